//
// Generated by NVIDIA NVVM Compiler
//
// Compiler Build ID: CL-36424714
// Cuda compilation tools, release 13.0, V13.0.88
// Based on NVVM 20.0.0
//

.version 9.0
.target sm_100
.address_size 64

	// .globl	_Z27gcrs_m_1_w_4_coding_dotprodiiPKlPlPKji
.extern .shared .align 16 .b8 shared_data[];

.visible .entry _Z27gcrs_m_1_w_4_coding_dotprodiiPKlPlPKji(
	.param .u32 _Z27gcrs_m_1_w_4_coding_dotprodiiPKlPlPKji_param_0,
	.param .u32 _Z27gcrs_m_1_w_4_coding_dotprodiiPKlPlPKji_param_1,
	.param .u64 .ptr .align 1 _Z27gcrs_m_1_w_4_coding_dotprodiiPKlPlPKji_param_2,
	.param .u64 .ptr .align 1 _Z27gcrs_m_1_w_4_coding_dotprodiiPKlPlPKji_param_3,
	.param .u64 .ptr .align 1 _Z27gcrs_m_1_w_4_coding_dotprodiiPKlPlPKji_param_4,
	.param .u32 _Z27gcrs_m_1_w_4_coding_dotprodiiPKlPlPKji_param_5
)
{
	.reg .pred 	%p<9>;
	.reg .b32 	%r<74>;
	.reg .b64 	%rd<102>;

	ld.param.u32 	%r19, [_Z27gcrs_m_1_w_4_coding_dotprodiiPKlPlPKji_param_0];
	ld.param.u32 	%r72, [_Z27gcrs_m_1_w_4_coding_dotprodiiPKlPlPKji_param_1];
	ld.param.u64 	%rd10, [_Z27gcrs_m_1_w_4_coding_dotprodiiPKlPlPKji_param_2];
	ld.param.u64 	%rd9, [_Z27gcrs_m_1_w_4_coding_dotprodiiPKlPlPKji_param_3];
	ld.param.u64 	%rd11, [_Z27gcrs_m_1_w_4_coding_dotprodiiPKlPlPKji_param_4];
	ld.param.u32 	%r21, [_Z27gcrs_m_1_w_4_coding_dotprodiiPKlPlPKji_param_5];
	cvta.to.global.u64 	%rd1, %rd11;
	cvta.to.global.u64 	%rd2, %rd10;
	mov.u32 	%r22, %ntid.x;
	and.b32  	%r23, %r22, 2044;
	mov.u32 	%r24, %ctaid.x;
	mov.u32 	%r1, %tid.x;
	mad.lo.s32 	%r2, %r23, %r24, %r1;
	setp.ge.u32 	%p1, %r1, %r23;
	setp.ge.u32 	%p2, %r2, %r21;
	or.pred  	%p3, %p1, %p2;
	@%p3 bra 	$L__BB0_8;
	and.b32  	%r3, %r1, 3;
	setp.lt.s32 	%p4, %r19, 1;
	mov.b64 	%rd99, 0;
	@%p4 bra 	$L__BB0_7;
	shl.b32 	%r26, %r1, 3;
	mov.u32 	%r27, shared_data;
	add.s32 	%r4, %r27, %r26;
	setp.eq.s32 	%p5, %r19, 1;
	and.b32  	%r28, %r26, 8160;
	add.s32 	%r5, %r27, %r28;
	mov.b32 	%r73, 0;
	mov.b64 	%rd99, 0;
	@%p5 bra 	$L__BB0_5;
	and.b32  	%r73, %r19, 2147483646;
	neg.s32 	%r70, %r73;
	shl.b32 	%r8, %r21, 1;
	mov.b64 	%rd99, 0;
	mov.b32 	%r68, 0;
	cvt.u64.u32 	%rd17, %r2;
	mov.u32 	%r69, %r21;
$L__BB0_4:
	cvt.s64.s32 	%rd16, %r68;
	add.s64 	%rd18, %rd16, %rd17;
	shl.b64 	%rd19, %rd18, 3;
	add.s64 	%rd20, %rd2, %rd19;
	ld.global.nc.u64 	%rd21, [%rd20];
	st.shared.u64 	[%r4], %rd21;
	bar.sync 	0;
	mul.wide.s32 	%rd22, %r72, 4;
	add.s64 	%rd23, %rd1, %rd22;
	ld.global.nc.u32 	%r30, [%rd23];
	shr.u32 	%r31, %r30, %r3;
	and.b32  	%r32, %r31, 1;
	cvt.u64.u32 	%rd24, %r32;
	neg.s64 	%rd25, %rd24;
	ld.shared.v2.u64 	{%rd26, %rd27}, [%r5];
	and.b64  	%rd28, %rd26, %rd25;
	xor.b64  	%rd29, %rd28, %rd99;
	ld.global.nc.u32 	%r33, [%rd23+4];
	shr.u32 	%r34, %r33, %r3;
	and.b32  	%r35, %r34, 1;
	cvt.u64.u32 	%rd30, %r35;
	neg.s64 	%rd31, %rd30;
	and.b64  	%rd32, %rd27, %rd31;
	xor.b64  	%rd33, %rd32, %rd29;
	ld.global.nc.u32 	%r36, [%rd23+8];
	shr.u32 	%r37, %r36, %r3;
	and.b32  	%r38, %r37, 1;
	cvt.u64.u32 	%rd34, %r38;
	neg.s64 	%rd35, %rd34;
	ld.shared.v2.u64 	{%rd36, %rd37}, [%r5+16];
	and.b64  	%rd38, %rd36, %rd35;
	xor.b64  	%rd39, %rd38, %rd33;
	ld.global.nc.u32 	%r39, [%rd23+12];
	shr.u32 	%r40, %r39, %r3;
	and.b32  	%r41, %r40, 1;
	cvt.u64.u32 	%rd40, %r41;
	neg.s64 	%rd41, %rd40;
	and.b64  	%rd42, %rd37, %rd41;
	xor.b64  	%rd43, %rd42, %rd39;
	bar.sync 	0;
	cvt.s64.s32 	%rd44, %r69;
	add.s64 	%rd45, %rd44, %rd17;
	shl.b64 	%rd46, %rd45, 3;
	add.s64 	%rd47, %rd2, %rd46;
	ld.global.nc.u64 	%rd48, [%rd47];
	st.shared.u64 	[%r4], %rd48;
	bar.sync 	0;
	add.s32 	%r72, %r72, 8;
	ld.global.nc.u32 	%r42, [%rd23+16];
	shr.u32 	%r43, %r42, %r3;
	and.b32  	%r44, %r43, 1;
	cvt.u64.u32 	%rd49, %r44;
	neg.s64 	%rd50, %rd49;
	ld.shared.v2.u64 	{%rd51, %rd52}, [%r5];
	and.b64  	%rd53, %rd51, %rd50;
	xor.b64  	%rd54, %rd53, %rd43;
	ld.global.nc.u32 	%r45, [%rd23+20];
	shr.u32 	%r46, %r45, %r3;
	and.b32  	%r47, %r46, 1;
	cvt.u64.u32 	%rd55, %r47;
	neg.s64 	%rd56, %rd55;
	and.b64  	%rd57, %rd52, %rd56;
	xor.b64  	%rd58, %rd57, %rd54;
	ld.global.nc.u32 	%r48, [%rd23+24];
	shr.u32 	%r49, %r48, %r3;
	and.b32  	%r50, %r49, 1;
	cvt.u64.u32 	%rd59, %r50;
	neg.s64 	%rd60, %rd59;
	ld.shared.v2.u64 	{%rd61, %rd62}, [%r5+16];
	and.b64  	%rd63, %rd61, %rd60;
	xor.b64  	%rd64, %rd63, %rd58;
	ld.global.nc.u32 	%r51, [%rd23+28];
	shr.u32 	%r52, %r51, %r3;
	and.b32  	%r53, %r52, 1;
	cvt.u64.u32 	%rd65, %r53;
	neg.s64 	%rd66, %rd65;
	and.b64  	%rd67, %rd62, %rd66;
	xor.b64  	%rd99, %rd67, %rd64;
	bar.sync 	0;
	add.s32 	%r70, %r70, 2;
	add.s32 	%r69, %r69, %r8;
	add.s32 	%r68, %r68, %r8;
	setp.ne.s32 	%p6, %r70, 0;
	@%p6 bra 	$L__BB0_4;
$L__BB0_5:
	and.b32  	%r54, %r19, 1;
	setp.eq.b32 	%p7, %r54, 1;
	not.pred 	%p8, %p7;
	@%p8 bra 	$L__BB0_7;
	mul.lo.s32 	%r55, %r73, %r21;
	cvt.s64.s32 	%rd68, %r55;
	cvt.u64.u32 	%rd69, %r2;
	add.s64 	%rd70, %rd68, %rd69;
	shl.b64 	%rd71, %rd70, 3;
	add.s64 	%rd72, %rd2, %rd71;
	ld.global.nc.u64 	%rd73, [%rd72];
	st.shared.u64 	[%r4], %rd73;
	bar.sync 	0;
	mul.wide.s32 	%rd74, %r72, 4;
	add.s64 	%rd75, %rd1, %rd74;
	ld.global.nc.u32 	%r56, [%rd75];
	shr.u32 	%r57, %r56, %r3;
	and.b32  	%r58, %r57, 1;
	cvt.u64.u32 	%rd76, %r58;
	neg.s64 	%rd77, %rd76;
	ld.shared.v2.u64 	{%rd78, %rd79}, [%r5];
	and.b64  	%rd80, %rd78, %rd77;
	xor.b64  	%rd81, %rd80, %rd99;
	ld.global.nc.u32 	%r59, [%rd75+4];
	shr.u32 	%r60, %r59, %r3;
	and.b32  	%r61, %r60, 1;
	cvt.u64.u32 	%rd82, %r61;
	neg.s64 	%rd83, %rd82;
	and.b64  	%rd84, %rd79, %rd83;
	xor.b64  	%rd85, %rd84, %rd81;
	ld.global.nc.u32 	%r62, [%rd75+8];
	shr.u32 	%r63, %r62, %r3;
	and.b32  	%r64, %r63, 1;
	cvt.u64.u32 	%rd86, %r64;
	neg.s64 	%rd87, %rd86;
	ld.shared.v2.u64 	{%rd88, %rd89}, [%r5+16];
	and.b64  	%rd90, %rd88, %rd87;
	xor.b64  	%rd91, %rd90, %rd85;
	ld.global.nc.u32 	%r65, [%rd75+12];
	shr.u32 	%r66, %r65, %r3;
	and.b32  	%r67, %r66, 1;
	cvt.u64.u32 	%rd92, %r67;
	neg.s64 	%rd93, %rd92;
	and.b64  	%rd94, %rd89, %rd93;
	xor.b64  	%rd99, %rd94, %rd91;
	bar.sync 	0;
$L__BB0_7:
	cvta.to.global.u64 	%rd95, %rd9;
	mul.wide.u32 	%rd96, %r2, 8;
	add.s64 	%rd97, %rd95, %rd96;
	st.global.u64 	[%rd97], %rd99;
$L__BB0_8:
	ret;

}
	// .globl	_Z27gcrs_m_1_w_5_coding_dotprodiiPKlPlPKji
.visible .entry _Z27gcrs_m_1_w_5_coding_dotprodiiPKlPlPKji(
	.param .u32 _Z27gcrs_m_1_w_5_coding_dotprodiiPKlPlPKji_param_0,
	.param .u32 _Z27gcrs_m_1_w_5_coding_dotprodiiPKlPlPKji_param_1,
	.param .u64 .ptr .align 1 _Z27gcrs_m_1_w_5_coding_dotprodiiPKlPlPKji_param_2,
	.param .u64 .ptr .align 1 _Z27gcrs_m_1_w_5_coding_dotprodiiPKlPlPKji_param_3,
	.param .u64 .ptr .align 1 _Z27gcrs_m_1_w_5_coding_dotprodiiPKlPlPKji_param_4,
	.param .u32 _Z27gcrs_m_1_w_5_coding_dotprodiiPKlPlPKji_param_5
)
{
	.reg .pred 	%p<9>;
	.reg .b16 	%rs<10>;
	.reg .b32 	%r<85>;
	.reg .b64 	%rd<117>;

	ld.param.u32 	%r19, [_Z27gcrs_m_1_w_5_coding_dotprodiiPKlPlPKji_param_0];
	ld.param.u32 	%r83, [_Z27gcrs_m_1_w_5_coding_dotprodiiPKlPlPKji_param_1];
	ld.param.u64 	%rd10, [_Z27gcrs_m_1_w_5_coding_dotprodiiPKlPlPKji_param_2];
	ld.param.u64 	%rd9, [_Z27gcrs_m_1_w_5_coding_dotprodiiPKlPlPKji_param_3];
	ld.param.u64 	%rd11, [_Z27gcrs_m_1_w_5_coding_dotprodiiPKlPlPKji_param_4];
	ld.param.u32 	%r21, [_Z27gcrs_m_1_w_5_coding_dotprodiiPKlPlPKji_param_5];
	cvta.to.global.u64 	%rd1, %rd11;
	cvta.to.global.u64 	%rd2, %rd10;
	mov.u32 	%r22, %ntid.x;
	cvt.u16.u32 	%rs1, %r22;
	mul.hi.u16 	%rs2, %rs1, -13107;
	shr.u16 	%rs3, %rs2, 2;
	mul.lo.s16 	%rs4, %rs3, 5;
	sub.s16 	%rs5, %rs1, %rs4;
	cvt.u32.u16 	%r23, %rs5;
	sub.s32 	%r24, %r22, %r23;
	mov.u32 	%r25, %ctaid.x;
	mov.u32 	%r1, %tid.x;
	mad.lo.s32 	%r2, %r24, %r25, %r1;
	setp.ge.u32 	%p1, %r1, %r24;
	setp.ge.u32 	%p2, %r2, %r21;
	or.pred  	%p3, %p1, %p2;
	@%p3 bra 	$L__BB1_8;
	cvt.u16.u32 	%rs6, %r1;
	mul.hi.u16 	%rs7, %rs6, 13108;
	mul.lo.s16 	%rs8, %rs7, 5;
	sub.s16 	%rs9, %rs6, %rs8;
	cvt.u32.u16 	%r3, %rs9;
	setp.lt.s32 	%p4, %r19, 1;
	mov.b64 	%rd114, 0;
	@%p4 bra 	$L__BB1_7;
	shl.b32 	%r27, %r1, 3;
	mov.u32 	%r28, shared_data;
	add.s32 	%r4, %r28, %r27;
	setp.eq.s32 	%p5, %r19, 1;
	sub.s32 	%r29, %r1, %r3;
	shl.b32 	%r30, %r29, 3;
	add.s32 	%r5, %r28, %r30;
	mov.b32 	%r84, 0;
	mov.b64 	%rd114, 0;
	@%p5 bra 	$L__BB1_5;
	and.b32  	%r84, %r19, 2147483646;
	neg.s32 	%r81, %r84;
	shl.b32 	%r8, %r21, 1;
	mov.b64 	%rd114, 0;
	mov.b32 	%r79, 0;
	cvt.u64.u32 	%rd17, %r2;
	mov.u32 	%r80, %r21;
$L__BB1_4:
	cvt.s64.s32 	%rd16, %r79;
	add.s64 	%rd18, %rd16, %rd17;
	shl.b64 	%rd19, %rd18, 3;
	add.s64 	%rd20, %rd2, %rd19;
	ld.global.nc.u64 	%rd21, [%rd20];
	st.shared.u64 	[%r4], %rd21;
	bar.sync 	0;
	mul.wide.s32 	%rd22, %r83, 4;
	add.s64 	%rd23, %rd1, %rd22;
	ld.global.nc.u32 	%r32, [%rd23];
	shr.u32 	%r33, %r32, %r3;
	and.b32  	%r34, %r33, 1;
	cvt.u64.u32 	%rd24, %r34;
	neg.s64 	%rd25, %rd24;
	ld.shared.u64 	%rd26, [%r5];
	and.b64  	%rd27, %rd26, %rd25;
	xor.b64  	%rd28, %rd27, %rd114;
	ld.global.nc.u32 	%r35, [%rd23+4];
	shr.u32 	%r36, %r35, %r3;
	and.b32  	%r37, %r36, 1;
	cvt.u64.u32 	%rd29, %r37;
	neg.s64 	%rd30, %rd29;
	ld.shared.u64 	%rd31, [%r5+8];
	and.b64  	%rd32, %rd31, %rd30;
	xor.b64  	%rd33, %rd32, %rd28;
	ld.global.nc.u32 	%r38, [%rd23+8];
	shr.u32 	%r39, %r38, %r3;
	and.b32  	%r40, %r39, 1;
	cvt.u64.u32 	%rd34, %r40;
	neg.s64 	%rd35, %rd34;
	ld.shared.u64 	%rd36, [%r5+16];
	and.b64  	%rd37, %rd36, %rd35;
	xor.b64  	%rd38, %rd37, %rd33;
	ld.global.nc.u32 	%r41, [%rd23+12];
	shr.u32 	%r42, %r41, %r3;
	and.b32  	%r43, %r42, 1;
	cvt.u64.u32 	%rd39, %r43;
	neg.s64 	%rd40, %rd39;
	ld.shared.u64 	%rd41, [%r5+24];
	and.b64  	%rd42, %rd41, %rd40;
	xor.b64  	%rd43, %rd42, %rd38;
	ld.global.nc.u32 	%r44, [%rd23+16];
	shr.u32 	%r45, %r44, %r3;
	and.b32  	%r46, %r45, 1;
	cvt.u64.u32 	%rd44, %r46;
	neg.s64 	%rd45, %rd44;
	ld.shared.u64 	%rd46, [%r5+32];
	and.b64  	%rd47, %rd46, %rd45;
	xor.b64  	%rd48, %rd47, %rd43;
	bar.sync 	0;
	cvt.s64.s32 	%rd49, %r80;
	add.s64 	%rd50, %rd49, %rd17;
	shl.b64 	%rd51, %rd50, 3;
	add.s64 	%rd52, %rd2, %rd51;
	ld.global.nc.u64 	%rd53, [%rd52];
	st.shared.u64 	[%r4], %rd53;
	bar.sync 	0;
	add.s32 	%r83, %r83, 10;
	ld.global.nc.u32 	%r47, [%rd23+20];
	shr.u32 	%r48, %r47, %r3;
	and.b32  	%r49, %r48, 1;
	cvt.u64.u32 	%rd54, %r49;
	neg.s64 	%rd55, %rd54;
	ld.shared.u64 	%rd56, [%r5];
	and.b64  	%rd57, %rd56, %rd55;
	xor.b64  	%rd58, %rd57, %rd48;
	ld.global.nc.u32 	%r50, [%rd23+24];
	shr.u32 	%r51, %r50, %r3;
	and.b32  	%r52, %r51, 1;
	cvt.u64.u32 	%rd59, %r52;
	neg.s64 	%rd60, %rd59;
	ld.shared.u64 	%rd61, [%r5+8];
	and.b64  	%rd62, %rd61, %rd60;
	xor.b64  	%rd63, %rd62, %rd58;
	ld.global.nc.u32 	%r53, [%rd23+28];
	shr.u32 	%r54, %r53, %r3;
	and.b32  	%r55, %r54, 1;
	cvt.u64.u32 	%rd64, %r55;
	neg.s64 	%rd65, %rd64;
	ld.shared.u64 	%rd66, [%r5+16];
	and.b64  	%rd67, %rd66, %rd65;
	xor.b64  	%rd68, %rd67, %rd63;
	ld.global.nc.u32 	%r56, [%rd23+32];
	shr.u32 	%r57, %r56, %r3;
	and.b32  	%r58, %r57, 1;
	cvt.u64.u32 	%rd69, %r58;
	neg.s64 	%rd70, %rd69;
	ld.shared.u64 	%rd71, [%r5+24];
	and.b64  	%rd72, %rd71, %rd70;
	xor.b64  	%rd73, %rd72, %rd68;
	ld.global.nc.u32 	%r59, [%rd23+36];
	shr.u32 	%r60, %r59, %r3;
	and.b32  	%r61, %r60, 1;
	cvt.u64.u32 	%rd74, %r61;
	neg.s64 	%rd75, %rd74;
	ld.shared.u64 	%rd76, [%r5+32];
	and.b64  	%rd77, %rd76, %rd75;
	xor.b64  	%rd114, %rd77, %rd73;
	bar.sync 	0;
	add.s32 	%r81, %r81, 2;
	add.s32 	%r80, %r80, %r8;
	add.s32 	%r79, %r79, %r8;
	setp.ne.s32 	%p6, %r81, 0;
	@%p6 bra 	$L__BB1_4;
$L__BB1_5:
	and.b32  	%r62, %r19, 1;
	setp.eq.b32 	%p7, %r62, 1;
	not.pred 	%p8, %p7;
	@%p8 bra 	$L__BB1_7;
	mul.lo.s32 	%r63, %r84, %r21;
	cvt.s64.s32 	%rd78, %r63;
	cvt.u64.u32 	%rd79, %r2;
	add.s64 	%rd80, %rd78, %rd79;
	shl.b64 	%rd81, %rd80, 3;
	add.s64 	%rd82, %rd2, %rd81;
	ld.global.nc.u64 	%rd83, [%rd82];
	st.shared.u64 	[%r4], %rd83;
	bar.sync 	0;
	mul.wide.s32 	%rd84, %r83, 4;
	add.s64 	%rd85, %rd1, %rd84;
	ld.global.nc.u32 	%r64, [%rd85];
	shr.u32 	%r65, %r64, %r3;
	and.b32  	%r66, %r65, 1;
	cvt.u64.u32 	%rd86, %r66;
	neg.s64 	%rd87, %rd86;
	ld.shared.u64 	%rd88, [%r5];
	and.b64  	%rd89, %rd88, %rd87;
	xor.b64  	%rd90, %rd89, %rd114;
	ld.global.nc.u32 	%r67, [%rd85+4];
	shr.u32 	%r68, %r67, %r3;
	and.b32  	%r69, %r68, 1;
	cvt.u64.u32 	%rd91, %r69;
	neg.s64 	%rd92, %rd91;
	ld.shared.u64 	%rd93, [%r5+8];
	and.b64  	%rd94, %rd93, %rd92;
	xor.b64  	%rd95, %rd94, %rd90;
	ld.global.nc.u32 	%r70, [%rd85+8];
	shr.u32 	%r71, %r70, %r3;
	and.b32  	%r72, %r71, 1;
	cvt.u64.u32 	%rd96, %r72;
	neg.s64 	%rd97, %rd96;
	ld.shared.u64 	%rd98, [%r5+16];
	and.b64  	%rd99, %rd98, %rd97;
	xor.b64  	%rd100, %rd99, %rd95;
	ld.global.nc.u32 	%r73, [%rd85+12];
	shr.u32 	%r74, %r73, %r3;
	and.b32  	%r75, %r74, 1;
	cvt.u64.u32 	%rd101, %r75;
	neg.s64 	%rd102, %rd101;
	ld.shared.u64 	%rd103, [%r5+24];
	and.b64  	%rd104, %rd103, %rd102;
	xor.b64  	%rd105, %rd104, %rd100;
	ld.global.nc.u32 	%r76, [%rd85+16];
	shr.u32 	%r77, %r76, %r3;
	and.b32  	%r78, %r77, 1;
	cvt.u64.u32 	%rd106, %r78;
	neg.s64 	%rd107, %rd106;
	ld.shared.u64 	%rd108, [%r5+32];
	and.b64  	%rd109, %rd108, %rd107;
	xor.b64  	%rd114, %rd109, %rd105;
	bar.sync 	0;
$L__BB1_7:
	cvta.to.global.u64 	%rd110, %rd9;
	mul.wide.u32 	%rd111, %r2, 8;
	add.s64 	%rd112, %rd110, %rd111;
	st.global.u64 	[%rd112], %rd114;
$L__BB1_8:
	ret;

}
	// .globl	_Z27gcrs_m_1_w_6_coding_dotprodiiPKlPlPKji
.visible .entry _Z27gcrs_m_1_w_6_coding_dotprodiiPKlPlPKji(
	.param .u32 _Z27gcrs_m_1_w_6_coding_dotprodiiPKlPlPKji_param_0,
	.param .u32 _Z27gcrs_m_1_w_6_coding_dotprodiiPKlPlPKji_param_1,
	.param .u64 .ptr .align 1 _Z27gcrs_m_1_w_6_coding_dotprodiiPKlPlPKji_param_2,
	.param .u64 .ptr .align 1 _Z27gcrs_m_1_w_6_coding_dotprodiiPKlPlPKji_param_3,
	.param .u64 .ptr .align 1 _Z27gcrs_m_1_w_6_coding_dotprodiiPKlPlPKji_param_4,
	.param .u32 _Z27gcrs_m_1_w_6_coding_dotprodiiPKlPlPKji_param_5
)
{
	.reg .pred 	%p<6>;
	.reg .b16 	%rs<10>;
	.reg .b32 	%r<46>;
	.reg .b64 	%rd<53>;

	ld.param.u32 	%r13, [_Z27gcrs_m_1_w_6_coding_dotprodiiPKlPlPKji_param_0];
	ld.param.u32 	%r45, [_Z27gcrs_m_1_w_6_coding_dotprodiiPKlPlPKji_param_1];
	ld.param.u64 	%rd7, [_Z27gcrs_m_1_w_6_coding_dotprodiiPKlPlPKji_param_2];
	ld.param.u64 	%rd8, [_Z27gcrs_m_1_w_6_coding_dotprodiiPKlPlPKji_param_3];
	ld.param.u64 	%rd9, [_Z27gcrs_m_1_w_6_coding_dotprodiiPKlPlPKji_param_4];
	ld.param.u32 	%r15, [_Z27gcrs_m_1_w_6_coding_dotprodiiPKlPlPKji_param_5];
	mov.u32 	%r16, %ntid.x;
	cvt.u16.u32 	%rs1, %r16;
	mul.hi.u16 	%rs2, %rs1, -21845;
	shr.u16 	%rs3, %rs2, 2;
	mul.lo.s16 	%rs4, %rs3, 6;
	sub.s16 	%rs5, %rs1, %rs4;
	cvt.u32.u16 	%r17, %rs5;
	sub.s32 	%r18, %r16, %r17;
	mov.u32 	%r19, %ctaid.x;
	mov.u32 	%r1, %tid.x;
	mad.lo.s32 	%r2, %r18, %r19, %r1;
	setp.ge.u32 	%p1, %r1, %r18;
	setp.ge.u32 	%p2, %r2, %r15;
	or.pred  	%p3, %p1, %p2;
	@%p3 bra 	$L__BB2_5;
	cvt.u16.u32 	%rs6, %r1;
	mul.hi.u16 	%rs7, %rs6, 10923;
	mul.lo.s16 	%rs8, %rs7, 6;
	sub.s16 	%rs9, %rs6, %rs8;
	cvt.u32.u16 	%r3, %rs9;
	setp.lt.s32 	%p4, %r13, 1;
	mov.b64 	%rd52, 0;
	@%p4 bra 	$L__BB2_4;
	cvt.u64.u32 	%rd1, %r2;
	shl.b32 	%r21, %r1, 3;
	mov.u32 	%r22, shared_data;
	add.s32 	%r4, %r22, %r21;
	sub.s32 	%r23, %r1, %r3;
	shl.b32 	%r24, %r23, 3;
	add.s32 	%r5, %r22, %r24;
	neg.s32 	%r44, %r13;
	cvta.to.global.u64 	%rd2, %rd7;
	cvta.to.global.u64 	%rd3, %rd9;
	mov.b64 	%rd52, 0;
	mov.b32 	%r43, 0;
$L__BB2_3:
	cvt.s64.s32 	%rd12, %r43;
	add.s64 	%rd13, %rd1, %rd12;
	shl.b64 	%rd14, %rd13, 3;
	add.s64 	%rd15, %rd2, %rd14;
	ld.global.nc.u64 	%rd16, [%rd15];
	st.shared.u64 	[%r4], %rd16;
	bar.sync 	0;
	add.s32 	%r10, %r45, 6;
	mul.wide.s32 	%rd17, %r45, 4;
	add.s64 	%rd18, %rd3, %rd17;
	ld.global.nc.u32 	%r25, [%rd18];
	shr.u32 	%r26, %r25, %r3;
	and.b32  	%r27, %r26, 1;
	cvt.u64.u32 	%rd19, %r27;
	neg.s64 	%rd20, %rd19;
	ld.shared.u64 	%rd21, [%r5];
	and.b64  	%rd22, %rd21, %rd20;
	xor.b64  	%rd23, %rd22, %rd52;
	ld.global.nc.u32 	%r28, [%rd18+4];
	shr.u32 	%r29, %r28, %r3;
	and.b32  	%r30, %r29, 1;
	cvt.u64.u32 	%rd24, %r30;
	neg.s64 	%rd25, %rd24;
	ld.shared.u64 	%rd26, [%r5+8];
	and.b64  	%rd27, %rd26, %rd25;
	xor.b64  	%rd28, %rd27, %rd23;
	ld.global.nc.u32 	%r31, [%rd18+8];
	shr.u32 	%r32, %r31, %r3;
	and.b32  	%r33, %r32, 1;
	cvt.u64.u32 	%rd29, %r33;
	neg.s64 	%rd30, %rd29;
	ld.shared.u64 	%rd31, [%r5+16];
	and.b64  	%rd32, %rd31, %rd30;
	xor.b64  	%rd33, %rd32, %rd28;
	ld.global.nc.u32 	%r34, [%rd18+12];
	shr.u32 	%r35, %r34, %r3;
	and.b32  	%r36, %r35, 1;
	cvt.u64.u32 	%rd34, %r36;
	neg.s64 	%rd35, %rd34;
	ld.shared.u64 	%rd36, [%r5+24];
	and.b64  	%rd37, %rd36, %rd35;
	xor.b64  	%rd38, %rd37, %rd33;
	ld.global.nc.u32 	%r37, [%rd18+16];
	shr.u32 	%r38, %r37, %r3;
	and.b32  	%r39, %r38, 1;
	cvt.u64.u32 	%rd39, %r39;
	neg.s64 	%rd40, %rd39;
	ld.shared.u64 	%rd41, [%r5+32];
	and.b64  	%rd42, %rd41, %rd40;
	xor.b64  	%rd43, %rd42, %rd38;
	ld.global.nc.u32 	%r40, [%rd18+20];
	shr.u32 	%r41, %r40, %r3;
	and.b32  	%r42, %r41, 1;
	cvt.u64.u32 	%rd44, %r42;
	neg.s64 	%rd45, %rd44;
	ld.shared.u64 	%rd46, [%r5+40];
	and.b64  	%rd47, %rd46, %rd45;
	xor.b64  	%rd52, %rd47, %rd43;
	bar.sync 	0;
	add.s32 	%r44, %r44, 1;
	setp.ne.s32 	%p5, %r44, 0;
	add.s32 	%r43, %r43, %r15;
	mov.u32 	%r45, %r10;
	@%p5 bra 	$L__BB2_3;
$L__BB2_4:
	cvta.to.global.u64 	%rd48, %rd8;
	mul.wide.u32 	%rd49, %r2, 8;
	add.s64 	%rd50, %rd48, %rd49;
	st.global.u64 	[%rd50], %rd52;
$L__BB2_5:
	ret;

}
	// .globl	_Z27gcrs_m_1_w_7_coding_dotprodiiPKlPlPKji
.visible .entry _Z27gcrs_m_1_w_7_coding_dotprodiiPKlPlPKji(
	.param .u32 _Z27gcrs_m_1_w_7_coding_dotprodiiPKlPlPKji_param_0,
	.param .u32 _Z27gcrs_m_1_w_7_coding_dotprodiiPKlPlPKji_param_1,
	.param .u64 .ptr .align 1 _Z27gcrs_m_1_w_7_coding_dotprodiiPKlPlPKji_param_2,
	.param .u64 .ptr .align 1 _Z27gcrs_m_1_w_7_coding_dotprodiiPKlPlPKji_param_3,
	.param .u64 .ptr .align 1 _Z27gcrs_m_1_w_7_coding_dotprodiiPKlPlPKji_param_4,
	.param .u32 _Z27gcrs_m_1_w_7_coding_dotprodiiPKlPlPKji_param_5
)
{
	.reg .pred 	%p<6>;
	.reg .b16 	%rs<13>;
	.reg .b32 	%r<49>;
	.reg .b64 	%rd<58>;

	ld.param.u32 	%r13, [_Z27gcrs_m_1_w_7_coding_dotprodiiPKlPlPKji_param_0];
	ld.param.u32 	%r48, [_Z27gcrs_m_1_w_7_coding_dotprodiiPKlPlPKji_param_1];
	ld.param.u64 	%rd7, [_Z27gcrs_m_1_w_7_coding_dotprodiiPKlPlPKji_param_2];
	ld.param.u64 	%rd8, [_Z27gcrs_m_1_w_7_coding_dotprodiiPKlPlPKji_param_3];
	ld.param.u64 	%rd9, [_Z27gcrs_m_1_w_7_coding_dotprodiiPKlPlPKji_param_4];
	ld.param.u32 	%r15, [_Z27gcrs_m_1_w_7_coding_dotprodiiPKlPlPKji_param_5];
	mov.u32 	%r16, %ntid.x;
	cvt.u16.u32 	%rs1, %r16;
	mul.hi.u16 	%rs2, %rs1, 9363;
	sub.s16 	%rs3, %rs1, %rs2;
	shr.u16 	%rs4, %rs3, 1;
	add.s16 	%rs5, %rs4, %rs2;
	shr.u16 	%rs6, %rs5, 2;
	mul.lo.s16 	%rs7, %rs6, 7;
	sub.s16 	%rs8, %rs1, %rs7;
	cvt.u32.u16 	%r17, %rs8;
	sub.s32 	%r18, %r16, %r17;
	mov.u32 	%r19, %ctaid.x;
	mov.u32 	%r1, %tid.x;
	mad.lo.s32 	%r2, %r18, %r19, %r1;
	setp.ge.u32 	%p1, %r1, %r18;
	setp.ge.u32 	%p2, %r2, %r15;
	or.pred  	%p3, %p1, %p2;
	@%p3 bra 	$L__BB3_5;
	cvt.u16.u32 	%rs9, %r1;
	mul.hi.u16 	%rs10, %rs9, 9363;
	mul.lo.s16 	%rs11, %rs10, 7;
	sub.s16 	%rs12, %rs9, %rs11;
	cvt.u32.u16 	%r3, %rs12;
	setp.lt.s32 	%p4, %r13, 1;
	mov.b64 	%rd57, 0;
	@%p4 bra 	$L__BB3_4;
	cvt.u64.u32 	%rd1, %r2;
	shl.b32 	%r21, %r1, 3;
	mov.u32 	%r22, shared_data;
	add.s32 	%r4, %r22, %r21;
	sub.s32 	%r23, %r1, %r3;
	shl.b32 	%r24, %r23, 3;
	add.s32 	%r5, %r22, %r24;
	neg.s32 	%r47, %r13;
	cvta.to.global.u64 	%rd2, %rd7;
	cvta.to.global.u64 	%rd3, %rd9;
	mov.b64 	%rd57, 0;
	mov.b32 	%r46, 0;
$L__BB3_3:
	cvt.s64.s32 	%rd12, %r46;
	add.s64 	%rd13, %rd1, %rd12;
	shl.b64 	%rd14, %rd13, 3;
	add.s64 	%rd15, %rd2, %rd14;
	ld.global.nc.u64 	%rd16, [%rd15];
	st.shared.u64 	[%r4], %rd16;
	bar.sync 	0;
	add.s32 	%r10, %r48, 7;
	mul.wide.s32 	%rd17, %r48, 4;
	add.s64 	%rd18, %rd3, %rd17;
	ld.global.nc.u32 	%r25, [%rd18];
	shr.u32 	%r26, %r25, %r3;
	and.b32  	%r27, %r26, 1;
	cvt.u64.u32 	%rd19, %r27;
	neg.s64 	%rd20, %rd19;
	ld.shared.u64 	%rd21, [%r5];
	and.b64  	%rd22, %rd21, %rd20;
	xor.b64  	%rd23, %rd22, %rd57;
	ld.global.nc.u32 	%r28, [%rd18+4];
	shr.u32 	%r29, %r28, %r3;
	and.b32  	%r30, %r29, 1;
	cvt.u64.u32 	%rd24, %r30;
	neg.s64 	%rd25, %rd24;
	ld.shared.u64 	%rd26, [%r5+8];
	and.b64  	%rd27, %rd26, %rd25;
	xor.b64  	%rd28, %rd27, %rd23;
	ld.global.nc.u32 	%r31, [%rd18+8];
	shr.u32 	%r32, %r31, %r3;
	and.b32  	%r33, %r32, 1;
	cvt.u64.u32 	%rd29, %r33;
	neg.s64 	%rd30, %rd29;
	ld.shared.u64 	%rd31, [%r5+16];
	and.b64  	%rd32, %rd31, %rd30;
	xor.b64  	%rd33, %rd32, %rd28;
	ld.global.nc.u32 	%r34, [%rd18+12];
	shr.u32 	%r35, %r34, %r3;
	and.b32  	%r36, %r35, 1;
	cvt.u64.u32 	%rd34, %r36;
	neg.s64 	%rd35, %rd34;
	ld.shared.u64 	%rd36, [%r5+24];
	and.b64  	%rd37, %rd36, %rd35;
	xor.b64  	%rd38, %rd37, %rd33;
	ld.global.nc.u32 	%r37, [%rd18+16];
	shr.u32 	%r38, %r37, %r3;
	and.b32  	%r39, %r38, 1;
	cvt.u64.u32 	%rd39, %r39;
	neg.s64 	%rd40, %rd39;
	ld.shared.u64 	%rd41, [%r5+32];
	and.b64  	%rd42, %rd41, %rd40;
	xor.b64  	%rd43, %rd42, %rd38;
	ld.global.nc.u32 	%r40, [%rd18+20];
	shr.u32 	%r41, %r40, %r3;
	and.b32  	%r42, %r41, 1;
	cvt.u64.u32 	%rd44, %r42;
	neg.s64 	%rd45, %rd44;
	ld.shared.u64 	%rd46, [%r5+40];
	and.b64  	%rd47, %rd46, %rd45;
	xor.b64  	%rd48, %rd47, %rd43;
	ld.global.nc.u32 	%r43, [%rd18+24];
	shr.u32 	%r44, %r43, %r3;
	and.b32  	%r45, %r44, 1;
	cvt.u64.u32 	%rd49, %r45;
	neg.s64 	%rd50, %rd49;
	ld.shared.u64 	%rd51, [%r5+48];
	and.b64  	%rd52, %rd51, %rd50;
	xor.b64  	%rd57, %rd52, %rd48;
	bar.sync 	0;
	add.s32 	%r47, %r47, 1;
	setp.ne.s32 	%p5, %r47, 0;
	add.s32 	%r46, %r46, %r15;
	mov.u32 	%r48, %r10;
	@%p5 bra 	$L__BB3_3;
$L__BB3_4:
	cvta.to.global.u64 	%rd53, %rd8;
	mul.wide.u32 	%rd54, %r2, 8;
	add.s64 	%rd55, %rd53, %rd54;
	st.global.u64 	[%rd55], %rd57;
$L__BB3_5:
	ret;

}
	// .globl	_Z27gcrs_m_1_w_8_coding_dotprodiiPKlPlPKji
.visible .entry _Z27gcrs_m_1_w_8_coding_dotprodiiPKlPlPKji(
	.param .u32 _Z27gcrs_m_1_w_8_coding_dotprodiiPKlPlPKji_param_0,
	.param .u32 _Z27gcrs_m_1_w_8_coding_dotprodiiPKlPlPKji_param_1,
	.param .u64 .ptr .align 1 _Z27gcrs_m_1_w_8_coding_dotprodiiPKlPlPKji_param_2,
	.param .u64 .ptr .align 1 _Z27gcrs_m_1_w_8_coding_dotprodiiPKlPlPKji_param_3,
	.param .u64 .ptr .align 1 _Z27gcrs_m_1_w_8_coding_dotprodiiPKlPlPKji_param_4,
	.param .u32 _Z27gcrs_m_1_w_8_coding_dotprodiiPKlPlPKji_param_5
)
{
	.reg .pred 	%p<6>;
	.reg .b32 	%r<50>;
	.reg .b64 	%rd<63>;

	ld.param.u32 	%r13, [_Z27gcrs_m_1_w_8_coding_dotprodiiPKlPlPKji_param_0];
	ld.param.u32 	%r49, [_Z27gcrs_m_1_w_8_coding_dotprodiiPKlPlPKji_param_1];
	ld.param.u64 	%rd7, [_Z27gcrs_m_1_w_8_coding_dotprodiiPKlPlPKji_param_2];
	ld.param.u64 	%rd8, [_Z27gcrs_m_1_w_8_coding_dotprodiiPKlPlPKji_param_3];
	ld.param.u64 	%rd9, [_Z27gcrs_m_1_w_8_coding_dotprodiiPKlPlPKji_param_4];
	ld.param.u32 	%r15, [_Z27gcrs_m_1_w_8_coding_dotprodiiPKlPlPKji_param_5];
	mov.u32 	%r16, %ntid.x;
	and.b32  	%r17, %r16, 2040;
	mov.u32 	%r18, %ctaid.x;
	mov.u32 	%r1, %tid.x;
	mad.lo.s32 	%r2, %r17, %r18, %r1;
	setp.ge.u32 	%p1, %r1, %r17;
	setp.ge.u32 	%p2, %r2, %r15;
	or.pred  	%p3, %p1, %p2;
	@%p3 bra 	$L__BB4_5;
	setp.lt.s32 	%p4, %r13, 1;
	mov.b64 	%rd62, 0;
	@%p4 bra 	$L__BB4_4;
	and.b32  	%r3, %r1, 7;
	cvt.u64.u32 	%rd1, %r2;
	shl.b32 	%r20, %r1, 3;
	mov.u32 	%r21, shared_data;
	add.s32 	%r4, %r21, %r20;
	and.b32  	%r22, %r20, 8128;
	add.s32 	%r5, %r21, %r22;
	neg.s32 	%r48, %r13;
	cvta.to.global.u64 	%rd2, %rd7;
	cvta.to.global.u64 	%rd3, %rd9;
	mov.b64 	%rd62, 0;
	mov.b32 	%r47, 0;
$L__BB4_3:
	cvt.s64.s32 	%rd12, %r47;
	add.s64 	%rd13, %rd1, %rd12;
	shl.b64 	%rd14, %rd13, 3;
	add.s64 	%rd15, %rd2, %rd14;
	ld.global.nc.u64 	%rd16, [%rd15];
	st.shared.u64 	[%r4], %rd16;
	bar.sync 	0;
	add.s32 	%r10, %r49, 8;
	mul.wide.s32 	%rd17, %r49, 4;
	add.s64 	%rd18, %rd3, %rd17;
	ld.global.nc.u32 	%r23, [%rd18];
	shr.u32 	%r24, %r23, %r3;
	and.b32  	%r25, %r24, 1;
	cvt.u64.u32 	%rd19, %r25;
	neg.s64 	%rd20, %rd19;
	ld.shared.v2.u64 	{%rd21, %rd22}, [%r5];
	and.b64  	%rd23, %rd21, %rd20;
	xor.b64  	%rd24, %rd23, %rd62;
	ld.global.nc.u32 	%r26, [%rd18+4];
	shr.u32 	%r27, %r26, %r3;
	and.b32  	%r28, %r27, 1;
	cvt.u64.u32 	%rd25, %r28;
	neg.s64 	%rd26, %rd25;
	and.b64  	%rd27, %rd22, %rd26;
	xor.b64  	%rd28, %rd27, %rd24;
	ld.global.nc.u32 	%r29, [%rd18+8];
	shr.u32 	%r30, %r29, %r3;
	and.b32  	%r31, %r30, 1;
	cvt.u64.u32 	%rd29, %r31;
	neg.s64 	%rd30, %rd29;
	ld.shared.v2.u64 	{%rd31, %rd32}, [%r5+16];
	and.b64  	%rd33, %rd31, %rd30;
	xor.b64  	%rd34, %rd33, %rd28;
	ld.global.nc.u32 	%r32, [%rd18+12];
	shr.u32 	%r33, %r32, %r3;
	and.b32  	%r34, %r33, 1;
	cvt.u64.u32 	%rd35, %r34;
	neg.s64 	%rd36, %rd35;
	and.b64  	%rd37, %rd32, %rd36;
	xor.b64  	%rd38, %rd37, %rd34;
	ld.global.nc.u32 	%r35, [%rd18+16];
	shr.u32 	%r36, %r35, %r3;
	and.b32  	%r37, %r36, 1;
	cvt.u64.u32 	%rd39, %r37;
	neg.s64 	%rd40, %rd39;
	ld.shared.v2.u64 	{%rd41, %rd42}, [%r5+32];
	and.b64  	%rd43, %rd41, %rd40;
	xor.b64  	%rd44, %rd43, %rd38;
	ld.global.nc.u32 	%r38, [%rd18+20];
	shr.u32 	%r39, %r38, %r3;
	and.b32  	%r40, %r39, 1;
	cvt.u64.u32 	%rd45, %r40;
	neg.s64 	%rd46, %rd45;
	and.b64  	%rd47, %rd42, %rd46;
	xor.b64  	%rd48, %rd47, %rd44;
	ld.global.nc.u32 	%r41, [%rd18+24];
	shr.u32 	%r42, %r41, %r3;
	and.b32  	%r43, %r42, 1;
	cvt.u64.u32 	%rd49, %r43;
	neg.s64 	%rd50, %rd49;
	ld.shared.v2.u64 	{%rd51, %rd52}, [%r5+48];
	and.b64  	%rd53, %rd51, %rd50;
	xor.b64  	%rd54, %rd53, %rd48;
	ld.global.nc.u32 	%r44, [%rd18+28];
	shr.u32 	%r45, %r44, %r3;
	and.b32  	%r46, %r45, 1;
	cvt.u64.u32 	%rd55, %r46;
	neg.s64 	%rd56, %rd55;
	and.b64  	%rd57, %rd52, %rd56;
	xor.b64  	%rd62, %rd57, %rd54;
	bar.sync 	0;
	add.s32 	%r48, %r48, 1;
	setp.ne.s32 	%p5, %r48, 0;
	add.s32 	%r47, %r47, %r15;
	mov.u32 	%r49, %r10;
	@%p5 bra 	$L__BB4_3;
$L__BB4_4:
	cvta.to.global.u64 	%rd58, %rd8;
	mul.wide.u32 	%rd59, %r2, 8;
	add.s64 	%rd60, %rd58, %rd59;
	st.global.u64 	[%rd60], %rd62;
$L__BB4_5:
	ret;

}
	// .globl	_Z27gcrs_m_2_w_4_coding_dotprodiiPKlPlPKji
.visible .entry _Z27gcrs_m_2_w_4_coding_dotprodiiPKlPlPKji(
	.param .u32 _Z27gcrs_m_2_w_4_coding_dotprodiiPKlPlPKji_param_0,
	.param .u32 _Z27gcrs_m_2_w_4_coding_dotprodiiPKlPlPKji_param_1,
	.param .u64 .ptr .align 1 _Z27gcrs_m_2_w_4_coding_dotprodiiPKlPlPKji_param_2,
	.param .u64 .ptr .align 1 _Z27gcrs_m_2_w_4_coding_dotprodiiPKlPlPKji_param_3,
	.param .u64 .ptr .align 1 _Z27gcrs_m_2_w_4_coding_dotprodiiPKlPlPKji_param_4,
	.param .u32 _Z27gcrs_m_2_w_4_coding_dotprodiiPKlPlPKji_param_5
)
{
	.reg .pred 	%p<6>;
	.reg .b32 	%r<50>;
	.reg .b64 	%rd<65>;

	ld.param.u32 	%r15, [_Z27gcrs_m_2_w_4_coding_dotprodiiPKlPlPKji_param_0];
	ld.param.u32 	%r49, [_Z27gcrs_m_2_w_4_coding_dotprodiiPKlPlPKji_param_1];
	ld.param.u64 	%rd9, [_Z27gcrs_m_2_w_4_coding_dotprodiiPKlPlPKji_param_2];
	ld.param.u64 	%rd10, [_Z27gcrs_m_2_w_4_coding_dotprodiiPKlPlPKji_param_3];
	ld.param.u64 	%rd11, [_Z27gcrs_m_2_w_4_coding_dotprodiiPKlPlPKji_param_4];
	ld.param.u32 	%r17, [_Z27gcrs_m_2_w_4_coding_dotprodiiPKlPlPKji_param_5];
	mov.u32 	%r18, %ntid.x;
	and.b32  	%r19, %r18, 2044;
	mov.u32 	%r20, %ctaid.x;
	mov.u32 	%r1, %tid.x;
	mad.lo.s32 	%r2, %r19, %r20, %r1;
	setp.ge.u32 	%p1, %r1, %r19;
	setp.ge.u32 	%p2, %r2, %r17;
	or.pred  	%p3, %p1, %p2;
	@%p3 bra 	$L__BB5_5;
	and.b32  	%r3, %r1, 3;
	setp.lt.s32 	%p4, %r15, 1;
	mov.b64 	%rd63, 0;
	mov.u64 	%rd64, %rd63;
	@%p4 bra 	$L__BB5_4;
	shl.b32 	%r22, %r1, 3;
	mov.u32 	%r23, shared_data;
	add.s32 	%r4, %r23, %r22;
	mov.b32 	%r24, 16;
	shl.b32 	%r5, %r24, %r3;
	or.b32  	%r6, %r3, 4;
	and.b32  	%r25, %r22, 8160;
	add.s32 	%r7, %r23, %r25;
	neg.s32 	%r48, %r15;
	cvta.to.global.u64 	%rd1, %rd9;
	cvta.to.global.u64 	%rd2, %rd11;
	mov.b64 	%rd64, 0;
	mov.b32 	%r47, 0;
	cvt.u64.u32 	%rd15, %r2;
	mov.u64 	%rd63, %rd64;
$L__BB5_3:
	cvt.s64.s32 	%rd14, %r47;
	add.s64 	%rd16, %rd15, %rd14;
	shl.b64 	%rd17, %rd16, 3;
	add.s64 	%rd18, %rd1, %rd17;
	ld.global.nc.u64 	%rd19, [%rd18];
	st.shared.u64 	[%r4], %rd19;
	bar.sync 	0;
	add.s32 	%r12, %r49, 4;
	mul.wide.s32 	%rd20, %r49, 4;
	add.s64 	%rd21, %rd2, %rd20;
	ld.global.nc.u32 	%r26, [%rd21];
	shr.u32 	%r27, %r26, %r3;
	and.b32  	%r28, %r27, 1;
	cvt.u64.u32 	%rd22, %r28;
	neg.s64 	%rd23, %rd22;
	ld.shared.v2.u64 	{%rd24, %rd25}, [%r7];
	and.b64  	%rd26, %rd24, %rd23;
	xor.b64  	%rd27, %rd26, %rd64;
	and.b32  	%r29, %r26, %r5;
	shr.u32 	%r30, %r29, %r6;
	cvt.u64.u32 	%rd28, %r30;
	neg.s64 	%rd29, %rd28;
	and.b64  	%rd30, %rd24, %rd29;
	xor.b64  	%rd31, %rd30, %rd63;
	ld.global.nc.u32 	%r31, [%rd21+4];
	shr.u32 	%r32, %r31, %r3;
	and.b32  	%r33, %r32, 1;
	cvt.u64.u32 	%rd32, %r33;
	neg.s64 	%rd33, %rd32;
	and.b64  	%rd34, %rd25, %rd33;
	xor.b64  	%rd35, %rd34, %rd27;
	and.b32  	%r34, %r31, %r5;
	shr.u32 	%r35, %r34, %r6;
	cvt.u64.u32 	%rd36, %r35;
	neg.s64 	%rd37, %rd36;
	and.b64  	%rd38, %rd25, %rd37;
	xor.b64  	%rd39, %rd38, %rd31;
	ld.global.nc.u32 	%r36, [%rd21+8];
	shr.u32 	%r37, %r36, %r3;
	and.b32  	%r38, %r37, 1;
	cvt.u64.u32 	%rd40, %r38;
	neg.s64 	%rd41, %rd40;
	ld.shared.v2.u64 	{%rd42, %rd43}, [%r7+16];
	and.b64  	%rd44, %rd42, %rd41;
	xor.b64  	%rd45, %rd44, %rd35;
	and.b32  	%r39, %r36, %r5;
	shr.u32 	%r40, %r39, %r6;
	cvt.u64.u32 	%rd46, %r40;
	neg.s64 	%rd47, %rd46;
	and.b64  	%rd48, %rd42, %rd47;
	xor.b64  	%rd49, %rd48, %rd39;
	ld.global.nc.u32 	%r41, [%rd21+12];
	shr.u32 	%r42, %r41, %r3;
	and.b32  	%r43, %r42, 1;
	cvt.u64.u32 	%rd50, %r43;
	neg.s64 	%rd51, %rd50;
	and.b64  	%rd52, %rd43, %rd51;
	xor.b64  	%rd64, %rd52, %rd45;
	and.b32  	%r44, %r41, %r5;
	shr.u32 	%r45, %r44, %r6;
	cvt.u64.u32 	%rd53, %r45;
	neg.s64 	%rd54, %rd53;
	and.b64  	%rd55, %rd43, %rd54;
	xor.b64  	%rd63, %rd55, %rd49;
	bar.sync 	0;
	add.s32 	%r48, %r48, 1;
	setp.ne.s32 	%p5, %r48, 0;
	add.s32 	%r47, %r47, %r17;
	mov.u32 	%r49, %r12;
	@%p5 bra 	$L__BB5_3;
$L__BB5_4:
	cvta.to.global.u64 	%rd56, %rd10;
	mul.wide.u32 	%rd57, %r2, 8;
	add.s64 	%rd58, %rd56, %rd57;
	st.global.u64 	[%rd58], %rd64;
	add.s32 	%r46, %r17, %r2;
	mul.wide.u32 	%rd59, %r46, 8;
	add.s64 	%rd60, %rd56, %rd59;
	st.global.u64 	[%rd60], %rd63;
$L__BB5_5:
	ret;

}
	// .globl	_Z27gcrs_m_2_w_5_coding_dotprodiiPKlPlPKji
.visible .entry _Z27gcrs_m_2_w_5_coding_dotprodiiPKlPlPKji(
	.param .u32 _Z27gcrs_m_2_w_5_coding_dotprodiiPKlPlPKji_param_0,
	.param .u32 _Z27gcrs_m_2_w_5_coding_dotprodiiPKlPlPKji_param_1,
	.param .u64 .ptr .align 1 _Z27gcrs_m_2_w_5_coding_dotprodiiPKlPlPKji_param_2,
	.param .u64 .ptr .align 1 _Z27gcrs_m_2_w_5_coding_dotprodiiPKlPlPKji_param_3,
	.param .u64 .ptr .align 1 _Z27gcrs_m_2_w_5_coding_dotprodiiPKlPlPKji_param_4,
	.param .u32 _Z27gcrs_m_2_w_5_coding_dotprodiiPKlPlPKji_param_5
)
{
	.reg .pred 	%p<6>;
	.reg .b16 	%rs<10>;
	.reg .b32 	%r<57>;
	.reg .b64 	%rd<74>;

	ld.param.u32 	%r15, [_Z27gcrs_m_2_w_5_coding_dotprodiiPKlPlPKji_param_0];
	ld.param.u32 	%r56, [_Z27gcrs_m_2_w_5_coding_dotprodiiPKlPlPKji_param_1];
	ld.param.u64 	%rd10, [_Z27gcrs_m_2_w_5_coding_dotprodiiPKlPlPKji_param_2];
	ld.param.u64 	%rd11, [_Z27gcrs_m_2_w_5_coding_dotprodiiPKlPlPKji_param_3];
	ld.param.u64 	%rd12, [_Z27gcrs_m_2_w_5_coding_dotprodiiPKlPlPKji_param_4];
	ld.param.u32 	%r17, [_Z27gcrs_m_2_w_5_coding_dotprodiiPKlPlPKji_param_5];
	mov.u32 	%r18, %ntid.x;
	cvt.u16.u32 	%rs1, %r18;
	mul.hi.u16 	%rs2, %rs1, -13107;
	shr.u16 	%rs3, %rs2, 2;
	mul.lo.s16 	%rs4, %rs3, 5;
	sub.s16 	%rs5, %rs1, %rs4;
	cvt.u32.u16 	%r19, %rs5;
	sub.s32 	%r20, %r18, %r19;
	mov.u32 	%r21, %ctaid.x;
	mov.u32 	%r1, %tid.x;
	mad.lo.s32 	%r2, %r20, %r21, %r1;
	setp.ge.u32 	%p1, %r1, %r20;
	setp.ge.u32 	%p2, %r2, %r17;
	or.pred  	%p3, %p1, %p2;
	@%p3 bra 	$L__BB6_5;
	cvt.u16.u32 	%rs6, %r1;
	mul.hi.u16 	%rs7, %rs6, 13108;
	mul.lo.s16 	%rs8, %rs7, 5;
	sub.s16 	%rs9, %rs6, %rs8;
	cvt.u32.u16 	%r3, %rs9;
	setp.lt.s32 	%p4, %r15, 1;
	mov.b64 	%rd72, 0;
	mov.u64 	%rd73, %rd72;
	@%p4 bra 	$L__BB6_4;
	cvt.u64.u32 	%rd1, %r2;
	shl.b32 	%r23, %r1, 3;
	mov.u32 	%r24, shared_data;
	add.s32 	%r4, %r24, %r23;
	mov.b32 	%r25, 32;
	shl.b32 	%r5, %r25, %r3;
	add.s32 	%r6, %r3, 5;
	sub.s32 	%r26, %r1, %r3;
	shl.b32 	%r27, %r26, 3;
	add.s32 	%r7, %r24, %r27;
	neg.s32 	%r55, %r15;
	cvta.to.global.u64 	%rd2, %rd10;
	cvta.to.global.u64 	%rd3, %rd12;
	mov.b64 	%rd73, 0;
	mov.b32 	%r54, 0;
	mov.u64 	%rd72, %rd73;
$L__BB6_3:
	cvt.s64.s32 	%rd15, %r54;
	add.s64 	%rd16, %rd1, %rd15;
	shl.b64 	%rd17, %rd16, 3;
	add.s64 	%rd18, %rd2, %rd17;
	ld.global.nc.u64 	%rd19, [%rd18];
	st.shared.u64 	[%r4], %rd19;
	bar.sync 	0;
	add.s32 	%r12, %r56, 5;
	mul.wide.s32 	%rd20, %r56, 4;
	add.s64 	%rd21, %rd3, %rd20;
	ld.global.nc.u32 	%r28, [%rd21];
	shr.u32 	%r29, %r28, %r3;
	and.b32  	%r30, %r29, 1;
	cvt.u64.u32 	%rd22, %r30;
	neg.s64 	%rd23, %rd22;
	ld.shared.u64 	%rd24, [%r7];
	and.b64  	%rd25, %rd24, %rd23;
	xor.b64  	%rd26, %rd25, %rd73;
	and.b32  	%r31, %r28, %r5;
	shr.u32 	%r32, %r31, %r6;
	cvt.u64.u32 	%rd27, %r32;
	neg.s64 	%rd28, %rd27;
	and.b64  	%rd29, %rd24, %rd28;
	xor.b64  	%rd30, %rd29, %rd72;
	ld.global.nc.u32 	%r33, [%rd21+4];
	shr.u32 	%r34, %r33, %r3;
	and.b32  	%r35, %r34, 1;
	cvt.u64.u32 	%rd31, %r35;
	neg.s64 	%rd32, %rd31;
	ld.shared.u64 	%rd33, [%r7+8];
	and.b64  	%rd34, %rd33, %rd32;
	xor.b64  	%rd35, %rd34, %rd26;
	and.b32  	%r36, %r33, %r5;
	shr.u32 	%r37, %r36, %r6;
	cvt.u64.u32 	%rd36, %r37;
	neg.s64 	%rd37, %rd36;
	and.b64  	%rd38, %rd33, %rd37;
	xor.b64  	%rd39, %rd38, %rd30;
	ld.global.nc.u32 	%r38, [%rd21+8];
	shr.u32 	%r39, %r38, %r3;
	and.b32  	%r40, %r39, 1;
	cvt.u64.u32 	%rd40, %r40;
	neg.s64 	%rd41, %rd40;
	ld.shared.u64 	%rd42, [%r7+16];
	and.b64  	%rd43, %rd42, %rd41;
	xor.b64  	%rd44, %rd43, %rd35;
	and.b32  	%r41, %r38, %r5;
	shr.u32 	%r42, %r41, %r6;
	cvt.u64.u32 	%rd45, %r42;
	neg.s64 	%rd46, %rd45;
	and.b64  	%rd47, %rd42, %rd46;
	xor.b64  	%rd48, %rd47, %rd39;
	ld.global.nc.u32 	%r43, [%rd21+12];
	shr.u32 	%r44, %r43, %r3;
	and.b32  	%r45, %r44, 1;
	cvt.u64.u32 	%rd49, %r45;
	neg.s64 	%rd50, %rd49;
	ld.shared.u64 	%rd51, [%r7+24];
	and.b64  	%rd52, %rd51, %rd50;
	xor.b64  	%rd53, %rd52, %rd44;
	and.b32  	%r46, %r43, %r5;
	shr.u32 	%r47, %r46, %r6;
	cvt.u64.u32 	%rd54, %r47;
	neg.s64 	%rd55, %rd54;
	and.b64  	%rd56, %rd51, %rd55;
	xor.b64  	%rd57, %rd56, %rd48;
	ld.global.nc.u32 	%r48, [%rd21+16];
	shr.u32 	%r49, %r48, %r3;
	and.b32  	%r50, %r49, 1;
	cvt.u64.u32 	%rd58, %r50;
	neg.s64 	%rd59, %rd58;
	ld.shared.u64 	%rd60, [%r7+32];
	and.b64  	%rd61, %rd60, %rd59;
	xor.b64  	%rd73, %rd61, %rd53;
	and.b32  	%r51, %r48, %r5;
	shr.u32 	%r52, %r51, %r6;
	cvt.u64.u32 	%rd62, %r52;
	neg.s64 	%rd63, %rd62;
	and.b64  	%rd64, %rd60, %rd63;
	xor.b64  	%rd72, %rd64, %rd57;
	bar.sync 	0;
	add.s32 	%r55, %r55, 1;
	setp.ne.s32 	%p5, %r55, 0;
	add.s32 	%r54, %r54, %r17;
	mov.u32 	%r56, %r12;
	@%p5 bra 	$L__BB6_3;
$L__BB6_4:
	cvta.to.global.u64 	%rd65, %rd11;
	mul.wide.u32 	%rd66, %r2, 8;
	add.s64 	%rd67, %rd65, %rd66;
	st.global.u64 	[%rd67], %rd73;
	add.s32 	%r53, %r17, %r2;
	mul.wide.u32 	%rd68, %r53, 8;
	add.s64 	%rd69, %rd65, %rd68;
	st.global.u64 	[%rd69], %rd72;
$L__BB6_5:
	ret;

}
	// .globl	_Z27gcrs_m_2_w_6_coding_dotprodiiPKlPlPKji
.visible .entry _Z27gcrs_m_2_w_6_coding_dotprodiiPKlPlPKji(
	.param .u32 _Z27gcrs_m_2_w_6_coding_dotprodiiPKlPlPKji_param_0,
	.param .u32 _Z27gcrs_m_2_w_6_coding_dotprodiiPKlPlPKji_param_1,
	.param .u64 .ptr .align 1 _Z27gcrs_m_2_w_6_coding_dotprodiiPKlPlPKji_param_2,
	.param .u64 .ptr .align 1 _Z27gcrs_m_2_w_6_coding_dotprodiiPKlPlPKji_param_3,
	.param .u64 .ptr .align 1 _Z27gcrs_m_2_w_6_coding_dotprodiiPKlPlPKji_param_4,
	.param .u32 _Z27gcrs_m_2_w_6_coding_dotprodiiPKlPlPKji_param_5
)
{
	.reg .pred 	%p<6>;
	.reg .b16 	%rs<10>;
	.reg .b32 	%r<62>;
	.reg .b64 	%rd<83>;

	ld.param.u32 	%r15, [_Z27gcrs_m_2_w_6_coding_dotprodiiPKlPlPKji_param_0];
	ld.param.u32 	%r61, [_Z27gcrs_m_2_w_6_coding_dotprodiiPKlPlPKji_param_1];
	ld.param.u64 	%rd10, [_Z27gcrs_m_2_w_6_coding_dotprodiiPKlPlPKji_param_2];
	ld.param.u64 	%rd11, [_Z27gcrs_m_2_w_6_coding_dotprodiiPKlPlPKji_param_3];
	ld.param.u64 	%rd12, [_Z27gcrs_m_2_w_6_coding_dotprodiiPKlPlPKji_param_4];
	ld.param.u32 	%r17, [_Z27gcrs_m_2_w_6_coding_dotprodiiPKlPlPKji_param_5];
	mov.u32 	%r18, %ntid.x;
	cvt.u16.u32 	%rs1, %r18;
	mul.hi.u16 	%rs2, %rs1, -21845;
	shr.u16 	%rs3, %rs2, 2;
	mul.lo.s16 	%rs4, %rs3, 6;
	sub.s16 	%rs5, %rs1, %rs4;
	cvt.u32.u16 	%r19, %rs5;
	sub.s32 	%r20, %r18, %r19;
	mov.u32 	%r21, %ctaid.x;
	mov.u32 	%r1, %tid.x;
	mad.lo.s32 	%r2, %r20, %r21, %r1;
	setp.ge.u32 	%p1, %r1, %r20;
	setp.ge.u32 	%p2, %r2, %r17;
	or.pred  	%p3, %p1, %p2;
	@%p3 bra 	$L__BB7_5;
	cvt.u16.u32 	%rs6, %r1;
	mul.hi.u16 	%rs7, %rs6, 10923;
	mul.lo.s16 	%rs8, %rs7, 6;
	sub.s16 	%rs9, %rs6, %rs8;
	cvt.u32.u16 	%r3, %rs9;
	setp.lt.s32 	%p4, %r15, 1;
	mov.b64 	%rd81, 0;
	mov.u64 	%rd82, %rd81;
	@%p4 bra 	$L__BB7_4;
	cvt.u64.u32 	%rd1, %r2;
	shl.b32 	%r23, %r1, 3;
	mov.u32 	%r24, shared_data;
	add.s32 	%r4, %r24, %r23;
	mov.b32 	%r25, 64;
	shl.b32 	%r5, %r25, %r3;
	add.s32 	%r6, %r3, 6;
	sub.s32 	%r26, %r1, %r3;
	shl.b32 	%r27, %r26, 3;
	add.s32 	%r7, %r24, %r27;
	neg.s32 	%r60, %r15;
	cvta.to.global.u64 	%rd2, %rd10;
	cvta.to.global.u64 	%rd3, %rd12;
	mov.b64 	%rd82, 0;
	mov.b32 	%r59, 0;
	mov.u64 	%rd81, %rd82;
$L__BB7_3:
	cvt.s64.s32 	%rd15, %r59;
	add.s64 	%rd16, %rd1, %rd15;
	shl.b64 	%rd17, %rd16, 3;
	add.s64 	%rd18, %rd2, %rd17;
	ld.global.nc.u64 	%rd19, [%rd18];
	st.shared.u64 	[%r4], %rd19;
	bar.sync 	0;
	add.s32 	%r12, %r61, 6;
	mul.wide.s32 	%rd20, %r61, 4;
	add.s64 	%rd21, %rd3, %rd20;
	ld.global.nc.u32 	%r28, [%rd21];
	shr.u32 	%r29, %r28, %r3;
	and.b32  	%r30, %r29, 1;
	cvt.u64.u32 	%rd22, %r30;
	neg.s64 	%rd23, %rd22;
	ld.shared.u64 	%rd24, [%r7];
	and.b64  	%rd25, %rd24, %rd23;
	xor.b64  	%rd26, %rd25, %rd82;
	and.b32  	%r31, %r28, %r5;
	shr.u32 	%r32, %r31, %r6;
	cvt.u64.u32 	%rd27, %r32;
	neg.s64 	%rd28, %rd27;
	and.b64  	%rd29, %rd24, %rd28;
	xor.b64  	%rd30, %rd29, %rd81;
	ld.global.nc.u32 	%r33, [%rd21+4];
	shr.u32 	%r34, %r33, %r3;
	and.b32  	%r35, %r34, 1;
	cvt.u64.u32 	%rd31, %r35;
	neg.s64 	%rd32, %rd31;
	ld.shared.u64 	%rd33, [%r7+8];
	and.b64  	%rd34, %rd33, %rd32;
	xor.b64  	%rd35, %rd34, %rd26;
	and.b32  	%r36, %r33, %r5;
	shr.u32 	%r37, %r36, %r6;
	cvt.u64.u32 	%rd36, %r37;
	neg.s64 	%rd37, %rd36;
	and.b64  	%rd38, %rd33, %rd37;
	xor.b64  	%rd39, %rd38, %rd30;
	ld.global.nc.u32 	%r38, [%rd21+8];
	shr.u32 	%r39, %r38, %r3;
	and.b32  	%r40, %r39, 1;
	cvt.u64.u32 	%rd40, %r40;
	neg.s64 	%rd41, %rd40;
	ld.shared.u64 	%rd42, [%r7+16];
	and.b64  	%rd43, %rd42, %rd41;
	xor.b64  	%rd44, %rd43, %rd35;
	and.b32  	%r41, %r38, %r5;
	shr.u32 	%r42, %r41, %r6;
	cvt.u64.u32 	%rd45, %r42;
	neg.s64 	%rd46, %rd45;
	and.b64  	%rd47, %rd42, %rd46;
	xor.b64  	%rd48, %rd47, %rd39;
	ld.global.nc.u32 	%r43, [%rd21+12];
	shr.u32 	%r44, %r43, %r3;
	and.b32  	%r45, %r44, 1;
	cvt.u64.u32 	%rd49, %r45;
	neg.s64 	%rd50, %rd49;
	ld.shared.u64 	%rd51, [%r7+24];
	and.b64  	%rd52, %rd51, %rd50;
	xor.b64  	%rd53, %rd52, %rd44;
	and.b32  	%r46, %r43, %r5;
	shr.u32 	%r47, %r46, %r6;
	cvt.u64.u32 	%rd54, %r47;
	neg.s64 	%rd55, %rd54;
	and.b64  	%rd56, %rd51, %rd55;
	xor.b64  	%rd57, %rd56, %rd48;
	ld.global.nc.u32 	%r48, [%rd21+16];
	shr.u32 	%r49, %r48, %r3;
	and.b32  	%r50, %r49, 1;
	cvt.u64.u32 	%rd58, %r50;
	neg.s64 	%rd59, %rd58;
	ld.shared.u64 	%rd60, [%r7+32];
	and.b64  	%rd61, %rd60, %rd59;
	xor.b64  	%rd62, %rd61, %rd53;
	and.b32  	%r51, %r48, %r5;
	shr.u32 	%r52, %r51, %r6;
	cvt.u64.u32 	%rd63, %r52;
	neg.s64 	%rd64, %rd63;
	and.b64  	%rd65, %rd60, %rd64;
	xor.b64  	%rd66, %rd65, %rd57;
	ld.global.nc.u32 	%r53, [%rd21+20];
	shr.u32 	%r54, %r53, %r3;
	and.b32  	%r55, %r54, 1;
	cvt.u64.u32 	%rd67, %r55;
	neg.s64 	%rd68, %rd67;
	ld.shared.u64 	%rd69, [%r7+40];
	and.b64  	%rd70, %rd69, %rd68;
	xor.b64  	%rd82, %rd70, %rd62;
	and.b32  	%r56, %r53, %r5;
	shr.u32 	%r57, %r56, %r6;
	cvt.u64.u32 	%rd71, %r57;
	neg.s64 	%rd72, %rd71;
	and.b64  	%rd73, %rd69, %rd72;
	xor.b64  	%rd81, %rd73, %rd66;
	bar.sync 	0;
	add.s32 	%r60, %r60, 1;
	setp.ne.s32 	%p5, %r60, 0;
	add.s32 	%r59, %r59, %r17;
	mov.u32 	%r61, %r12;
	@%p5 bra 	$L__BB7_3;
$L__BB7_4:
	cvta.to.global.u64 	%rd74, %rd11;
	mul.wide.u32 	%rd75, %r2, 8;
	add.s64 	%rd76, %rd74, %rd75;
	st.global.u64 	[%rd76], %rd82;
	add.s32 	%r58, %r17, %r2;
	mul.wide.u32 	%rd77, %r58, 8;
	add.s64 	%rd78, %rd74, %rd77;
	st.global.u64 	[%rd78], %rd81;
$L__BB7_5:
	ret;

}
	// .globl	_Z27gcrs_m_2_w_7_coding_dotprodiiPKlPlPKji
.visible .entry _Z27gcrs_m_2_w_7_coding_dotprodiiPKlPlPKji(
	.param .u32 _Z27gcrs_m_2_w_7_coding_dotprodiiPKlPlPKji_param_0,
	.param .u32 _Z27gcrs_m_2_w_7_coding_dotprodiiPKlPlPKji_param_1,
	.param .u64 .ptr .align 1 _Z27gcrs_m_2_w_7_coding_dotprodiiPKlPlPKji_param_2,
	.param .u64 .ptr .align 1 _Z27gcrs_m_2_w_7_coding_dotprodiiPKlPlPKji_param_3,
	.param .u64 .ptr .align 1 _Z27gcrs_m_2_w_7_coding_dotprodiiPKlPlPKji_param_4,
	.param .u32 _Z27gcrs_m_2_w_7_coding_dotprodiiPKlPlPKji_param_5
)
{
	.reg .pred 	%p<6>;
	.reg .b16 	%rs<13>;
	.reg .b32 	%r<67>;
	.reg .b64 	%rd<92>;

	ld.param.u32 	%r15, [_Z27gcrs_m_2_w_7_coding_dotprodiiPKlPlPKji_param_0];
	ld.param.u32 	%r66, [_Z27gcrs_m_2_w_7_coding_dotprodiiPKlPlPKji_param_1];
	ld.param.u64 	%rd10, [_Z27gcrs_m_2_w_7_coding_dotprodiiPKlPlPKji_param_2];
	ld.param.u64 	%rd11, [_Z27gcrs_m_2_w_7_coding_dotprodiiPKlPlPKji_param_3];
	ld.param.u64 	%rd12, [_Z27gcrs_m_2_w_7_coding_dotprodiiPKlPlPKji_param_4];
	ld.param.u32 	%r17, [_Z27gcrs_m_2_w_7_coding_dotprodiiPKlPlPKji_param_5];
	mov.u32 	%r18, %ntid.x;
	cvt.u16.u32 	%rs1, %r18;
	mul.hi.u16 	%rs2, %rs1, 9363;
	sub.s16 	%rs3, %rs1, %rs2;
	shr.u16 	%rs4, %rs3, 1;
	add.s16 	%rs5, %rs4, %rs2;
	shr.u16 	%rs6, %rs5, 2;
	mul.lo.s16 	%rs7, %rs6, 7;
	sub.s16 	%rs8, %rs1, %rs7;
	cvt.u32.u16 	%r19, %rs8;
	sub.s32 	%r20, %r18, %r19;
	mov.u32 	%r21, %ctaid.x;
	mov.u32 	%r1, %tid.x;
	mad.lo.s32 	%r2, %r20, %r21, %r1;
	setp.ge.u32 	%p1, %r1, %r20;
	setp.ge.u32 	%p2, %r2, %r17;
	or.pred  	%p3, %p1, %p2;
	@%p3 bra 	$L__BB8_5;
	cvt.u16.u32 	%rs9, %r1;
	mul.hi.u16 	%rs10, %rs9, 9363;
	mul.lo.s16 	%rs11, %rs10, 7;
	sub.s16 	%rs12, %rs9, %rs11;
	cvt.u32.u16 	%r3, %rs12;
	setp.lt.s32 	%p4, %r15, 1;
	mov.b64 	%rd90, 0;
	mov.u64 	%rd91, %rd90;
	@%p4 bra 	$L__BB8_4;
	cvt.u64.u32 	%rd1, %r2;
	shl.b32 	%r23, %r1, 3;
	mov.u32 	%r24, shared_data;
	add.s32 	%r4, %r24, %r23;
	mov.b32 	%r25, 128;
	shl.b32 	%r5, %r25, %r3;
	add.s32 	%r6, %r3, 7;
	sub.s32 	%r26, %r1, %r3;
	shl.b32 	%r27, %r26, 3;
	add.s32 	%r7, %r24, %r27;
	neg.s32 	%r65, %r15;
	cvta.to.global.u64 	%rd2, %rd10;
	cvta.to.global.u64 	%rd3, %rd12;
	mov.b64 	%rd91, 0;
	mov.b32 	%r64, 0;
	mov.u64 	%rd90, %rd91;
$L__BB8_3:
	cvt.s64.s32 	%rd15, %r64;
	add.s64 	%rd16, %rd1, %rd15;
	shl.b64 	%rd17, %rd16, 3;
	add.s64 	%rd18, %rd2, %rd17;
	ld.global.nc.u64 	%rd19, [%rd18];
	st.shared.u64 	[%r4], %rd19;
	bar.sync 	0;
	add.s32 	%r12, %r66, 7;
	mul.wide.s32 	%rd20, %r66, 4;
	add.s64 	%rd21, %rd3, %rd20;
	ld.global.nc.u32 	%r28, [%rd21];
	shr.u32 	%r29, %r28, %r3;
	and.b32  	%r30, %r29, 1;
	cvt.u64.u32 	%rd22, %r30;
	neg.s64 	%rd23, %rd22;
	ld.shared.u64 	%rd24, [%r7];
	and.b64  	%rd25, %rd24, %rd23;
	xor.b64  	%rd26, %rd25, %rd91;
	and.b32  	%r31, %r28, %r5;
	shr.u32 	%r32, %r31, %r6;
	cvt.u64.u32 	%rd27, %r32;
	neg.s64 	%rd28, %rd27;
	and.b64  	%rd29, %rd24, %rd28;
	xor.b64  	%rd30, %rd29, %rd90;
	ld.global.nc.u32 	%r33, [%rd21+4];
	shr.u32 	%r34, %r33, %r3;
	and.b32  	%r35, %r34, 1;
	cvt.u64.u32 	%rd31, %r35;
	neg.s64 	%rd32, %rd31;
	ld.shared.u64 	%rd33, [%r7+8];
	and.b64  	%rd34, %rd33, %rd32;
	xor.b64  	%rd35, %rd34, %rd26;
	and.b32  	%r36, %r33, %r5;
	shr.u32 	%r37, %r36, %r6;
	cvt.u64.u32 	%rd36, %r37;
	neg.s64 	%rd37, %rd36;
	and.b64  	%rd38, %rd33, %rd37;
	xor.b64  	%rd39, %rd38, %rd30;
	ld.global.nc.u32 	%r38, [%rd21+8];
	shr.u32 	%r39, %r38, %r3;
	and.b32  	%r40, %r39, 1;
	cvt.u64.u32 	%rd40, %r40;
	neg.s64 	%rd41, %rd40;
	ld.shared.u64 	%rd42, [%r7+16];
	and.b64  	%rd43, %rd42, %rd41;
	xor.b64  	%rd44, %rd43, %rd35;
	and.b32  	%r41, %r38, %r5;
	shr.u32 	%r42, %r41, %r6;
	cvt.u64.u32 	%rd45, %r42;
	neg.s64 	%rd46, %rd45;
	and.b64  	%rd47, %rd42, %rd46;
	xor.b64  	%rd48, %rd47, %rd39;
	ld.global.nc.u32 	%r43, [%rd21+12];
	shr.u32 	%r44, %r43, %r3;
	and.b32  	%r45, %r44, 1;
	cvt.u64.u32 	%rd49, %r45;
	neg.s64 	%rd50, %rd49;
	ld.shared.u64 	%rd51, [%r7+24];
	and.b64  	%rd52, %rd51, %rd50;
	xor.b64  	%rd53, %rd52, %rd44;
	and.b32  	%r46, %r43, %r5;
	shr.u32 	%r47, %r46, %r6;
	cvt.u64.u32 	%rd54, %r47;
	neg.s64 	%rd55, %rd54;
	and.b64  	%rd56, %rd51, %rd55;
	xor.b64  	%rd57, %rd56, %rd48;
	ld.global.nc.u32 	%r48, [%rd21+16];
	shr.u32 	%r49, %r48, %r3;
	and.b32  	%r50, %r49, 1;
	cvt.u64.u32 	%rd58, %r50;
	neg.s64 	%rd59, %rd58;
	ld.shared.u64 	%rd60, [%r7+32];
	and.b64  	%rd61, %rd60, %rd59;
	xor.b64  	%rd62, %rd61, %rd53;
	and.b32  	%r51, %r48, %r5;
	shr.u32 	%r52, %r51, %r6;
	cvt.u64.u32 	%rd63, %r52;
	neg.s64 	%rd64, %rd63;
	and.b64  	%rd65, %rd60, %rd64;
	xor.b64  	%rd66, %rd65, %rd57;
	ld.global.nc.u32 	%r53, [%rd21+20];
	shr.u32 	%r54, %r53, %r3;
	and.b32  	%r55, %r54, 1;
	cvt.u64.u32 	%rd67, %r55;
	neg.s64 	%rd68, %rd67;
	ld.shared.u64 	%rd69, [%r7+40];
	and.b64  	%rd70, %rd69, %rd68;
	xor.b64  	%rd71, %rd70, %rd62;
	and.b32  	%r56, %r53, %r5;
	shr.u32 	%r57, %r56, %r6;
	cvt.u64.u32 	%rd72, %r57;
	neg.s64 	%rd73, %rd72;
	and.b64  	%rd74, %rd69, %rd73;
	xor.b64  	%rd75, %rd74, %rd66;
	ld.global.nc.u32 	%r58, [%rd21+24];
	shr.u32 	%r59, %r58, %r3;
	and.b32  	%r60, %r59, 1;
	cvt.u64.u32 	%rd76, %r60;
	neg.s64 	%rd77, %rd76;
	ld.shared.u64 	%rd78, [%r7+48];
	and.b64  	%rd79, %rd78, %rd77;
	xor.b64  	%rd91, %rd79, %rd71;
	and.b32  	%r61, %r58, %r5;
	shr.u32 	%r62, %r61, %r6;
	cvt.u64.u32 	%rd80, %r62;
	neg.s64 	%rd81, %rd80;
	and.b64  	%rd82, %rd78, %rd81;
	xor.b64  	%rd90, %rd82, %rd75;
	bar.sync 	0;
	add.s32 	%r65, %r65, 1;
	setp.ne.s32 	%p5, %r65, 0;
	add.s32 	%r64, %r64, %r17;
	mov.u32 	%r66, %r12;
	@%p5 bra 	$L__BB8_3;
$L__BB8_4:
	cvta.to.global.u64 	%rd83, %rd11;
	mul.wide.u32 	%rd84, %r2, 8;
	add.s64 	%rd85, %rd83, %rd84;
	st.global.u64 	[%rd85], %rd91;
	add.s32 	%r63, %r17, %r2;
	mul.wide.u32 	%rd86, %r63, 8;
	add.s64 	%rd87, %rd83, %rd86;
	st.global.u64 	[%rd87], %rd90;
$L__BB8_5:
	ret;

}
	// .globl	_Z27gcrs_m_2_w_8_coding_dotprodiiPKlPlPKji
.visible .entry _Z27gcrs_m_2_w_8_coding_dotprodiiPKlPlPKji(
	.param .u32 _Z27gcrs_m_2_w_8_coding_dotprodiiPKlPlPKji_param_0,
	.param .u32 _Z27gcrs_m_2_w_8_coding_dotprodiiPKlPlPKji_param_1,
	.param .u64 .ptr .align 1 _Z27gcrs_m_2_w_8_coding_dotprodiiPKlPlPKji_param_2,
	.param .u64 .ptr .align 1 _Z27gcrs_m_2_w_8_coding_dotprodiiPKlPlPKji_param_3,
	.param .u64 .ptr .align 1 _Z27gcrs_m_2_w_8_coding_dotprodiiPKlPlPKji_param_4,
	.param .u32 _Z27gcrs_m_2_w_8_coding_dotprodiiPKlPlPKji_param_5
)
{
	.reg .pred 	%p<6>;
	.reg .b32 	%r<70>;
	.reg .b64 	%rd<101>;

	ld.param.u32 	%r15, [_Z27gcrs_m_2_w_8_coding_dotprodiiPKlPlPKji_param_0];
	ld.param.u32 	%r69, [_Z27gcrs_m_2_w_8_coding_dotprodiiPKlPlPKji_param_1];
	ld.param.u64 	%rd9, [_Z27gcrs_m_2_w_8_coding_dotprodiiPKlPlPKji_param_2];
	ld.param.u64 	%rd10, [_Z27gcrs_m_2_w_8_coding_dotprodiiPKlPlPKji_param_3];
	ld.param.u64 	%rd11, [_Z27gcrs_m_2_w_8_coding_dotprodiiPKlPlPKji_param_4];
	ld.param.u32 	%r17, [_Z27gcrs_m_2_w_8_coding_dotprodiiPKlPlPKji_param_5];
	mov.u32 	%r18, %ntid.x;
	and.b32  	%r19, %r18, 2040;
	mov.u32 	%r20, %ctaid.x;
	mov.u32 	%r1, %tid.x;
	mad.lo.s32 	%r2, %r19, %r20, %r1;
	setp.ge.u32 	%p1, %r1, %r19;
	setp.ge.u32 	%p2, %r2, %r17;
	or.pred  	%p3, %p1, %p2;
	@%p3 bra 	$L__BB9_5;
	and.b32  	%r3, %r1, 7;
	setp.lt.s32 	%p4, %r15, 1;
	mov.b64 	%rd99, 0;
	mov.u64 	%rd100, %rd99;
	@%p4 bra 	$L__BB9_4;
	shl.b32 	%r22, %r1, 3;
	mov.u32 	%r23, shared_data;
	add.s32 	%r4, %r23, %r22;
	mov.b32 	%r24, 256;
	shl.b32 	%r5, %r24, %r3;
	or.b32  	%r6, %r3, 8;
	and.b32  	%r25, %r22, 8128;
	add.s32 	%r7, %r23, %r25;
	neg.s32 	%r68, %r15;
	cvta.to.global.u64 	%rd1, %rd9;
	cvta.to.global.u64 	%rd2, %rd11;
	mov.b64 	%rd100, 0;
	mov.b32 	%r67, 0;
	cvt.u64.u32 	%rd15, %r2;
	mov.u64 	%rd99, %rd100;
$L__BB9_3:
	cvt.s64.s32 	%rd14, %r67;
	add.s64 	%rd16, %rd15, %rd14;
	shl.b64 	%rd17, %rd16, 3;
	add.s64 	%rd18, %rd1, %rd17;
	ld.global.nc.u64 	%rd19, [%rd18];
	st.shared.u64 	[%r4], %rd19;
	bar.sync 	0;
	add.s32 	%r12, %r69, 8;
	mul.wide.s32 	%rd20, %r69, 4;
	add.s64 	%rd21, %rd2, %rd20;
	ld.global.nc.u32 	%r26, [%rd21];
	shr.u32 	%r27, %r26, %r3;
	and.b32  	%r28, %r27, 1;
	cvt.u64.u32 	%rd22, %r28;
	neg.s64 	%rd23, %rd22;
	ld.shared.v2.u64 	{%rd24, %rd25}, [%r7];
	and.b64  	%rd26, %rd24, %rd23;
	xor.b64  	%rd27, %rd26, %rd100;
	and.b32  	%r29, %r26, %r5;
	shr.u32 	%r30, %r29, %r6;
	cvt.u64.u32 	%rd28, %r30;
	neg.s64 	%rd29, %rd28;
	and.b64  	%rd30, %rd24, %rd29;
	xor.b64  	%rd31, %rd30, %rd99;
	ld.global.nc.u32 	%r31, [%rd21+4];
	shr.u32 	%r32, %r31, %r3;
	and.b32  	%r33, %r32, 1;
	cvt.u64.u32 	%rd32, %r33;
	neg.s64 	%rd33, %rd32;
	and.b64  	%rd34, %rd25, %rd33;
	xor.b64  	%rd35, %rd34, %rd27;
	and.b32  	%r34, %r31, %r5;
	shr.u32 	%r35, %r34, %r6;
	cvt.u64.u32 	%rd36, %r35;
	neg.s64 	%rd37, %rd36;
	and.b64  	%rd38, %rd25, %rd37;
	xor.b64  	%rd39, %rd38, %rd31;
	ld.global.nc.u32 	%r36, [%rd21+8];
	shr.u32 	%r37, %r36, %r3;
	and.b32  	%r38, %r37, 1;
	cvt.u64.u32 	%rd40, %r38;
	neg.s64 	%rd41, %rd40;
	ld.shared.v2.u64 	{%rd42, %rd43}, [%r7+16];
	and.b64  	%rd44, %rd42, %rd41;
	xor.b64  	%rd45, %rd44, %rd35;
	and.b32  	%r39, %r36, %r5;
	shr.u32 	%r40, %r39, %r6;
	cvt.u64.u32 	%rd46, %r40;
	neg.s64 	%rd47, %rd46;
	and.b64  	%rd48, %rd42, %rd47;
	xor.b64  	%rd49, %rd48, %rd39;
	ld.global.nc.u32 	%r41, [%rd21+12];
	shr.u32 	%r42, %r41, %r3;
	and.b32  	%r43, %r42, 1;
	cvt.u64.u32 	%rd50, %r43;
	neg.s64 	%rd51, %rd50;
	and.b64  	%rd52, %rd43, %rd51;
	xor.b64  	%rd53, %rd52, %rd45;
	and.b32  	%r44, %r41, %r5;
	shr.u32 	%r45, %r44, %r6;
	cvt.u64.u32 	%rd54, %r45;
	neg.s64 	%rd55, %rd54;
	and.b64  	%rd56, %rd43, %rd55;
	xor.b64  	%rd57, %rd56, %rd49;
	ld.global.nc.u32 	%r46, [%rd21+16];
	shr.u32 	%r47, %r46, %r3;
	and.b32  	%r48, %r47, 1;
	cvt.u64.u32 	%rd58, %r48;
	neg.s64 	%rd59, %rd58;
	ld.shared.v2.u64 	{%rd60, %rd61}, [%r7+32];
	and.b64  	%rd62, %rd60, %rd59;
	xor.b64  	%rd63, %rd62, %rd53;
	and.b32  	%r49, %r46, %r5;
	shr.u32 	%r50, %r49, %r6;
	cvt.u64.u32 	%rd64, %r50;
	neg.s64 	%rd65, %rd64;
	and.b64  	%rd66, %rd60, %rd65;
	xor.b64  	%rd67, %rd66, %rd57;
	ld.global.nc.u32 	%r51, [%rd21+20];
	shr.u32 	%r52, %r51, %r3;
	and.b32  	%r53, %r52, 1;
	cvt.u64.u32 	%rd68, %r53;
	neg.s64 	%rd69, %rd68;
	and.b64  	%rd70, %rd61, %rd69;
	xor.b64  	%rd71, %rd70, %rd63;
	and.b32  	%r54, %r51, %r5;
	shr.u32 	%r55, %r54, %r6;
	cvt.u64.u32 	%rd72, %r55;
	neg.s64 	%rd73, %rd72;
	and.b64  	%rd74, %rd61, %rd73;
	xor.b64  	%rd75, %rd74, %rd67;
	ld.global.nc.u32 	%r56, [%rd21+24];
	shr.u32 	%r57, %r56, %r3;
	and.b32  	%r58, %r57, 1;
	cvt.u64.u32 	%rd76, %r58;
	neg.s64 	%rd77, %rd76;
	ld.shared.v2.u64 	{%rd78, %rd79}, [%r7+48];
	and.b64  	%rd80, %rd78, %rd77;
	xor.b64  	%rd81, %rd80, %rd71;
	and.b32  	%r59, %r56, %r5;
	shr.u32 	%r60, %r59, %r6;
	cvt.u64.u32 	%rd82, %r60;
	neg.s64 	%rd83, %rd82;
	and.b64  	%rd84, %rd78, %rd83;
	xor.b64  	%rd85, %rd84, %rd75;
	ld.global.nc.u32 	%r61, [%rd21+28];
	shr.u32 	%r62, %r61, %r3;
	and.b32  	%r63, %r62, 1;
	cvt.u64.u32 	%rd86, %r63;
	neg.s64 	%rd87, %rd86;
	and.b64  	%rd88, %rd79, %rd87;
	xor.b64  	%rd100, %rd88, %rd81;
	and.b32  	%r64, %r61, %r5;
	shr.u32 	%r65, %r64, %r6;
	cvt.u64.u32 	%rd89, %r65;
	neg.s64 	%rd90, %rd89;
	and.b64  	%rd91, %rd79, %rd90;
	xor.b64  	%rd99, %rd91, %rd85;
	bar.sync 	0;
	add.s32 	%r68, %r68, 1;
	setp.ne.s32 	%p5, %r68, 0;
	add.s32 	%r67, %r67, %r17;
	mov.u32 	%r69, %r12;
	@%p5 bra 	$L__BB9_3;
$L__BB9_4:
	cvta.to.global.u64 	%rd92, %rd10;
	mul.wide.u32 	%rd93, %r2, 8;
	add.s64 	%rd94, %rd92, %rd93;
	st.global.u64 	[%rd94], %rd100;
	add.s32 	%r66, %r17, %r2;
	mul.wide.u32 	%rd95, %r66, 8;
	add.s64 	%rd96, %rd92, %rd95;
	st.global.u64 	[%rd96], %rd99;
$L__BB9_5:
	ret;

}
	// .globl	_Z27gcrs_m_3_w_4_coding_dotprodiiPKlPlPKji
.visible .entry _Z27gcrs_m_3_w_4_coding_dotprodiiPKlPlPKji(
	.param .u32 _Z27gcrs_m_3_w_4_coding_dotprodiiPKlPlPKji_param_0,
	.param .u32 _Z27gcrs_m_3_w_4_coding_dotprodiiPKlPlPKji_param_1,
	.param .u64 .ptr .align 1 _Z27gcrs_m_3_w_4_coding_dotprodiiPKlPlPKji_param_2,
	.param .u64 .ptr .align 1 _Z27gcrs_m_3_w_4_coding_dotprodiiPKlPlPKji_param_3,
	.param .u64 .ptr .align 1 _Z27gcrs_m_3_w_4_coding_dotprodiiPKlPlPKji_param_4,
	.param .u32 _Z27gcrs_m_3_w_4_coding_dotprodiiPKlPlPKji_param_5
)
{
	.reg .pred 	%p<6>;
	.reg .b32 	%r<62>;
	.reg .b64 	%rd<87>;

	ld.param.u32 	%r14, [_Z27gcrs_m_3_w_4_coding_dotprodiiPKlPlPKji_param_0];
	ld.param.u32 	%r61, [_Z27gcrs_m_3_w_4_coding_dotprodiiPKlPlPKji_param_1];
	ld.param.u64 	%rd12, [_Z27gcrs_m_3_w_4_coding_dotprodiiPKlPlPKji_param_2];
	ld.param.u64 	%rd13, [_Z27gcrs_m_3_w_4_coding_dotprodiiPKlPlPKji_param_3];
	ld.param.u64 	%rd14, [_Z27gcrs_m_3_w_4_coding_dotprodiiPKlPlPKji_param_4];
	ld.param.u32 	%r16, [_Z27gcrs_m_3_w_4_coding_dotprodiiPKlPlPKji_param_5];
	mov.u32 	%r17, %ntid.x;
	and.b32  	%r18, %r17, 2044;
	mov.u32 	%r19, %ctaid.x;
	mov.u32 	%r1, %tid.x;
	mad.lo.s32 	%r2, %r18, %r19, %r1;
	setp.ge.u32 	%p1, %r1, %r18;
	setp.ge.u32 	%p2, %r2, %r16;
	or.pred  	%p3, %p1, %p2;
	@%p3 bra 	$L__BB10_5;
	and.b32  	%r3, %r1, 3;
	setp.lt.s32 	%p4, %r14, 1;
	mov.b64 	%rd84, 0;
	mov.u64 	%rd85, %rd84;
	mov.u64 	%rd86, %rd84;
	@%p4 bra 	$L__BB10_4;
	shl.b32 	%r21, %r1, 3;
	mov.u32 	%r22, shared_data;
	add.s32 	%r4, %r22, %r21;
	or.b32  	%r5, %r3, 4;
	and.b32  	%r23, %r21, 8160;
	add.s32 	%r6, %r22, %r23;
	neg.s32 	%r60, %r14;
	cvta.to.global.u64 	%rd1, %rd12;
	cvta.to.global.u64 	%rd2, %rd14;
	mov.b64 	%rd86, 0;
	mov.b32 	%r59, 0;
	cvt.u64.u32 	%rd18, %r2;
	mov.u64 	%rd85, %rd86;
	mov.u64 	%rd84, %rd86;
$L__BB10_3:
	cvt.s64.s32 	%rd17, %r59;
	add.s64 	%rd19, %rd18, %rd17;
	shl.b64 	%rd20, %rd19, 3;
	add.s64 	%rd21, %rd1, %rd20;
	ld.global.nc.u64 	%rd22, [%rd21];
	st.shared.u64 	[%r4], %rd22;
	bar.sync 	0;
	add.s32 	%r11, %r61, 4;
	mul.wide.s32 	%rd23, %r61, 4;
	add.s64 	%rd24, %rd2, %rd23;
	ld.global.nc.u32 	%r24, [%rd24];
	shr.u32 	%r25, %r24, %r3;
	and.b32  	%r26, %r25, 1;
	cvt.u64.u32 	%rd25, %r26;
	neg.s64 	%rd26, %rd25;
	ld.shared.v2.u64 	{%rd27, %rd28}, [%r6];
	and.b64  	%rd29, %rd27, %rd26;
	xor.b64  	%rd30, %rd29, %rd86;
	mov.b32 	%r27, 16;
	shl.b32 	%r28, %r27, %r3;
	and.b32  	%r29, %r24, %r28;
	shr.u32 	%r30, %r29, %r5;
	cvt.u64.u32 	%rd31, %r30;
	neg.s64 	%rd32, %rd31;
	and.b64  	%rd33, %rd27, %rd32;
	xor.b64  	%rd34, %rd33, %rd85;
	mov.b32 	%r31, 256;
	shl.b32 	%r32, %r31, %r3;
	and.b32  	%r33, %r24, %r32;
	or.b32  	%r34, %r3, 8;
	shr.u32 	%r35, %r33, %r34;
	cvt.u64.u32 	%rd35, %r35;
	neg.s64 	%rd36, %rd35;
	and.b64  	%rd37, %rd27, %rd36;
	xor.b64  	%rd38, %rd37, %rd84;
	ld.global.nc.u32 	%r36, [%rd24+4];
	shr.u32 	%r37, %r36, %r3;
	and.b32  	%r38, %r37, 1;
	cvt.u64.u32 	%rd39, %r38;
	neg.s64 	%rd40, %rd39;
	and.b64  	%rd41, %rd28, %rd40;
	xor.b64  	%rd42, %rd41, %rd30;
	and.b32  	%r39, %r36, %r28;
	shr.u32 	%r40, %r39, %r5;
	cvt.u64.u32 	%rd43, %r40;
	neg.s64 	%rd44, %rd43;
	and.b64  	%rd45, %rd28, %rd44;
	xor.b64  	%rd46, %rd45, %rd34;
	and.b32  	%r41, %r36, %r32;
	shr.u32 	%r42, %r41, %r34;
	cvt.u64.u32 	%rd47, %r42;
	neg.s64 	%rd48, %rd47;
	and.b64  	%rd49, %rd28, %rd48;
	xor.b64  	%rd50, %rd49, %rd38;
	ld.global.nc.u32 	%r43, [%rd24+8];
	shr.u32 	%r44, %r43, %r3;
	and.b32  	%r45, %r44, 1;
	cvt.u64.u32 	%rd51, %r45;
	neg.s64 	%rd52, %rd51;
	ld.shared.v2.u64 	{%rd53, %rd54}, [%r6+16];
	and.b64  	%rd55, %rd53, %rd52;
	xor.b64  	%rd56, %rd55, %rd42;
	and.b32  	%r46, %r43, %r28;
	shr.u32 	%r47, %r46, %r5;
	cvt.u64.u32 	%rd57, %r47;
	neg.s64 	%rd58, %rd57;
	and.b64  	%rd59, %rd53, %rd58;
	xor.b64  	%rd60, %rd59, %rd46;
	and.b32  	%r48, %r43, %r32;
	shr.u32 	%r49, %r48, %r34;
	cvt.u64.u32 	%rd61, %r49;
	neg.s64 	%rd62, %rd61;
	and.b64  	%rd63, %rd53, %rd62;
	xor.b64  	%rd64, %rd63, %rd50;
	ld.global.nc.u32 	%r50, [%rd24+12];
	shr.u32 	%r51, %r50, %r3;
	and.b32  	%r52, %r51, 1;
	cvt.u64.u32 	%rd65, %r52;
	neg.s64 	%rd66, %rd65;
	and.b64  	%rd67, %rd54, %rd66;
	xor.b64  	%rd86, %rd67, %rd56;
	and.b32  	%r53, %r50, %r28;
	shr.u32 	%r54, %r53, %r5;
	cvt.u64.u32 	%rd68, %r54;
	neg.s64 	%rd69, %rd68;
	and.b64  	%rd70, %rd54, %rd69;
	xor.b64  	%rd85, %rd70, %rd60;
	and.b32  	%r55, %r50, %r32;
	shr.u32 	%r56, %r55, %r34;
	cvt.u64.u32 	%rd71, %r56;
	neg.s64 	%rd72, %rd71;
	and.b64  	%rd73, %rd54, %rd72;
	xor.b64  	%rd84, %rd73, %rd64;
	bar.sync 	0;
	add.s32 	%r60, %r60, 1;
	setp.ne.s32 	%p5, %r60, 0;
	add.s32 	%r59, %r59, %r16;
	mov.u32 	%r61, %r11;
	@%p5 bra 	$L__BB10_3;
$L__BB10_4:
	cvta.to.global.u64 	%rd74, %rd13;
	mul.wide.u32 	%rd75, %r2, 8;
	add.s64 	%rd76, %rd74, %rd75;
	st.global.u64 	[%rd76], %rd86;
	add.s32 	%r57, %r16, %r2;
	mul.wide.u32 	%rd77, %r57, 8;
	add.s64 	%rd78, %rd74, %rd77;
	st.global.u64 	[%rd78], %rd85;
	add.s32 	%r58, %r57, %r16;
	mul.wide.u32 	%rd79, %r58, 8;
	add.s64 	%rd80, %rd74, %rd79;
	st.global.u64 	[%rd80], %rd84;
$L__BB10_5:
	ret;

}
	// .globl	_Z27gcrs_m_3_w_5_coding_dotprodiiPKlPlPKji
.visible .entry _Z27gcrs_m_3_w_5_coding_dotprodiiPKlPlPKji(
	.param .u32 _Z27gcrs_m_3_w_5_coding_dotprodiiPKlPlPKji_param_0,
	.param .u32 _Z27gcrs_m_3_w_5_coding_dotprodiiPKlPlPKji_param_1,
	.param .u64 .ptr .align 1 _Z27gcrs_m_3_w_5_coding_dotprodiiPKlPlPKji_param_2,
	.param .u64 .ptr .align 1 _Z27gcrs_m_3_w_5_coding_dotprodiiPKlPlPKji_param_3,
	.param .u64 .ptr .align 1 _Z27gcrs_m_3_w_5_coding_dotprodiiPKlPlPKji_param_4,
	.param .u32 _Z27gcrs_m_3_w_5_coding_dotprodiiPKlPlPKji_param_5
)
{
	.reg .pred 	%p<6>;
	.reg .b16 	%rs<10>;
	.reg .b32 	%r<71>;
	.reg .b64 	%rd<100>;

	ld.param.u32 	%r16, [_Z27gcrs_m_3_w_5_coding_dotprodiiPKlPlPKji_param_0];
	ld.param.u32 	%r70, [_Z27gcrs_m_3_w_5_coding_dotprodiiPKlPlPKji_param_1];
	ld.param.u64 	%rd12, [_Z27gcrs_m_3_w_5_coding_dotprodiiPKlPlPKji_param_2];
	ld.param.u64 	%rd13, [_Z27gcrs_m_3_w_5_coding_dotprodiiPKlPlPKji_param_3];
	ld.param.u64 	%rd14, [_Z27gcrs_m_3_w_5_coding_dotprodiiPKlPlPKji_param_4];
	ld.param.u32 	%r18, [_Z27gcrs_m_3_w_5_coding_dotprodiiPKlPlPKji_param_5];
	mov.u32 	%r19, %ntid.x;
	cvt.u16.u32 	%rs1, %r19;
	mul.hi.u16 	%rs2, %rs1, -13107;
	shr.u16 	%rs3, %rs2, 2;
	mul.lo.s16 	%rs4, %rs3, 5;
	sub.s16 	%rs5, %rs1, %rs4;
	cvt.u32.u16 	%r20, %rs5;
	sub.s32 	%r21, %r19, %r20;
	mov.u32 	%r22, %ctaid.x;
	mov.u32 	%r1, %tid.x;
	mad.lo.s32 	%r2, %r21, %r22, %r1;
	setp.ge.u32 	%p1, %r1, %r21;
	setp.ge.u32 	%p2, %r2, %r18;
	or.pred  	%p3, %p1, %p2;
	@%p3 bra 	$L__BB11_5;
	cvt.u16.u32 	%rs6, %r1;
	mul.hi.u16 	%rs7, %rs6, 13108;
	mul.lo.s16 	%rs8, %rs7, 5;
	sub.s16 	%rs9, %rs6, %rs8;
	cvt.u32.u16 	%r3, %rs9;
	setp.lt.s32 	%p4, %r16, 1;
	mov.b64 	%rd97, 0;
	mov.u64 	%rd98, %rd97;
	mov.u64 	%rd99, %rd97;
	@%p4 bra 	$L__BB11_4;
	shl.b32 	%r24, %r1, 3;
	mov.u32 	%r25, shared_data;
	add.s32 	%r4, %r25, %r24;
	mov.b32 	%r26, 32;
	shl.b32 	%r5, %r26, %r3;
	add.s32 	%r6, %r3, 5;
	add.s32 	%r7, %r3, 10;
	sub.s32 	%r27, %r1, %r3;
	shl.b32 	%r28, %r27, 3;
	add.s32 	%r8, %r25, %r28;
	neg.s32 	%r69, %r16;
	cvta.to.global.u64 	%rd1, %rd12;
	cvta.to.global.u64 	%rd2, %rd14;
	mov.b64 	%rd99, 0;
	mov.b32 	%r68, 0;
	cvt.u64.u32 	%rd18, %r2;
	mov.u64 	%rd98, %rd99;
	mov.u64 	%rd97, %rd99;
$L__BB11_3:
	cvt.s64.s32 	%rd17, %r68;
	add.s64 	%rd19, %rd18, %rd17;
	shl.b64 	%rd20, %rd19, 3;
	add.s64 	%rd21, %rd1, %rd20;
	ld.global.nc.u64 	%rd22, [%rd21];
	st.shared.u64 	[%r4], %rd22;
	bar.sync 	0;
	add.s32 	%r13, %r70, 5;
	mul.wide.s32 	%rd23, %r70, 4;
	add.s64 	%rd24, %rd2, %rd23;
	ld.global.nc.u32 	%r29, [%rd24];
	shr.u32 	%r30, %r29, %r3;
	and.b32  	%r31, %r30, 1;
	cvt.u64.u32 	%rd25, %r31;
	neg.s64 	%rd26, %rd25;
	ld.shared.u64 	%rd27, [%r8];
	and.b64  	%rd28, %rd27, %rd26;
	xor.b64  	%rd29, %rd28, %rd99;
	and.b32  	%r32, %r29, %r5;
	shr.u32 	%r33, %r32, %r6;
	cvt.u64.u32 	%rd30, %r33;
	neg.s64 	%rd31, %rd30;
	and.b64  	%rd32, %rd27, %rd31;
	xor.b64  	%rd33, %rd32, %rd98;
	mov.b32 	%r34, 1024;
	shl.b32 	%r35, %r34, %r3;
	and.b32  	%r36, %r29, %r35;
	shr.u32 	%r37, %r36, %r7;
	cvt.u64.u32 	%rd34, %r37;
	neg.s64 	%rd35, %rd34;
	and.b64  	%rd36, %rd27, %rd35;
	xor.b64  	%rd37, %rd36, %rd97;
	ld.global.nc.u32 	%r38, [%rd24+4];
	shr.u32 	%r39, %r38, %r3;
	and.b32  	%r40, %r39, 1;
	cvt.u64.u32 	%rd38, %r40;
	neg.s64 	%rd39, %rd38;
	ld.shared.u64 	%rd40, [%r8+8];
	and.b64  	%rd41, %rd40, %rd39;
	xor.b64  	%rd42, %rd41, %rd29;
	and.b32  	%r41, %r38, %r5;
	shr.u32 	%r42, %r41, %r6;
	cvt.u64.u32 	%rd43, %r42;
	neg.s64 	%rd44, %rd43;
	and.b64  	%rd45, %rd40, %rd44;
	xor.b64  	%rd46, %rd45, %rd33;
	and.b32  	%r43, %r38, %r35;
	shr.u32 	%r44, %r43, %r7;
	cvt.u64.u32 	%rd47, %r44;
	neg.s64 	%rd48, %rd47;
	and.b64  	%rd49, %rd40, %rd48;
	xor.b64  	%rd50, %rd49, %rd37;
	ld.global.nc.u32 	%r45, [%rd24+8];
	shr.u32 	%r46, %r45, %r3;
	and.b32  	%r47, %r46, 1;
	cvt.u64.u32 	%rd51, %r47;
	neg.s64 	%rd52, %rd51;
	ld.shared.u64 	%rd53, [%r8+16];
	and.b64  	%rd54, %rd53, %rd52;
	xor.b64  	%rd55, %rd54, %rd42;
	and.b32  	%r48, %r45, %r5;
	shr.u32 	%r49, %r48, %r6;
	cvt.u64.u32 	%rd56, %r49;
	neg.s64 	%rd57, %rd56;
	and.b64  	%rd58, %rd53, %rd57;
	xor.b64  	%rd59, %rd58, %rd46;
	and.b32  	%r50, %r45, %r35;
	shr.u32 	%r51, %r50, %r7;
	cvt.u64.u32 	%rd60, %r51;
	neg.s64 	%rd61, %rd60;
	and.b64  	%rd62, %rd53, %rd61;
	xor.b64  	%rd63, %rd62, %rd50;
	ld.global.nc.u32 	%r52, [%rd24+12];
	shr.u32 	%r53, %r52, %r3;
	and.b32  	%r54, %r53, 1;
	cvt.u64.u32 	%rd64, %r54;
	neg.s64 	%rd65, %rd64;
	ld.shared.u64 	%rd66, [%r8+24];
	and.b64  	%rd67, %rd66, %rd65;
	xor.b64  	%rd68, %rd67, %rd55;
	and.b32  	%r55, %r52, %r5;
	shr.u32 	%r56, %r55, %r6;
	cvt.u64.u32 	%rd69, %r56;
	neg.s64 	%rd70, %rd69;
	and.b64  	%rd71, %rd66, %rd70;
	xor.b64  	%rd72, %rd71, %rd59;
	and.b32  	%r57, %r52, %r35;
	shr.u32 	%r58, %r57, %r7;
	cvt.u64.u32 	%rd73, %r58;
	neg.s64 	%rd74, %rd73;
	and.b64  	%rd75, %rd66, %rd74;
	xor.b64  	%rd76, %rd75, %rd63;
	ld.global.nc.u32 	%r59, [%rd24+16];
	shr.u32 	%r60, %r59, %r3;
	and.b32  	%r61, %r60, 1;
	cvt.u64.u32 	%rd77, %r61;
	neg.s64 	%rd78, %rd77;
	ld.shared.u64 	%rd79, [%r8+32];
	and.b64  	%rd80, %rd79, %rd78;
	xor.b64  	%rd99, %rd80, %rd68;
	and.b32  	%r62, %r59, %r5;
	shr.u32 	%r63, %r62, %r6;
	cvt.u64.u32 	%rd81, %r63;
	neg.s64 	%rd82, %rd81;
	and.b64  	%rd83, %rd79, %rd82;
	xor.b64  	%rd98, %rd83, %rd72;
	and.b32  	%r64, %r59, %r35;
	shr.u32 	%r65, %r64, %r7;
	cvt.u64.u32 	%rd84, %r65;
	neg.s64 	%rd85, %rd84;
	and.b64  	%rd86, %rd79, %rd85;
	xor.b64  	%rd97, %rd86, %rd76;
	bar.sync 	0;
	add.s32 	%r69, %r69, 1;
	setp.ne.s32 	%p5, %r69, 0;
	add.s32 	%r68, %r68, %r18;
	mov.u32 	%r70, %r13;
	@%p5 bra 	$L__BB11_3;
$L__BB11_4:
	cvta.to.global.u64 	%rd87, %rd13;
	mul.wide.u32 	%rd88, %r2, 8;
	add.s64 	%rd89, %rd87, %rd88;
	st.global.u64 	[%rd89], %rd99;
	add.s32 	%r66, %r18, %r2;
	mul.wide.u32 	%rd90, %r66, 8;
	add.s64 	%rd91, %rd87, %rd90;
	st.global.u64 	[%rd91], %rd98;
	add.s32 	%r67, %r66, %r18;
	mul.wide.u32 	%rd92, %r67, 8;
	add.s64 	%rd93, %rd87, %rd92;
	st.global.u64 	[%rd93], %rd97;
$L__BB11_5:
	ret;

}
	// .globl	_Z27gcrs_m_3_w_6_coding_dotprodiiPKlPlPKji
.visible .entry _Z27gcrs_m_3_w_6_coding_dotprodiiPKlPlPKji(
	.param .u32 _Z27gcrs_m_3_w_6_coding_dotprodiiPKlPlPKji_param_0,
	.param .u32 _Z27gcrs_m_3_w_6_coding_dotprodiiPKlPlPKji_param_1,
	.param .u64 .ptr .align 1 _Z27gcrs_m_3_w_6_coding_dotprodiiPKlPlPKji_param_2,
	.param .u64 .ptr .align 1 _Z27gcrs_m_3_w_6_coding_dotprodiiPKlPlPKji_param_3,
	.param .u64 .ptr .align 1 _Z27gcrs_m_3_w_6_coding_dotprodiiPKlPlPKji_param_4,
	.param .u32 _Z27gcrs_m_3_w_6_coding_dotprodiiPKlPlPKji_param_5
)
{
	.reg .pred 	%p<6>;
	.reg .b16 	%rs<10>;
	.reg .b32 	%r<78>;
	.reg .b64 	%rd<113>;

	ld.param.u32 	%r16, [_Z27gcrs_m_3_w_6_coding_dotprodiiPKlPlPKji_param_0];
	ld.param.u32 	%r77, [_Z27gcrs_m_3_w_6_coding_dotprodiiPKlPlPKji_param_1];
	ld.param.u64 	%rd12, [_Z27gcrs_m_3_w_6_coding_dotprodiiPKlPlPKji_param_2];
	ld.param.u64 	%rd13, [_Z27gcrs_m_3_w_6_coding_dotprodiiPKlPlPKji_param_3];
	ld.param.u64 	%rd14, [_Z27gcrs_m_3_w_6_coding_dotprodiiPKlPlPKji_param_4];
	ld.param.u32 	%r18, [_Z27gcrs_m_3_w_6_coding_dotprodiiPKlPlPKji_param_5];
	mov.u32 	%r19, %ntid.x;
	cvt.u16.u32 	%rs1, %r19;
	mul.hi.u16 	%rs2, %rs1, -21845;
	shr.u16 	%rs3, %rs2, 2;
	mul.lo.s16 	%rs4, %rs3, 6;
	sub.s16 	%rs5, %rs1, %rs4;
	cvt.u32.u16 	%r20, %rs5;
	sub.s32 	%r21, %r19, %r20;
	mov.u32 	%r22, %ctaid.x;
	mov.u32 	%r1, %tid.x;
	mad.lo.s32 	%r2, %r21, %r22, %r1;
	setp.ge.u32 	%p1, %r1, %r21;
	setp.ge.u32 	%p2, %r2, %r18;
	or.pred  	%p3, %p1, %p2;
	@%p3 bra 	$L__BB12_5;
	cvt.u16.u32 	%rs6, %r1;
	mul.hi.u16 	%rs7, %rs6, 10923;
	mul.lo.s16 	%rs8, %rs7, 6;
	sub.s16 	%rs9, %rs6, %rs8;
	cvt.u32.u16 	%r3, %rs9;
	setp.lt.s32 	%p4, %r16, 1;
	mov.b64 	%rd110, 0;
	mov.u64 	%rd111, %rd110;
	mov.u64 	%rd112, %rd110;
	@%p4 bra 	$L__BB12_4;
	shl.b32 	%r24, %r1, 3;
	mov.u32 	%r25, shared_data;
	add.s32 	%r4, %r25, %r24;
	mov.b32 	%r26, 64;
	shl.b32 	%r5, %r26, %r3;
	add.s32 	%r6, %r3, 6;
	add.s32 	%r7, %r3, 12;
	sub.s32 	%r27, %r1, %r3;
	shl.b32 	%r28, %r27, 3;
	add.s32 	%r8, %r25, %r28;
	neg.s32 	%r76, %r16;
	cvta.to.global.u64 	%rd1, %rd12;
	cvta.to.global.u64 	%rd2, %rd14;
	mov.b64 	%rd112, 0;
	mov.b32 	%r75, 0;
	cvt.u64.u32 	%rd18, %r2;
	mov.u64 	%rd111, %rd112;
	mov.u64 	%rd110, %rd112;
$L__BB12_3:
	cvt.s64.s32 	%rd17, %r75;
	add.s64 	%rd19, %rd18, %rd17;
	shl.b64 	%rd20, %rd19, 3;
	add.s64 	%rd21, %rd1, %rd20;
	ld.global.nc.u64 	%rd22, [%rd21];
	st.shared.u64 	[%r4], %rd22;
	bar.sync 	0;
	add.s32 	%r13, %r77, 6;
	mul.wide.s32 	%rd23, %r77, 4;
	add.s64 	%rd24, %rd2, %rd23;
	ld.global.nc.u32 	%r29, [%rd24];
	shr.u32 	%r30, %r29, %r3;
	and.b32  	%r31, %r30, 1;
	cvt.u64.u32 	%rd25, %r31;
	neg.s64 	%rd26, %rd25;
	ld.shared.u64 	%rd27, [%r8];
	and.b64  	%rd28, %rd27, %rd26;
	xor.b64  	%rd29, %rd28, %rd112;
	and.b32  	%r32, %r29, %r5;
	shr.u32 	%r33, %r32, %r6;
	cvt.u64.u32 	%rd30, %r33;
	neg.s64 	%rd31, %rd30;
	and.b64  	%rd32, %rd27, %rd31;
	xor.b64  	%rd33, %rd32, %rd111;
	mov.b32 	%r34, 4096;
	shl.b32 	%r35, %r34, %r3;
	and.b32  	%r36, %r29, %r35;
	shr.u32 	%r37, %r36, %r7;
	cvt.u64.u32 	%rd34, %r37;
	neg.s64 	%rd35, %rd34;
	and.b64  	%rd36, %rd27, %rd35;
	xor.b64  	%rd37, %rd36, %rd110;
	ld.global.nc.u32 	%r38, [%rd24+4];
	shr.u32 	%r39, %r38, %r3;
	and.b32  	%r40, %r39, 1;
	cvt.u64.u32 	%rd38, %r40;
	neg.s64 	%rd39, %rd38;
	ld.shared.u64 	%rd40, [%r8+8];
	and.b64  	%rd41, %rd40, %rd39;
	xor.b64  	%rd42, %rd41, %rd29;
	and.b32  	%r41, %r38, %r5;
	shr.u32 	%r42, %r41, %r6;
	cvt.u64.u32 	%rd43, %r42;
	neg.s64 	%rd44, %rd43;
	and.b64  	%rd45, %rd40, %rd44;
	xor.b64  	%rd46, %rd45, %rd33;
	and.b32  	%r43, %r38, %r35;
	shr.u32 	%r44, %r43, %r7;
	cvt.u64.u32 	%rd47, %r44;
	neg.s64 	%rd48, %rd47;
	and.b64  	%rd49, %rd40, %rd48;
	xor.b64  	%rd50, %rd49, %rd37;
	ld.global.nc.u32 	%r45, [%rd24+8];
	shr.u32 	%r46, %r45, %r3;
	and.b32  	%r47, %r46, 1;
	cvt.u64.u32 	%rd51, %r47;
	neg.s64 	%rd52, %rd51;
	ld.shared.u64 	%rd53, [%r8+16];
	and.b64  	%rd54, %rd53, %rd52;
	xor.b64  	%rd55, %rd54, %rd42;
	and.b32  	%r48, %r45, %r5;
	shr.u32 	%r49, %r48, %r6;
	cvt.u64.u32 	%rd56, %r49;
	neg.s64 	%rd57, %rd56;
	and.b64  	%rd58, %rd53, %rd57;
	xor.b64  	%rd59, %rd58, %rd46;
	and.b32  	%r50, %r45, %r35;
	shr.u32 	%r51, %r50, %r7;
	cvt.u64.u32 	%rd60, %r51;
	neg.s64 	%rd61, %rd60;
	and.b64  	%rd62, %rd53, %rd61;
	xor.b64  	%rd63, %rd62, %rd50;
	ld.global.nc.u32 	%r52, [%rd24+12];
	shr.u32 	%r53, %r52, %r3;
	and.b32  	%r54, %r53, 1;
	cvt.u64.u32 	%rd64, %r54;
	neg.s64 	%rd65, %rd64;
	ld.shared.u64 	%rd66, [%r8+24];
	and.b64  	%rd67, %rd66, %rd65;
	xor.b64  	%rd68, %rd67, %rd55;
	and.b32  	%r55, %r52, %r5;
	shr.u32 	%r56, %r55, %r6;
	cvt.u64.u32 	%rd69, %r56;
	neg.s64 	%rd70, %rd69;
	and.b64  	%rd71, %rd66, %rd70;
	xor.b64  	%rd72, %rd71, %rd59;
	and.b32  	%r57, %r52, %r35;
	shr.u32 	%r58, %r57, %r7;
	cvt.u64.u32 	%rd73, %r58;
	neg.s64 	%rd74, %rd73;
	and.b64  	%rd75, %rd66, %rd74;
	xor.b64  	%rd76, %rd75, %rd63;
	ld.global.nc.u32 	%r59, [%rd24+16];
	shr.u32 	%r60, %r59, %r3;
	and.b32  	%r61, %r60, 1;
	cvt.u64.u32 	%rd77, %r61;
	neg.s64 	%rd78, %rd77;
	ld.shared.u64 	%rd79, [%r8+32];
	and.b64  	%rd80, %rd79, %rd78;
	xor.b64  	%rd81, %rd80, %rd68;
	and.b32  	%r62, %r59, %r5;
	shr.u32 	%r63, %r62, %r6;
	cvt.u64.u32 	%rd82, %r63;
	neg.s64 	%rd83, %rd82;
	and.b64  	%rd84, %rd79, %rd83;
	xor.b64  	%rd85, %rd84, %rd72;
	and.b32  	%r64, %r59, %r35;
	shr.u32 	%r65, %r64, %r7;
	cvt.u64.u32 	%rd86, %r65;
	neg.s64 	%rd87, %rd86;
	and.b64  	%rd88, %rd79, %rd87;
	xor.b64  	%rd89, %rd88, %rd76;
	ld.global.nc.u32 	%r66, [%rd24+20];
	shr.u32 	%r67, %r66, %r3;
	and.b32  	%r68, %r67, 1;
	cvt.u64.u32 	%rd90, %r68;
	neg.s64 	%rd91, %rd90;
	ld.shared.u64 	%rd92, [%r8+40];
	and.b64  	%rd93, %rd92, %rd91;
	xor.b64  	%rd112, %rd93, %rd81;
	and.b32  	%r69, %r66, %r5;
	shr.u32 	%r70, %r69, %r6;
	cvt.u64.u32 	%rd94, %r70;
	neg.s64 	%rd95, %rd94;
	and.b64  	%rd96, %rd92, %rd95;
	xor.b64  	%rd111, %rd96, %rd85;
	and.b32  	%r71, %r66, %r35;
	shr.u32 	%r72, %r71, %r7;
	cvt.u64.u32 	%rd97, %r72;
	neg.s64 	%rd98, %rd97;
	and.b64  	%rd99, %rd92, %rd98;
	xor.b64  	%rd110, %rd99, %rd89;
	bar.sync 	0;
	add.s32 	%r76, %r76, 1;
	setp.ne.s32 	%p5, %r76, 0;
	add.s32 	%r75, %r75, %r18;
	mov.u32 	%r77, %r13;
	@%p5 bra 	$L__BB12_3;
$L__BB12_4:
	cvta.to.global.u64 	%rd100, %rd13;
	mul.wide.u32 	%rd101, %r2, 8;
	add.s64 	%rd102, %rd100, %rd101;
	st.global.u64 	[%rd102], %rd112;
	add.s32 	%r73, %r18, %r2;
	mul.wide.u32 	%rd103, %r73, 8;
	add.s64 	%rd104, %rd100, %rd103;
	st.global.u64 	[%rd104], %rd111;
	add.s32 	%r74, %r73, %r18;
	mul.wide.u32 	%rd105, %r74, 8;
	add.s64 	%rd106, %rd100, %rd105;
	st.global.u64 	[%rd106], %rd110;
$L__BB12_5:
	ret;

}
	// .globl	_Z27gcrs_m_3_w_7_coding_dotprodiiPKlPlPKji
.visible .entry _Z27gcrs_m_3_w_7_coding_dotprodiiPKlPlPKji(
	.param .u32 _Z27gcrs_m_3_w_7_coding_dotprodiiPKlPlPKji_param_0,
	.param .u32 _Z27gcrs_m_3_w_7_coding_dotprodiiPKlPlPKji_param_1,
	.param .u64 .ptr .align 1 _Z27gcrs_m_3_w_7_coding_dotprodiiPKlPlPKji_param_2,
	.param .u64 .ptr .align 1 _Z27gcrs_m_3_w_7_coding_dotprodiiPKlPlPKji_param_3,
	.param .u64 .ptr .align 1 _Z27gcrs_m_3_w_7_coding_dotprodiiPKlPlPKji_param_4,
	.param .u32 _Z27gcrs_m_3_w_7_coding_dotprodiiPKlPlPKji_param_5
)
{
	.reg .pred 	%p<6>;
	.reg .b16 	%rs<13>;
	.reg .b32 	%r<85>;
	.reg .b64 	%rd<126>;

	ld.param.u32 	%r16, [_Z27gcrs_m_3_w_7_coding_dotprodiiPKlPlPKji_param_0];
	ld.param.u32 	%r84, [_Z27gcrs_m_3_w_7_coding_dotprodiiPKlPlPKji_param_1];
	ld.param.u64 	%rd12, [_Z27gcrs_m_3_w_7_coding_dotprodiiPKlPlPKji_param_2];
	ld.param.u64 	%rd13, [_Z27gcrs_m_3_w_7_coding_dotprodiiPKlPlPKji_param_3];
	ld.param.u64 	%rd14, [_Z27gcrs_m_3_w_7_coding_dotprodiiPKlPlPKji_param_4];
	ld.param.u32 	%r18, [_Z27gcrs_m_3_w_7_coding_dotprodiiPKlPlPKji_param_5];
	mov.u32 	%r19, %ntid.x;
	cvt.u16.u32 	%rs1, %r19;
	mul.hi.u16 	%rs2, %rs1, 9363;
	sub.s16 	%rs3, %rs1, %rs2;
	shr.u16 	%rs4, %rs3, 1;
	add.s16 	%rs5, %rs4, %rs2;
	shr.u16 	%rs6, %rs5, 2;
	mul.lo.s16 	%rs7, %rs6, 7;
	sub.s16 	%rs8, %rs1, %rs7;
	cvt.u32.u16 	%r20, %rs8;
	sub.s32 	%r21, %r19, %r20;
	mov.u32 	%r22, %ctaid.x;
	mov.u32 	%r1, %tid.x;
	mad.lo.s32 	%r2, %r21, %r22, %r1;
	setp.ge.u32 	%p1, %r1, %r21;
	setp.ge.u32 	%p2, %r2, %r18;
	or.pred  	%p3, %p1, %p2;
	@%p3 bra 	$L__BB13_5;
	cvt.u16.u32 	%rs9, %r1;
	mul.hi.u16 	%rs10, %rs9, 9363;
	mul.lo.s16 	%rs11, %rs10, 7;
	sub.s16 	%rs12, %rs9, %rs11;
	cvt.u32.u16 	%r3, %rs12;
	setp.lt.s32 	%p4, %r16, 1;
	mov.b64 	%rd123, 0;
	mov.u64 	%rd124, %rd123;
	mov.u64 	%rd125, %rd123;
	@%p4 bra 	$L__BB13_4;
	shl.b32 	%r24, %r1, 3;
	mov.u32 	%r25, shared_data;
	add.s32 	%r4, %r25, %r24;
	mov.b32 	%r26, 128;
	shl.b32 	%r5, %r26, %r3;
	add.s32 	%r6, %r3, 7;
	add.s32 	%r7, %r3, 14;
	sub.s32 	%r27, %r1, %r3;
	shl.b32 	%r28, %r27, 3;
	add.s32 	%r8, %r25, %r28;
	neg.s32 	%r83, %r16;
	cvta.to.global.u64 	%rd1, %rd12;
	cvta.to.global.u64 	%rd2, %rd14;
	mov.b64 	%rd125, 0;
	mov.b32 	%r82, 0;
	cvt.u64.u32 	%rd18, %r2;
	mov.u64 	%rd124, %rd125;
	mov.u64 	%rd123, %rd125;
$L__BB13_3:
	cvt.s64.s32 	%rd17, %r82;
	add.s64 	%rd19, %rd18, %rd17;
	shl.b64 	%rd20, %rd19, 3;
	add.s64 	%rd21, %rd1, %rd20;
	ld.global.nc.u64 	%rd22, [%rd21];
	st.shared.u64 	[%r4], %rd22;
	bar.sync 	0;
	add.s32 	%r13, %r84, 7;
	mul.wide.s32 	%rd23, %r84, 4;
	add.s64 	%rd24, %rd2, %rd23;
	ld.global.nc.u32 	%r29, [%rd24];
	shr.u32 	%r30, %r29, %r3;
	and.b32  	%r31, %r30, 1;
	cvt.u64.u32 	%rd25, %r31;
	neg.s64 	%rd26, %rd25;
	ld.shared.u64 	%rd27, [%r8];
	and.b64  	%rd28, %rd27, %rd26;
	xor.b64  	%rd29, %rd28, %rd125;
	and.b32  	%r32, %r29, %r5;
	shr.u32 	%r33, %r32, %r6;
	cvt.u64.u32 	%rd30, %r33;
	neg.s64 	%rd31, %rd30;
	and.b64  	%rd32, %rd27, %rd31;
	xor.b64  	%rd33, %rd32, %rd124;
	mov.b32 	%r34, 16384;
	shl.b32 	%r35, %r34, %r3;
	and.b32  	%r36, %r29, %r35;
	shr.u32 	%r37, %r36, %r7;
	cvt.u64.u32 	%rd34, %r37;
	neg.s64 	%rd35, %rd34;
	and.b64  	%rd36, %rd27, %rd35;
	xor.b64  	%rd37, %rd36, %rd123;
	ld.global.nc.u32 	%r38, [%rd24+4];
	shr.u32 	%r39, %r38, %r3;
	and.b32  	%r40, %r39, 1;
	cvt.u64.u32 	%rd38, %r40;
	neg.s64 	%rd39, %rd38;
	ld.shared.u64 	%rd40, [%r8+8];
	and.b64  	%rd41, %rd40, %rd39;
	xor.b64  	%rd42, %rd41, %rd29;
	and.b32  	%r41, %r38, %r5;
	shr.u32 	%r42, %r41, %r6;
	cvt.u64.u32 	%rd43, %r42;
	neg.s64 	%rd44, %rd43;
	and.b64  	%rd45, %rd40, %rd44;
	xor.b64  	%rd46, %rd45, %rd33;
	and.b32  	%r43, %r38, %r35;
	shr.u32 	%r44, %r43, %r7;
	cvt.u64.u32 	%rd47, %r44;
	neg.s64 	%rd48, %rd47;
	and.b64  	%rd49, %rd40, %rd48;
	xor.b64  	%rd50, %rd49, %rd37;
	ld.global.nc.u32 	%r45, [%rd24+8];
	shr.u32 	%r46, %r45, %r3;
	and.b32  	%r47, %r46, 1;
	cvt.u64.u32 	%rd51, %r47;
	neg.s64 	%rd52, %rd51;
	ld.shared.u64 	%rd53, [%r8+16];
	and.b64  	%rd54, %rd53, %rd52;
	xor.b64  	%rd55, %rd54, %rd42;
	and.b32  	%r48, %r45, %r5;
	shr.u32 	%r49, %r48, %r6;
	cvt.u64.u32 	%rd56, %r49;
	neg.s64 	%rd57, %rd56;
	and.b64  	%rd58, %rd53, %rd57;
	xor.b64  	%rd59, %rd58, %rd46;
	and.b32  	%r50, %r45, %r35;
	shr.u32 	%r51, %r50, %r7;
	cvt.u64.u32 	%rd60, %r51;
	neg.s64 	%rd61, %rd60;
	and.b64  	%rd62, %rd53, %rd61;
	xor.b64  	%rd63, %rd62, %rd50;
	ld.global.nc.u32 	%r52, [%rd24+12];
	shr.u32 	%r53, %r52, %r3;
	and.b32  	%r54, %r53, 1;
	cvt.u64.u32 	%rd64, %r54;
	neg.s64 	%rd65, %rd64;
	ld.shared.u64 	%rd66, [%r8+24];
	and.b64  	%rd67, %rd66, %rd65;
	xor.b64  	%rd68, %rd67, %rd55;
	and.b32  	%r55, %r52, %r5;
	shr.u32 	%r56, %r55, %r6;
	cvt.u64.u32 	%rd69, %r56;
	neg.s64 	%rd70, %rd69;
	and.b64  	%rd71, %rd66, %rd70;
	xor.b64  	%rd72, %rd71, %rd59;
	and.b32  	%r57, %r52, %r35;
	shr.u32 	%r58, %r57, %r7;
	cvt.u64.u32 	%rd73, %r58;
	neg.s64 	%rd74, %rd73;
	and.b64  	%rd75, %rd66, %rd74;
	xor.b64  	%rd76, %rd75, %rd63;
	ld.global.nc.u32 	%r59, [%rd24+16];
	shr.u32 	%r60, %r59, %r3;
	and.b32  	%r61, %r60, 1;
	cvt.u64.u32 	%rd77, %r61;
	neg.s64 	%rd78, %rd77;
	ld.shared.u64 	%rd79, [%r8+32];
	and.b64  	%rd80, %rd79, %rd78;
	xor.b64  	%rd81, %rd80, %rd68;
	and.b32  	%r62, %r59, %r5;
	shr.u32 	%r63, %r62, %r6;
	cvt.u64.u32 	%rd82, %r63;
	neg.s64 	%rd83, %rd82;
	and.b64  	%rd84, %rd79, %rd83;
	xor.b64  	%rd85, %rd84, %rd72;
	and.b32  	%r64, %r59, %r35;
	shr.u32 	%r65, %r64, %r7;
	cvt.u64.u32 	%rd86, %r65;
	neg.s64 	%rd87, %rd86;
	and.b64  	%rd88, %rd79, %rd87;
	xor.b64  	%rd89, %rd88, %rd76;
	ld.global.nc.u32 	%r66, [%rd24+20];
	shr.u32 	%r67, %r66, %r3;
	and.b32  	%r68, %r67, 1;
	cvt.u64.u32 	%rd90, %r68;
	neg.s64 	%rd91, %rd90;
	ld.shared.u64 	%rd92, [%r8+40];
	and.b64  	%rd93, %rd92, %rd91;
	xor.b64  	%rd94, %rd93, %rd81;
	and.b32  	%r69, %r66, %r5;
	shr.u32 	%r70, %r69, %r6;
	cvt.u64.u32 	%rd95, %r70;
	neg.s64 	%rd96, %rd95;
	and.b64  	%rd97, %rd92, %rd96;
	xor.b64  	%rd98, %rd97, %rd85;
	and.b32  	%r71, %r66, %r35;
	shr.u32 	%r72, %r71, %r7;
	cvt.u64.u32 	%rd99, %r72;
	neg.s64 	%rd100, %rd99;
	and.b64  	%rd101, %rd92, %rd100;
	xor.b64  	%rd102, %rd101, %rd89;
	ld.global.nc.u32 	%r73, [%rd24+24];
	shr.u32 	%r74, %r73, %r3;
	and.b32  	%r75, %r74, 1;
	cvt.u64.u32 	%rd103, %r75;
	neg.s64 	%rd104, %rd103;
	ld.shared.u64 	%rd105, [%r8+48];
	and.b64  	%rd106, %rd105, %rd104;
	xor.b64  	%rd125, %rd106, %rd94;
	and.b32  	%r76, %r73, %r5;
	shr.u32 	%r77, %r76, %r6;
	cvt.u64.u32 	%rd107, %r77;
	neg.s64 	%rd108, %rd107;
	and.b64  	%rd109, %rd105, %rd108;
	xor.b64  	%rd124, %rd109, %rd98;
	and.b32  	%r78, %r73, %r35;
	shr.u32 	%r79, %r78, %r7;
	cvt.u64.u32 	%rd110, %r79;
	neg.s64 	%rd111, %rd110;
	and.b64  	%rd112, %rd105, %rd111;
	xor.b64  	%rd123, %rd112, %rd102;
	bar.sync 	0;
	add.s32 	%r83, %r83, 1;
	setp.ne.s32 	%p5, %r83, 0;
	add.s32 	%r82, %r82, %r18;
	mov.u32 	%r84, %r13;
	@%p5 bra 	$L__BB13_3;
$L__BB13_4:
	cvta.to.global.u64 	%rd113, %rd13;
	mul.wide.u32 	%rd114, %r2, 8;
	add.s64 	%rd115, %rd113, %rd114;
	st.global.u64 	[%rd115], %rd125;
	add.s32 	%r80, %r18, %r2;
	mul.wide.u32 	%rd116, %r80, 8;
	add.s64 	%rd117, %rd113, %rd116;
	st.global.u64 	[%rd117], %rd124;
	add.s32 	%r81, %r80, %r18;
	mul.wide.u32 	%rd118, %r81, 8;
	add.s64 	%rd119, %rd113, %rd118;
	st.global.u64 	[%rd119], %rd123;
$L__BB13_5:
	ret;

}
	// .globl	_Z27gcrs_m_3_w_8_coding_dotprodiiPKlPlPKji
.visible .entry _Z27gcrs_m_3_w_8_coding_dotprodiiPKlPlPKji(
	.param .u32 _Z27gcrs_m_3_w_8_coding_dotprodiiPKlPlPKji_param_0,
	.param .u32 _Z27gcrs_m_3_w_8_coding_dotprodiiPKlPlPKji_param_1,
	.param .u64 .ptr .align 1 _Z27gcrs_m_3_w_8_coding_dotprodiiPKlPlPKji_param_2,
	.param .u64 .ptr .align 1 _Z27gcrs_m_3_w_8_coding_dotprodiiPKlPlPKji_param_3,
	.param .u64 .ptr .align 1 _Z27gcrs_m_3_w_8_coding_dotprodiiPKlPlPKji_param_4,
	.param .u32 _Z27gcrs_m_3_w_8_coding_dotprodiiPKlPlPKji_param_5
)
{
	.reg .pred 	%p<6>;
	.reg .b32 	%r<90>;
	.reg .b64 	%rd<139>;

	ld.param.u32 	%r14, [_Z27gcrs_m_3_w_8_coding_dotprodiiPKlPlPKji_param_0];
	ld.param.u32 	%r89, [_Z27gcrs_m_3_w_8_coding_dotprodiiPKlPlPKji_param_1];
	ld.param.u64 	%rd12, [_Z27gcrs_m_3_w_8_coding_dotprodiiPKlPlPKji_param_2];
	ld.param.u64 	%rd13, [_Z27gcrs_m_3_w_8_coding_dotprodiiPKlPlPKji_param_3];
	ld.param.u64 	%rd14, [_Z27gcrs_m_3_w_8_coding_dotprodiiPKlPlPKji_param_4];
	ld.param.u32 	%r16, [_Z27gcrs_m_3_w_8_coding_dotprodiiPKlPlPKji_param_5];
	mov.u32 	%r17, %ntid.x;
	and.b32  	%r18, %r17, 2040;
	mov.u32 	%r19, %ctaid.x;
	mov.u32 	%r1, %tid.x;
	mad.lo.s32 	%r2, %r18, %r19, %r1;
	setp.ge.u32 	%p1, %r1, %r18;
	setp.ge.u32 	%p2, %r2, %r16;
	or.pred  	%p3, %p1, %p2;
	@%p3 bra 	$L__BB14_5;
	and.b32  	%r3, %r1, 7;
	setp.lt.s32 	%p4, %r14, 1;
	mov.b64 	%rd136, 0;
	mov.u64 	%rd137, %rd136;
	mov.u64 	%rd138, %rd136;
	@%p4 bra 	$L__BB14_4;
	shl.b32 	%r21, %r1, 3;
	mov.u32 	%r22, shared_data;
	add.s32 	%r4, %r22, %r21;
	or.b32  	%r5, %r3, 8;
	and.b32  	%r23, %r21, 8128;
	add.s32 	%r6, %r22, %r23;
	neg.s32 	%r88, %r14;
	cvta.to.global.u64 	%rd1, %rd12;
	cvta.to.global.u64 	%rd2, %rd14;
	mov.b64 	%rd138, 0;
	mov.b32 	%r87, 0;
	cvt.u64.u32 	%rd18, %r2;
	mov.u64 	%rd137, %rd138;
	mov.u64 	%rd136, %rd138;
$L__BB14_3:
	cvt.s64.s32 	%rd17, %r87;
	add.s64 	%rd19, %rd18, %rd17;
	shl.b64 	%rd20, %rd19, 3;
	add.s64 	%rd21, %rd1, %rd20;
	ld.global.nc.u64 	%rd22, [%rd21];
	st.shared.u64 	[%r4], %rd22;
	bar.sync 	0;
	add.s32 	%r11, %r89, 8;
	mul.wide.s32 	%rd23, %r89, 4;
	add.s64 	%rd24, %rd2, %rd23;
	ld.global.nc.u32 	%r24, [%rd24];
	shr.u32 	%r25, %r24, %r3;
	and.b32  	%r26, %r25, 1;
	cvt.u64.u32 	%rd25, %r26;
	neg.s64 	%rd26, %rd25;
	ld.shared.v2.u64 	{%rd27, %rd28}, [%r6];
	and.b64  	%rd29, %rd27, %rd26;
	xor.b64  	%rd30, %rd29, %rd138;
	mov.b32 	%r27, 256;
	shl.b32 	%r28, %r27, %r3;
	and.b32  	%r29, %r24, %r28;
	shr.u32 	%r30, %r29, %r5;
	cvt.u64.u32 	%rd31, %r30;
	neg.s64 	%rd32, %rd31;
	and.b64  	%rd33, %rd27, %rd32;
	xor.b64  	%rd34, %rd33, %rd137;
	mov.b32 	%r31, 65536;
	shl.b32 	%r32, %r31, %r3;
	and.b32  	%r33, %r24, %r32;
	or.b32  	%r34, %r3, 16;
	shr.u32 	%r35, %r33, %r34;
	cvt.u64.u32 	%rd35, %r35;
	neg.s64 	%rd36, %rd35;
	and.b64  	%rd37, %rd27, %rd36;
	xor.b64  	%rd38, %rd37, %rd136;
	ld.global.nc.u32 	%r36, [%rd24+4];
	shr.u32 	%r37, %r36, %r3;
	and.b32  	%r38, %r37, 1;
	cvt.u64.u32 	%rd39, %r38;
	neg.s64 	%rd40, %rd39;
	and.b64  	%rd41, %rd28, %rd40;
	xor.b64  	%rd42, %rd41, %rd30;
	and.b32  	%r39, %r36, %r28;
	shr.u32 	%r40, %r39, %r5;
	cvt.u64.u32 	%rd43, %r40;
	neg.s64 	%rd44, %rd43;
	and.b64  	%rd45, %rd28, %rd44;
	xor.b64  	%rd46, %rd45, %rd34;
	and.b32  	%r41, %r36, %r32;
	shr.u32 	%r42, %r41, %r34;
	cvt.u64.u32 	%rd47, %r42;
	neg.s64 	%rd48, %rd47;
	and.b64  	%rd49, %rd28, %rd48;
	xor.b64  	%rd50, %rd49, %rd38;
	ld.global.nc.u32 	%r43, [%rd24+8];
	shr.u32 	%r44, %r43, %r3;
	and.b32  	%r45, %r44, 1;
	cvt.u64.u32 	%rd51, %r45;
	neg.s64 	%rd52, %rd51;
	ld.shared.v2.u64 	{%rd53, %rd54}, [%r6+16];
	and.b64  	%rd55, %rd53, %rd52;
	xor.b64  	%rd56, %rd55, %rd42;
	and.b32  	%r46, %r43, %r28;
	shr.u32 	%r47, %r46, %r5;
	cvt.u64.u32 	%rd57, %r47;
	neg.s64 	%rd58, %rd57;
	and.b64  	%rd59, %rd53, %rd58;
	xor.b64  	%rd60, %rd59, %rd46;
	and.b32  	%r48, %r43, %r32;
	shr.u32 	%r49, %r48, %r34;
	cvt.u64.u32 	%rd61, %r49;
	neg.s64 	%rd62, %rd61;
	and.b64  	%rd63, %rd53, %rd62;
	xor.b64  	%rd64, %rd63, %rd50;
	ld.global.nc.u32 	%r50, [%rd24+12];
	shr.u32 	%r51, %r50, %r3;
	and.b32  	%r52, %r51, 1;
	cvt.u64.u32 	%rd65, %r52;
	neg.s64 	%rd66, %rd65;
	and.b64  	%rd67, %rd54, %rd66;
	xor.b64  	%rd68, %rd67, %rd56;
	and.b32  	%r53, %r50, %r28;
	shr.u32 	%r54, %r53, %r5;
	cvt.u64.u32 	%rd69, %r54;
	neg.s64 	%rd70, %rd69;
	and.b64  	%rd71, %rd54, %rd70;
	xor.b64  	%rd72, %rd71, %rd60;
	and.b32  	%r55, %r50, %r32;
	shr.u32 	%r56, %r55, %r34;
	cvt.u64.u32 	%rd73, %r56;
	neg.s64 	%rd74, %rd73;
	and.b64  	%rd75, %rd54, %rd74;
	xor.b64  	%rd76, %rd75, %rd64;
	ld.global.nc.u32 	%r57, [%rd24+16];
	shr.u32 	%r58, %r57, %r3;
	and.b32  	%r59, %r58, 1;
	cvt.u64.u32 	%rd77, %r59;
	neg.s64 	%rd78, %rd77;
	ld.shared.v2.u64 	{%rd79, %rd80}, [%r6+32];
	and.b64  	%rd81, %rd79, %rd78;
	xor.b64  	%rd82, %rd81, %rd68;
	and.b32  	%r60, %r57, %r28;
	shr.u32 	%r61, %r60, %r5;
	cvt.u64.u32 	%rd83, %r61;
	neg.s64 	%rd84, %rd83;
	and.b64  	%rd85, %rd79, %rd84;
	xor.b64  	%rd86, %rd85, %rd72;
	and.b32  	%r62, %r57, %r32;
	shr.u32 	%r63, %r62, %r34;
	cvt.u64.u32 	%rd87, %r63;
	neg.s64 	%rd88, %rd87;
	and.b64  	%rd89, %rd79, %rd88;
	xor.b64  	%rd90, %rd89, %rd76;
	ld.global.nc.u32 	%r64, [%rd24+20];
	shr.u32 	%r65, %r64, %r3;
	and.b32  	%r66, %r65, 1;
	cvt.u64.u32 	%rd91, %r66;
	neg.s64 	%rd92, %rd91;
	and.b64  	%rd93, %rd80, %rd92;
	xor.b64  	%rd94, %rd93, %rd82;
	and.b32  	%r67, %r64, %r28;
	shr.u32 	%r68, %r67, %r5;
	cvt.u64.u32 	%rd95, %r68;
	neg.s64 	%rd96, %rd95;
	and.b64  	%rd97, %rd80, %rd96;
	xor.b64  	%rd98, %rd97, %rd86;
	and.b32  	%r69, %r64, %r32;
	shr.u32 	%r70, %r69, %r34;
	cvt.u64.u32 	%rd99, %r70;
	neg.s64 	%rd100, %rd99;
	and.b64  	%rd101, %rd80, %rd100;
	xor.b64  	%rd102, %rd101, %rd90;
	ld.global.nc.u32 	%r71, [%rd24+24];
	shr.u32 	%r72, %r71, %r3;
	and.b32  	%r73, %r72, 1;
	cvt.u64.u32 	%rd103, %r73;
	neg.s64 	%rd104, %rd103;
	ld.shared.v2.u64 	{%rd105, %rd106}, [%r6+48];
	and.b64  	%rd107, %rd105, %rd104;
	xor.b64  	%rd108, %rd107, %rd94;
	and.b32  	%r74, %r71, %r28;
	shr.u32 	%r75, %r74, %r5;
	cvt.u64.u32 	%rd109, %r75;
	neg.s64 	%rd110, %rd109;
	and.b64  	%rd111, %rd105, %rd110;
	xor.b64  	%rd112, %rd111, %rd98;
	and.b32  	%r76, %r71, %r32;
	shr.u32 	%r77, %r76, %r34;
	cvt.u64.u32 	%rd113, %r77;
	neg.s64 	%rd114, %rd113;
	and.b64  	%rd115, %rd105, %rd114;
	xor.b64  	%rd116, %rd115, %rd102;
	ld.global.nc.u32 	%r78, [%rd24+28];
	shr.u32 	%r79, %r78, %r3;
	and.b32  	%r80, %r79, 1;
	cvt.u64.u32 	%rd117, %r80;
	neg.s64 	%rd118, %rd117;
	and.b64  	%rd119, %rd106, %rd118;
	xor.b64  	%rd138, %rd119, %rd108;
	and.b32  	%r81, %r78, %r28;
	shr.u32 	%r82, %r81, %r5;
	cvt.u64.u32 	%rd120, %r82;
	neg.s64 	%rd121, %rd120;
	and.b64  	%rd122, %rd106, %rd121;
	xor.b64  	%rd137, %rd122, %rd112;
	and.b32  	%r83, %r78, %r32;
	shr.u32 	%r84, %r83, %r34;
	cvt.u64.u32 	%rd123, %r84;
	neg.s64 	%rd124, %rd123;
	and.b64  	%rd125, %rd106, %rd124;
	xor.b64  	%rd136, %rd125, %rd116;
	bar.sync 	0;
	add.s32 	%r88, %r88, 1;
	setp.ne.s32 	%p5, %r88, 0;
	add.s32 	%r87, %r87, %r16;
	mov.u32 	%r89, %r11;
	@%p5 bra 	$L__BB14_3;
$L__BB14_4:
	cvta.to.global.u64 	%rd126, %rd13;
	mul.wide.u32 	%rd127, %r2, 8;
	add.s64 	%rd128, %rd126, %rd127;
	st.global.u64 	[%rd128], %rd138;
	add.s32 	%r85, %r16, %r2;
	mul.wide.u32 	%rd129, %r85, 8;
	add.s64 	%rd130, %rd126, %rd129;
	st.global.u64 	[%rd130], %rd137;
	add.s32 	%r86, %r85, %r16;
	mul.wide.u32 	%rd131, %r86, 8;
	add.s64 	%rd132, %rd126, %rd131;
	st.global.u64 	[%rd132], %rd136;
$L__BB14_5:
	ret;

}
	// .globl	_Z27gcrs_m_4_w_4_coding_dotprodiiPKlPlPKji
.visible .entry _Z27gcrs_m_4_w_4_coding_dotprodiiPKlPlPKji(
	.param .u32 _Z27gcrs_m_4_w_4_coding_dotprodiiPKlPlPKji_param_0,
	.param .u32 _Z27gcrs_m_4_w_4_coding_dotprodiiPKlPlPKji_param_1,
	.param .u64 .ptr .align 1 _Z27gcrs_m_4_w_4_coding_dotprodiiPKlPlPKji_param_2,
	.param .u64 .ptr .align 1 _Z27gcrs_m_4_w_4_coding_dotprodiiPKlPlPKji_param_3,
	.param .u64 .ptr .align 1 _Z27gcrs_m_4_w_4_coding_dotprodiiPKlPlPKji_param_4,
	.param .u32 _Z27gcrs_m_4_w_4_coding_dotprodiiPKlPlPKji_param_5
)
{
	.reg .pred 	%p<6>;
	.reg .b32 	%r<74>;
	.reg .b64 	%rd<110>;

	ld.param.u32 	%r13, [_Z27gcrs_m_4_w_4_coding_dotprodiiPKlPlPKji_param_0];
	ld.param.u32 	%r73, [_Z27gcrs_m_4_w_4_coding_dotprodiiPKlPlPKji_param_1];
	ld.param.u64 	%rd15, [_Z27gcrs_m_4_w_4_coding_dotprodiiPKlPlPKji_param_2];
	ld.param.u64 	%rd17, [_Z27gcrs_m_4_w_4_coding_dotprodiiPKlPlPKji_param_4];
	ld.param.u32 	%r15, [_Z27gcrs_m_4_w_4_coding_dotprodiiPKlPlPKji_param_5];
	mov.u32 	%r16, %ntid.x;
	and.b32  	%r17, %r16, 2044;
	mov.u32 	%r18, %ctaid.x;
	mov.u32 	%r1, %tid.x;
	mad.lo.s32 	%r2, %r17, %r18, %r1;
	setp.ge.u32 	%p1, %r1, %r17;
	setp.ge.u32 	%p2, %r2, %r15;
	or.pred  	%p3, %p1, %p2;
	@%p3 bra 	$L__BB15_5;
	and.b32  	%r3, %r1, 3;
	setp.lt.s32 	%p4, %r13, 1;
	mov.b64 	%rd106, 0;
	mov.u64 	%rd107, %rd106;
	mov.u64 	%rd108, %rd106;
	mov.u64 	%rd109, %rd106;
	@%p4 bra 	$L__BB15_4;
	shl.b32 	%r20, %r1, 3;
	mov.u32 	%r21, shared_data;
	add.s32 	%r4, %r21, %r20;
	and.b32  	%r22, %r20, 8160;
	add.s32 	%r5, %r21, %r22;
	neg.s32 	%r72, %r13;
	cvta.to.global.u64 	%rd1, %rd15;
	cvta.to.global.u64 	%rd2, %rd17;
	mov.b64 	%rd109, 0;
	mov.b32 	%r71, 0;
	cvt.u64.u32 	%rd21, %r2;
	mov.u64 	%rd108, %rd109;
	mov.u64 	%rd107, %rd109;
	mov.u64 	%rd106, %rd109;
$L__BB15_3:
	cvt.s64.s32 	%rd20, %r71;
	add.s64 	%rd22, %rd21, %rd20;
	shl.b64 	%rd23, %rd22, 3;
	add.s64 	%rd24, %rd1, %rd23;
	ld.global.nc.u64 	%rd25, [%rd24];
	st.shared.u64 	[%r4], %rd25;
	bar.sync 	0;
	add.s32 	%r10, %r73, 4;
	mul.wide.s32 	%rd26, %r73, 4;
	add.s64 	%rd27, %rd2, %rd26;
	ld.global.nc.u32 	%r23, [%rd27];
	shr.u32 	%r24, %r23, %r3;
	and.b32  	%r25, %r24, 1;
	cvt.u64.u32 	%rd28, %r25;
	neg.s64 	%rd29, %rd28;
	ld.shared.v2.u64 	{%rd30, %rd31}, [%r5];
	and.b64  	%rd32, %rd30, %rd29;
	xor.b64  	%rd33, %rd32, %rd109;
	mov.b32 	%r26, 16;
	shl.b32 	%r27, %r26, %r3;
	and.b32  	%r28, %r23, %r27;
	or.b32  	%r29, %r3, 4;
	shr.u32 	%r30, %r28, %r29;
	cvt.u64.u32 	%rd34, %r30;
	neg.s64 	%rd35, %rd34;
	and.b64  	%rd36, %rd30, %rd35;
	xor.b64  	%rd37, %rd36, %rd108;
	mov.b32 	%r31, 256;
	shl.b32 	%r32, %r31, %r3;
	and.b32  	%r33, %r23, %r32;
	or.b32  	%r34, %r3, 8;
	shr.u32 	%r35, %r33, %r34;
	cvt.u64.u32 	%rd38, %r35;
	neg.s64 	%rd39, %rd38;
	and.b64  	%rd40, %rd30, %rd39;
	xor.b64  	%rd41, %rd40, %rd107;
	mov.b32 	%r36, 4096;
	shl.b32 	%r37, %r36, %r3;
	and.b32  	%r38, %r23, %r37;
	or.b32  	%r39, %r3, 12;
	shr.u32 	%r40, %r38, %r39;
	cvt.u64.u32 	%rd42, %r40;
	neg.s64 	%rd43, %rd42;
	and.b64  	%rd44, %rd30, %rd43;
	xor.b64  	%rd45, %rd44, %rd106;
	ld.global.nc.u32 	%r41, [%rd27+4];
	shr.u32 	%r42, %r41, %r3;
	and.b32  	%r43, %r42, 1;
	cvt.u64.u32 	%rd46, %r43;
	neg.s64 	%rd47, %rd46;
	and.b64  	%rd48, %rd31, %rd47;
	xor.b64  	%rd49, %rd48, %rd33;
	and.b32  	%r44, %r41, %r27;
	shr.u32 	%r45, %r44, %r29;
	cvt.u64.u32 	%rd50, %r45;
	neg.s64 	%rd51, %rd50;
	and.b64  	%rd52, %rd31, %rd51;
	xor.b64  	%rd53, %rd52, %rd37;
	and.b32  	%r46, %r41, %r32;
	shr.u32 	%r47, %r46, %r34;
	cvt.u64.u32 	%rd54, %r47;
	neg.s64 	%rd55, %rd54;
	and.b64  	%rd56, %rd31, %rd55;
	xor.b64  	%rd57, %rd56, %rd41;
	and.b32  	%r48, %r41, %r37;
	shr.u32 	%r49, %r48, %r39;
	cvt.u64.u32 	%rd58, %r49;
	neg.s64 	%rd59, %rd58;
	and.b64  	%rd60, %rd31, %rd59;
	xor.b64  	%rd61, %rd60, %rd45;
	ld.global.nc.u32 	%r50, [%rd27+8];
	shr.u32 	%r51, %r50, %r3;
	and.b32  	%r52, %r51, 1;
	cvt.u64.u32 	%rd62, %r52;
	neg.s64 	%rd63, %rd62;
	ld.shared.v2.u64 	{%rd64, %rd65}, [%r5+16];
	and.b64  	%rd66, %rd64, %rd63;
	xor.b64  	%rd67, %rd66, %rd49;
	and.b32  	%r53, %r50, %r27;
	shr.u32 	%r54, %r53, %r29;
	cvt.u64.u32 	%rd68, %r54;
	neg.s64 	%rd69, %rd68;
	and.b64  	%rd70, %rd64, %rd69;
	xor.b64  	%rd71, %rd70, %rd53;
	and.b32  	%r55, %r50, %r32;
	shr.u32 	%r56, %r55, %r34;
	cvt.u64.u32 	%rd72, %r56;
	neg.s64 	%rd73, %rd72;
	and.b64  	%rd74, %rd64, %rd73;
	xor.b64  	%rd75, %rd74, %rd57;
	and.b32  	%r57, %r50, %r37;
	shr.u32 	%r58, %r57, %r39;
	cvt.u64.u32 	%rd76, %r58;
	neg.s64 	%rd77, %rd76;
	and.b64  	%rd78, %rd64, %rd77;
	xor.b64  	%rd79, %rd78, %rd61;
	ld.global.nc.u32 	%r59, [%rd27+12];
	shr.u32 	%r60, %r59, %r3;
	and.b32  	%r61, %r60, 1;
	cvt.u64.u32 	%rd80, %r61;
	neg.s64 	%rd81, %rd80;
	and.b64  	%rd82, %rd65, %rd81;
	xor.b64  	%rd109, %rd82, %rd67;
	and.b32  	%r62, %r59, %r27;
	shr.u32 	%r63, %r62, %r29;
	cvt.u64.u32 	%rd83, %r63;
	neg.s64 	%rd84, %rd83;
	and.b64  	%rd85, %rd65, %rd84;
	xor.b64  	%rd108, %rd85, %rd71;
	and.b32  	%r64, %r59, %r32;
	shr.u32 	%r65, %r64, %r34;
	cvt.u64.u32 	%rd86, %r65;
	neg.s64 	%rd87, %rd86;
	and.b64  	%rd88, %rd65, %rd87;
	xor.b64  	%rd107, %rd88, %rd75;
	and.b32  	%r66, %r59, %r37;
	shr.u32 	%r67, %r66, %r39;
	cvt.u64.u32 	%rd89, %r67;
	neg.s64 	%rd90, %rd89;
	and.b64  	%rd91, %rd65, %rd90;
	xor.b64  	%rd106, %rd91, %rd79;
	bar.sync 	0;
	add.s32 	%r72, %r72, 1;
	setp.ne.s32 	%p5, %r72, 0;
	add.s32 	%r71, %r71, %r15;
	mov.u32 	%r73, %r10;
	@%p5 bra 	$L__BB15_3;
$L__BB15_4:
	ld.param.u64 	%rd101, [_Z27gcrs_m_4_w_4_coding_dotprodiiPKlPlPKji_param_3];
	cvta.to.global.u64 	%rd92, %rd101;
	mul.wide.u32 	%rd93, %r2, 8;
	add.s64 	%rd94, %rd92, %rd93;
	st.global.u64 	[%rd94], %rd109;
	add.s32 	%r68, %r15, %r2;
	mul.wide.u32 	%rd95, %r68, 8;
	add.s64 	%rd96, %rd92, %rd95;
	st.global.u64 	[%rd96], %rd108;
	add.s32 	%r69, %r68, %r15;
	mul.wide.u32 	%rd97, %r69, 8;
	add.s64 	%rd98, %rd92, %rd97;
	st.global.u64 	[%rd98], %rd107;
	add.s32 	%r70, %r69, %r15;
	mul.wide.u32 	%rd99, %r70, 8;
	add.s64 	%rd100, %rd92, %rd99;
	st.global.u64 	[%rd100], %rd106;
$L__BB15_5:
	ret;

}
	// .globl	_Z27gcrs_m_4_w_5_coding_dotprodiiPKlPlPKji
.visible .entry _Z27gcrs_m_4_w_5_coding_dotprodiiPKlPlPKji(
	.param .u32 _Z27gcrs_m_4_w_5_coding_dotprodiiPKlPlPKji_param_0,
	.param .u32 _Z27gcrs_m_4_w_5_coding_dotprodiiPKlPlPKji_param_1,
	.param .u64 .ptr .align 1 _Z27gcrs_m_4_w_5_coding_dotprodiiPKlPlPKji_param_2,
	.param .u64 .ptr .align 1 _Z27gcrs_m_4_w_5_coding_dotprodiiPKlPlPKji_param_3,
	.param .u64 .ptr .align 1 _Z27gcrs_m_4_w_5_coding_dotprodiiPKlPlPKji_param_4,
	.param .u32 _Z27gcrs_m_4_w_5_coding_dotprodiiPKlPlPKji_param_5
)
{
	.reg .pred 	%p<6>;
	.reg .b16 	%rs<10>;
	.reg .b32 	%r<85>;
	.reg .b64 	%rd<126>;

	ld.param.u32 	%r14, [_Z27gcrs_m_4_w_5_coding_dotprodiiPKlPlPKji_param_0];
	ld.param.u32 	%r84, [_Z27gcrs_m_4_w_5_coding_dotprodiiPKlPlPKji_param_1];
	ld.param.u64 	%rd15, [_Z27gcrs_m_4_w_5_coding_dotprodiiPKlPlPKji_param_2];
	ld.param.u64 	%rd16, [_Z27gcrs_m_4_w_5_coding_dotprodiiPKlPlPKji_param_3];
	ld.param.u64 	%rd17, [_Z27gcrs_m_4_w_5_coding_dotprodiiPKlPlPKji_param_4];
	ld.param.u32 	%r16, [_Z27gcrs_m_4_w_5_coding_dotprodiiPKlPlPKji_param_5];
	mov.u32 	%r17, %ntid.x;
	cvt.u16.u32 	%rs1, %r17;
	mul.hi.u16 	%rs2, %rs1, -13107;
	shr.u16 	%rs3, %rs2, 2;
	mul.lo.s16 	%rs4, %rs3, 5;
	sub.s16 	%rs5, %rs1, %rs4;
	cvt.u32.u16 	%r18, %rs5;
	sub.s32 	%r19, %r17, %r18;
	mov.u32 	%r20, %ctaid.x;
	mov.u32 	%r1, %tid.x;
	mad.lo.s32 	%r2, %r19, %r20, %r1;
	setp.ge.u32 	%p1, %r1, %r19;
	setp.ge.u32 	%p2, %r2, %r16;
	or.pred  	%p3, %p1, %p2;
	@%p3 bra 	$L__BB16_5;
	cvt.u16.u32 	%rs6, %r1;
	mul.hi.u16 	%rs7, %rs6, 13108;
	mul.lo.s16 	%rs8, %rs7, 5;
	sub.s16 	%rs9, %rs6, %rs8;
	cvt.u32.u16 	%r3, %rs9;
	setp.lt.s32 	%p4, %r14, 1;
	mov.b64 	%rd122, 0;
	mov.u64 	%rd123, %rd122;
	mov.u64 	%rd124, %rd122;
	mov.u64 	%rd125, %rd122;
	@%p4 bra 	$L__BB16_4;
	shl.b32 	%r22, %r1, 3;
	mov.u32 	%r23, shared_data;
	add.s32 	%r4, %r23, %r22;
	add.s32 	%r5, %r3, 5;
	sub.s32 	%r24, %r1, %r3;
	shl.b32 	%r25, %r24, 3;
	add.s32 	%r6, %r23, %r25;
	neg.s32 	%r83, %r14;
	cvta.to.global.u64 	%rd1, %rd15;
	cvta.to.global.u64 	%rd2, %rd17;
	mov.b64 	%rd125, 0;
	mov.b32 	%r82, 0;
	cvt.u64.u32 	%rd21, %r2;
	mov.u64 	%rd124, %rd125;
	mov.u64 	%rd123, %rd125;
	mov.u64 	%rd122, %rd125;
$L__BB16_3:
	cvt.s64.s32 	%rd20, %r82;
	add.s64 	%rd22, %rd21, %rd20;
	shl.b64 	%rd23, %rd22, 3;
	add.s64 	%rd24, %rd1, %rd23;
	ld.global.nc.u64 	%rd25, [%rd24];
	st.shared.u64 	[%r4], %rd25;
	bar.sync 	0;
	add.s32 	%r11, %r84, 5;
	mul.wide.s32 	%rd26, %r84, 4;
	add.s64 	%rd27, %rd2, %rd26;
	ld.global.nc.u32 	%r26, [%rd27];
	shr.u32 	%r27, %r26, %r3;
	and.b32  	%r28, %r27, 1;
	cvt.u64.u32 	%rd28, %r28;
	neg.s64 	%rd29, %rd28;
	ld.shared.u64 	%rd30, [%r6];
	and.b64  	%rd31, %rd30, %rd29;
	xor.b64  	%rd32, %rd31, %rd125;
	mov.b32 	%r29, 32;
	shl.b32 	%r30, %r29, %r3;
	and.b32  	%r31, %r26, %r30;
	shr.u32 	%r32, %r31, %r5;
	cvt.u64.u32 	%rd33, %r32;
	neg.s64 	%rd34, %rd33;
	and.b64  	%rd35, %rd30, %rd34;
	xor.b64  	%rd36, %rd35, %rd124;
	mov.b32 	%r33, 1024;
	shl.b32 	%r34, %r33, %r3;
	and.b32  	%r35, %r26, %r34;
	add.s32 	%r36, %r3, 10;
	shr.u32 	%r37, %r35, %r36;
	cvt.u64.u32 	%rd37, %r37;
	neg.s64 	%rd38, %rd37;
	and.b64  	%rd39, %rd30, %rd38;
	xor.b64  	%rd40, %rd39, %rd123;
	mov.b32 	%r38, 32768;
	shl.b32 	%r39, %r38, %r3;
	and.b32  	%r40, %r26, %r39;
	add.s32 	%r41, %r3, 15;
	shr.u32 	%r42, %r40, %r41;
	cvt.u64.u32 	%rd41, %r42;
	neg.s64 	%rd42, %rd41;
	and.b64  	%rd43, %rd30, %rd42;
	xor.b64  	%rd44, %rd43, %rd122;
	ld.global.nc.u32 	%r43, [%rd27+4];
	shr.u32 	%r44, %r43, %r3;
	and.b32  	%r45, %r44, 1;
	cvt.u64.u32 	%rd45, %r45;
	neg.s64 	%rd46, %rd45;
	ld.shared.u64 	%rd47, [%r6+8];
	and.b64  	%rd48, %rd47, %rd46;
	xor.b64  	%rd49, %rd48, %rd32;
	and.b32  	%r46, %r43, %r30;
	shr.u32 	%r47, %r46, %r5;
	cvt.u64.u32 	%rd50, %r47;
	neg.s64 	%rd51, %rd50;
	and.b64  	%rd52, %rd47, %rd51;
	xor.b64  	%rd53, %rd52, %rd36;
	and.b32  	%r48, %r43, %r34;
	shr.u32 	%r49, %r48, %r36;
	cvt.u64.u32 	%rd54, %r49;
	neg.s64 	%rd55, %rd54;
	and.b64  	%rd56, %rd47, %rd55;
	xor.b64  	%rd57, %rd56, %rd40;
	and.b32  	%r50, %r43, %r39;
	shr.u32 	%r51, %r50, %r41;
	cvt.u64.u32 	%rd58, %r51;
	neg.s64 	%rd59, %rd58;
	and.b64  	%rd60, %rd47, %rd59;
	xor.b64  	%rd61, %rd60, %rd44;
	ld.global.nc.u32 	%r52, [%rd27+8];
	shr.u32 	%r53, %r52, %r3;
	and.b32  	%r54, %r53, 1;
	cvt.u64.u32 	%rd62, %r54;
	neg.s64 	%rd63, %rd62;
	ld.shared.u64 	%rd64, [%r6+16];
	and.b64  	%rd65, %rd64, %rd63;
	xor.b64  	%rd66, %rd65, %rd49;
	and.b32  	%r55, %r52, %r30;
	shr.u32 	%r56, %r55, %r5;
	cvt.u64.u32 	%rd67, %r56;
	neg.s64 	%rd68, %rd67;
	and.b64  	%rd69, %rd64, %rd68;
	xor.b64  	%rd70, %rd69, %rd53;
	and.b32  	%r57, %r52, %r34;
	shr.u32 	%r58, %r57, %r36;
	cvt.u64.u32 	%rd71, %r58;
	neg.s64 	%rd72, %rd71;
	and.b64  	%rd73, %rd64, %rd72;
	xor.b64  	%rd74, %rd73, %rd57;
	and.b32  	%r59, %r52, %r39;
	shr.u32 	%r60, %r59, %r41;
	cvt.u64.u32 	%rd75, %r60;
	neg.s64 	%rd76, %rd75;
	and.b64  	%rd77, %rd64, %rd76;
	xor.b64  	%rd78, %rd77, %rd61;
	ld.global.nc.u32 	%r61, [%rd27+12];
	shr.u32 	%r62, %r61, %r3;
	and.b32  	%r63, %r62, 1;
	cvt.u64.u32 	%rd79, %r63;
	neg.s64 	%rd80, %rd79;
	ld.shared.u64 	%rd81, [%r6+24];
	and.b64  	%rd82, %rd81, %rd80;
	xor.b64  	%rd83, %rd82, %rd66;
	and.b32  	%r64, %r61, %r30;
	shr.u32 	%r65, %r64, %r5;
	cvt.u64.u32 	%rd84, %r65;
	neg.s64 	%rd85, %rd84;
	and.b64  	%rd86, %rd81, %rd85;
	xor.b64  	%rd87, %rd86, %rd70;
	and.b32  	%r66, %r61, %r34;
	shr.u32 	%r67, %r66, %r36;
	cvt.u64.u32 	%rd88, %r67;
	neg.s64 	%rd89, %rd88;
	and.b64  	%rd90, %rd81, %rd89;
	xor.b64  	%rd91, %rd90, %rd74;
	and.b32  	%r68, %r61, %r39;
	shr.u32 	%r69, %r68, %r41;
	cvt.u64.u32 	%rd92, %r69;
	neg.s64 	%rd93, %rd92;
	and.b64  	%rd94, %rd81, %rd93;
	xor.b64  	%rd95, %rd94, %rd78;
	ld.global.nc.u32 	%r70, [%rd27+16];
	shr.u32 	%r71, %r70, %r3;
	and.b32  	%r72, %r71, 1;
	cvt.u64.u32 	%rd96, %r72;
	neg.s64 	%rd97, %rd96;
	ld.shared.u64 	%rd98, [%r6+32];
	and.b64  	%rd99, %rd98, %rd97;
	xor.b64  	%rd125, %rd99, %rd83;
	and.b32  	%r73, %r70, %r30;
	shr.u32 	%r74, %r73, %r5;
	cvt.u64.u32 	%rd100, %r74;
	neg.s64 	%rd101, %rd100;
	and.b64  	%rd102, %rd98, %rd101;
	xor.b64  	%rd124, %rd102, %rd87;
	and.b32  	%r75, %r70, %r34;
	shr.u32 	%r76, %r75, %r36;
	cvt.u64.u32 	%rd103, %r76;
	neg.s64 	%rd104, %rd103;
	and.b64  	%rd105, %rd98, %rd104;
	xor.b64  	%rd123, %rd105, %rd91;
	and.b32  	%r77, %r70, %r39;
	shr.u32 	%r78, %r77, %r41;
	cvt.u64.u32 	%rd106, %r78;
	neg.s64 	%rd107, %rd106;
	and.b64  	%rd108, %rd98, %rd107;
	xor.b64  	%rd122, %rd108, %rd95;
	bar.sync 	0;
	add.s32 	%r83, %r83, 1;
	setp.ne.s32 	%p5, %r83, 0;
	add.s32 	%r82, %r82, %r16;
	mov.u32 	%r84, %r11;
	@%p5 bra 	$L__BB16_3;
$L__BB16_4:
	cvta.to.global.u64 	%rd109, %rd16;
	mul.wide.u32 	%rd110, %r2, 8;
	add.s64 	%rd111, %rd109, %rd110;
	st.global.u64 	[%rd111], %rd125;
	add.s32 	%r79, %r16, %r2;
	mul.wide.u32 	%rd112, %r79, 8;
	add.s64 	%rd113, %rd109, %rd112;
	st.global.u64 	[%rd113], %rd124;
	add.s32 	%r80, %r79, %r16;
	mul.wide.u32 	%rd114, %r80, 8;
	add.s64 	%rd115, %rd109, %rd114;
	st.global.u64 	[%rd115], %rd123;
	add.s32 	%r81, %r80, %r16;
	mul.wide.u32 	%rd116, %r81, 8;
	add.s64 	%rd117, %rd109, %rd116;
	st.global.u64 	[%rd117], %rd122;
$L__BB16_5:
	ret;

}
	// .globl	_Z27gcrs_m_4_w_6_coding_dotprodiiPKlPlPKji
.visible .entry _Z27gcrs_m_4_w_6_coding_dotprodiiPKlPlPKji(
	.param .u32 _Z27gcrs_m_4_w_6_coding_dotprodiiPKlPlPKji_param_0,
	.param .u32 _Z27gcrs_m_4_w_6_coding_dotprodiiPKlPlPKji_param_1,
	.param .u64 .ptr .align 1 _Z27gcrs_m_4_w_6_coding_dotprodiiPKlPlPKji_param_2,
	.param .u64 .ptr .align 1 _Z27gcrs_m_4_w_6_coding_dotprodiiPKlPlPKji_param_3,
	.param .u64 .ptr .align 1 _Z27gcrs_m_4_w_6_coding_dotprodiiPKlPlPKji_param_4,
	.param .u32 _Z27gcrs_m_4_w_6_coding_dotprodiiPKlPlPKji_param_5
)
{
	.reg .pred 	%p<6>;
	.reg .b16 	%rs<10>;
	.reg .b32 	%r<94>;
	.reg .b64 	%rd<143>;

	ld.param.u32 	%r14, [_Z27gcrs_m_4_w_6_coding_dotprodiiPKlPlPKji_param_0];
	ld.param.u32 	%r93, [_Z27gcrs_m_4_w_6_coding_dotprodiiPKlPlPKji_param_1];
	ld.param.u64 	%rd15, [_Z27gcrs_m_4_w_6_coding_dotprodiiPKlPlPKji_param_2];
	ld.param.u64 	%rd16, [_Z27gcrs_m_4_w_6_coding_dotprodiiPKlPlPKji_param_3];
	ld.param.u64 	%rd17, [_Z27gcrs_m_4_w_6_coding_dotprodiiPKlPlPKji_param_4];
	ld.param.u32 	%r16, [_Z27gcrs_m_4_w_6_coding_dotprodiiPKlPlPKji_param_5];
	mov.u32 	%r17, %ntid.x;
	cvt.u16.u32 	%rs1, %r17;
	mul.hi.u16 	%rs2, %rs1, -21845;
	shr.u16 	%rs3, %rs2, 2;
	mul.lo.s16 	%rs4, %rs3, 6;
	sub.s16 	%rs5, %rs1, %rs4;
	cvt.u32.u16 	%r18, %rs5;
	sub.s32 	%r19, %r17, %r18;
	mov.u32 	%r20, %ctaid.x;
	mov.u32 	%r1, %tid.x;
	mad.lo.s32 	%r2, %r19, %r20, %r1;
	setp.ge.u32 	%p1, %r1, %r19;
	setp.ge.u32 	%p2, %r2, %r16;
	or.pred  	%p3, %p1, %p2;
	@%p3 bra 	$L__BB17_5;
	cvt.u16.u32 	%rs6, %r1;
	mul.hi.u16 	%rs7, %rs6, 10923;
	mul.lo.s16 	%rs8, %rs7, 6;
	sub.s16 	%rs9, %rs6, %rs8;
	cvt.u32.u16 	%r3, %rs9;
	setp.lt.s32 	%p4, %r14, 1;
	mov.b64 	%rd139, 0;
	mov.u64 	%rd140, %rd139;
	mov.u64 	%rd141, %rd139;
	mov.u64 	%rd142, %rd139;
	@%p4 bra 	$L__BB17_4;
	shl.b32 	%r22, %r1, 3;
	mov.u32 	%r23, shared_data;
	add.s32 	%r4, %r23, %r22;
	add.s32 	%r5, %r3, 6;
	sub.s32 	%r24, %r1, %r3;
	shl.b32 	%r25, %r24, 3;
	add.s32 	%r6, %r23, %r25;
	neg.s32 	%r92, %r14;
	cvta.to.global.u64 	%rd1, %rd15;
	cvta.to.global.u64 	%rd2, %rd17;
	mov.b64 	%rd142, 0;
	mov.b32 	%r91, 0;
	cvt.u64.u32 	%rd21, %r2;
	mov.u64 	%rd141, %rd142;
	mov.u64 	%rd140, %rd142;
	mov.u64 	%rd139, %rd142;
$L__BB17_3:
	cvt.s64.s32 	%rd20, %r91;
	add.s64 	%rd22, %rd21, %rd20;
	shl.b64 	%rd23, %rd22, 3;
	add.s64 	%rd24, %rd1, %rd23;
	ld.global.nc.u64 	%rd25, [%rd24];
	st.shared.u64 	[%r4], %rd25;
	bar.sync 	0;
	add.s32 	%r11, %r93, 6;
	mul.wide.s32 	%rd26, %r93, 4;
	add.s64 	%rd27, %rd2, %rd26;
	ld.global.nc.u32 	%r26, [%rd27];
	shr.u32 	%r27, %r26, %r3;
	and.b32  	%r28, %r27, 1;
	cvt.u64.u32 	%rd28, %r28;
	neg.s64 	%rd29, %rd28;
	ld.shared.u64 	%rd30, [%r6];
	and.b64  	%rd31, %rd30, %rd29;
	xor.b64  	%rd32, %rd31, %rd142;
	mov.b32 	%r29, 64;
	shl.b32 	%r30, %r29, %r3;
	and.b32  	%r31, %r26, %r30;
	shr.u32 	%r32, %r31, %r5;
	cvt.u64.u32 	%rd33, %r32;
	neg.s64 	%rd34, %rd33;
	and.b64  	%rd35, %rd30, %rd34;
	xor.b64  	%rd36, %rd35, %rd141;
	mov.b32 	%r33, 4096;
	shl.b32 	%r34, %r33, %r3;
	and.b32  	%r35, %r26, %r34;
	add.s32 	%r36, %r3, 12;
	shr.u32 	%r37, %r35, %r36;
	cvt.u64.u32 	%rd37, %r37;
	neg.s64 	%rd38, %rd37;
	and.b64  	%rd39, %rd30, %rd38;
	xor.b64  	%rd40, %rd39, %rd140;
	mov.b32 	%r38, 262144;
	shl.b32 	%r39, %r38, %r3;
	and.b32  	%r40, %r26, %r39;
	add.s32 	%r41, %r3, 18;
	shr.u32 	%r42, %r40, %r41;
	cvt.u64.u32 	%rd41, %r42;
	neg.s64 	%rd42, %rd41;
	and.b64  	%rd43, %rd30, %rd42;
	xor.b64  	%rd44, %rd43, %rd139;
	ld.global.nc.u32 	%r43, [%rd27+4];
	shr.u32 	%r44, %r43, %r3;
	and.b32  	%r45, %r44, 1;
	cvt.u64.u32 	%rd45, %r45;
	neg.s64 	%rd46, %rd45;
	ld.shared.u64 	%rd47, [%r6+8];
	and.b64  	%rd48, %rd47, %rd46;
	xor.b64  	%rd49, %rd48, %rd32;
	and.b32  	%r46, %r43, %r30;
	shr.u32 	%r47, %r46, %r5;
	cvt.u64.u32 	%rd50, %r47;
	neg.s64 	%rd51, %rd50;
	and.b64  	%rd52, %rd47, %rd51;
	xor.b64  	%rd53, %rd52, %rd36;
	and.b32  	%r48, %r43, %r34;
	shr.u32 	%r49, %r48, %r36;
	cvt.u64.u32 	%rd54, %r49;
	neg.s64 	%rd55, %rd54;
	and.b64  	%rd56, %rd47, %rd55;
	xor.b64  	%rd57, %rd56, %rd40;
	and.b32  	%r50, %r43, %r39;
	shr.u32 	%r51, %r50, %r41;
	cvt.u64.u32 	%rd58, %r51;
	neg.s64 	%rd59, %rd58;
	and.b64  	%rd60, %rd47, %rd59;
	xor.b64  	%rd61, %rd60, %rd44;
	ld.global.nc.u32 	%r52, [%rd27+8];
	shr.u32 	%r53, %r52, %r3;
	and.b32  	%r54, %r53, 1;
	cvt.u64.u32 	%rd62, %r54;
	neg.s64 	%rd63, %rd62;
	ld.shared.u64 	%rd64, [%r6+16];
	and.b64  	%rd65, %rd64, %rd63;
	xor.b64  	%rd66, %rd65, %rd49;
	and.b32  	%r55, %r52, %r30;
	shr.u32 	%r56, %r55, %r5;
	cvt.u64.u32 	%rd67, %r56;
	neg.s64 	%rd68, %rd67;
	and.b64  	%rd69, %rd64, %rd68;
	xor.b64  	%rd70, %rd69, %rd53;
	and.b32  	%r57, %r52, %r34;
	shr.u32 	%r58, %r57, %r36;
	cvt.u64.u32 	%rd71, %r58;
	neg.s64 	%rd72, %rd71;
	and.b64  	%rd73, %rd64, %rd72;
	xor.b64  	%rd74, %rd73, %rd57;
	and.b32  	%r59, %r52, %r39;
	shr.u32 	%r60, %r59, %r41;
	cvt.u64.u32 	%rd75, %r60;
	neg.s64 	%rd76, %rd75;
	and.b64  	%rd77, %rd64, %rd76;
	xor.b64  	%rd78, %rd77, %rd61;
	ld.global.nc.u32 	%r61, [%rd27+12];
	shr.u32 	%r62, %r61, %r3;
	and.b32  	%r63, %r62, 1;
	cvt.u64.u32 	%rd79, %r63;
	neg.s64 	%rd80, %rd79;
	ld.shared.u64 	%rd81, [%r6+24];
	and.b64  	%rd82, %rd81, %rd80;
	xor.b64  	%rd83, %rd82, %rd66;
	and.b32  	%r64, %r61, %r30;
	shr.u32 	%r65, %r64, %r5;
	cvt.u64.u32 	%rd84, %r65;
	neg.s64 	%rd85, %rd84;
	and.b64  	%rd86, %rd81, %rd85;
	xor.b64  	%rd87, %rd86, %rd70;
	and.b32  	%r66, %r61, %r34;
	shr.u32 	%r67, %r66, %r36;
	cvt.u64.u32 	%rd88, %r67;
	neg.s64 	%rd89, %rd88;
	and.b64  	%rd90, %rd81, %rd89;
	xor.b64  	%rd91, %rd90, %rd74;
	and.b32  	%r68, %r61, %r39;
	shr.u32 	%r69, %r68, %r41;
	cvt.u64.u32 	%rd92, %r69;
	neg.s64 	%rd93, %rd92;
	and.b64  	%rd94, %rd81, %rd93;
	xor.b64  	%rd95, %rd94, %rd78;
	ld.global.nc.u32 	%r70, [%rd27+16];
	shr.u32 	%r71, %r70, %r3;
	and.b32  	%r72, %r71, 1;
	cvt.u64.u32 	%rd96, %r72;
	neg.s64 	%rd97, %rd96;
	ld.shared.u64 	%rd98, [%r6+32];
	and.b64  	%rd99, %rd98, %rd97;
	xor.b64  	%rd100, %rd99, %rd83;
	and.b32  	%r73, %r70, %r30;
	shr.u32 	%r74, %r73, %r5;
	cvt.u64.u32 	%rd101, %r74;
	neg.s64 	%rd102, %rd101;
	and.b64  	%rd103, %rd98, %rd102;
	xor.b64  	%rd104, %rd103, %rd87;
	and.b32  	%r75, %r70, %r34;
	shr.u32 	%r76, %r75, %r36;
	cvt.u64.u32 	%rd105, %r76;
	neg.s64 	%rd106, %rd105;
	and.b64  	%rd107, %rd98, %rd106;
	xor.b64  	%rd108, %rd107, %rd91;
	and.b32  	%r77, %r70, %r39;
	shr.u32 	%r78, %r77, %r41;
	cvt.u64.u32 	%rd109, %r78;
	neg.s64 	%rd110, %rd109;
	and.b64  	%rd111, %rd98, %rd110;
	xor.b64  	%rd112, %rd111, %rd95;
	ld.global.nc.u32 	%r79, [%rd27+20];
	shr.u32 	%r80, %r79, %r3;
	and.b32  	%r81, %r80, 1;
	cvt.u64.u32 	%rd113, %r81;
	neg.s64 	%rd114, %rd113;
	ld.shared.u64 	%rd115, [%r6+40];
	and.b64  	%rd116, %rd115, %rd114;
	xor.b64  	%rd142, %rd116, %rd100;
	and.b32  	%r82, %r79, %r30;
	shr.u32 	%r83, %r82, %r5;
	cvt.u64.u32 	%rd117, %r83;
	neg.s64 	%rd118, %rd117;
	and.b64  	%rd119, %rd115, %rd118;
	xor.b64  	%rd141, %rd119, %rd104;
	and.b32  	%r84, %r79, %r34;
	shr.u32 	%r85, %r84, %r36;
	cvt.u64.u32 	%rd120, %r85;
	neg.s64 	%rd121, %rd120;
	and.b64  	%rd122, %rd115, %rd121;
	xor.b64  	%rd140, %rd122, %rd108;
	and.b32  	%r86, %r79, %r39;
	shr.u32 	%r87, %r86, %r41;
	cvt.u64.u32 	%rd123, %r87;
	neg.s64 	%rd124, %rd123;
	and.b64  	%rd125, %rd115, %rd124;
	xor.b64  	%rd139, %rd125, %rd112;
	bar.sync 	0;
	add.s32 	%r92, %r92, 1;
	setp.ne.s32 	%p5, %r92, 0;
	add.s32 	%r91, %r91, %r16;
	mov.u32 	%r93, %r11;
	@%p5 bra 	$L__BB17_3;
$L__BB17_4:
	cvta.to.global.u64 	%rd126, %rd16;
	mul.wide.u32 	%rd127, %r2, 8;
	add.s64 	%rd128, %rd126, %rd127;
	st.global.u64 	[%rd128], %rd142;
	add.s32 	%r88, %r16, %r2;
	mul.wide.u32 	%rd129, %r88, 8;
	add.s64 	%rd130, %rd126, %rd129;
	st.global.u64 	[%rd130], %rd141;
	add.s32 	%r89, %r88, %r16;
	mul.wide.u32 	%rd131, %r89, 8;
	add.s64 	%rd132, %rd126, %rd131;
	st.global.u64 	[%rd132], %rd140;
	add.s32 	%r90, %r89, %r16;
	mul.wide.u32 	%rd133, %r90, 8;
	add.s64 	%rd134, %rd126, %rd133;
	st.global.u64 	[%rd134], %rd139;
$L__BB17_5:
	ret;

}
	// .globl	_Z27gcrs_m_4_w_7_coding_dotprodiiPKlPlPKji
.visible .entry _Z27gcrs_m_4_w_7_coding_dotprodiiPKlPlPKji(
	.param .u32 _Z27gcrs_m_4_w_7_coding_dotprodiiPKlPlPKji_param_0,
	.param .u32 _Z27gcrs_m_4_w_7_coding_dotprodiiPKlPlPKji_param_1,
	.param .u64 .ptr .align 1 _Z27gcrs_m_4_w_7_coding_dotprodiiPKlPlPKji_param_2,
	.param .u64 .ptr .align 1 _Z27gcrs_m_4_w_7_coding_dotprodiiPKlPlPKji_param_3,
	.param .u64 .ptr .align 1 _Z27gcrs_m_4_w_7_coding_dotprodiiPKlPlPKji_param_4,
	.param .u32 _Z27gcrs_m_4_w_7_coding_dotprodiiPKlPlPKji_param_5
)
{
	.reg .pred 	%p<6>;
	.reg .b16 	%rs<13>;
	.reg .b32 	%r<103>;
	.reg .b64 	%rd<160>;

	ld.param.u32 	%r14, [_Z27gcrs_m_4_w_7_coding_dotprodiiPKlPlPKji_param_0];
	ld.param.u32 	%r102, [_Z27gcrs_m_4_w_7_coding_dotprodiiPKlPlPKji_param_1];
	ld.param.u64 	%rd15, [_Z27gcrs_m_4_w_7_coding_dotprodiiPKlPlPKji_param_2];
	ld.param.u64 	%rd16, [_Z27gcrs_m_4_w_7_coding_dotprodiiPKlPlPKji_param_3];
	ld.param.u64 	%rd17, [_Z27gcrs_m_4_w_7_coding_dotprodiiPKlPlPKji_param_4];
	ld.param.u32 	%r16, [_Z27gcrs_m_4_w_7_coding_dotprodiiPKlPlPKji_param_5];
	mov.u32 	%r17, %ntid.x;
	cvt.u16.u32 	%rs1, %r17;
	mul.hi.u16 	%rs2, %rs1, 9363;
	sub.s16 	%rs3, %rs1, %rs2;
	shr.u16 	%rs4, %rs3, 1;
	add.s16 	%rs5, %rs4, %rs2;
	shr.u16 	%rs6, %rs5, 2;
	mul.lo.s16 	%rs7, %rs6, 7;
	sub.s16 	%rs8, %rs1, %rs7;
	cvt.u32.u16 	%r18, %rs8;
	sub.s32 	%r19, %r17, %r18;
	mov.u32 	%r20, %ctaid.x;
	mov.u32 	%r1, %tid.x;
	mad.lo.s32 	%r2, %r19, %r20, %r1;
	setp.ge.u32 	%p1, %r1, %r19;
	setp.ge.u32 	%p2, %r2, %r16;
	or.pred  	%p3, %p1, %p2;
	@%p3 bra 	$L__BB18_5;
	cvt.u16.u32 	%rs9, %r1;
	mul.hi.u16 	%rs10, %rs9, 9363;
	mul.lo.s16 	%rs11, %rs10, 7;
	sub.s16 	%rs12, %rs9, %rs11;
	cvt.u32.u16 	%r3, %rs12;
	setp.lt.s32 	%p4, %r14, 1;
	mov.b64 	%rd156, 0;
	mov.u64 	%rd157, %rd156;
	mov.u64 	%rd158, %rd156;
	mov.u64 	%rd159, %rd156;
	@%p4 bra 	$L__BB18_4;
	shl.b32 	%r22, %r1, 3;
	mov.u32 	%r23, shared_data;
	add.s32 	%r4, %r23, %r22;
	add.s32 	%r5, %r3, 7;
	sub.s32 	%r24, %r1, %r3;
	shl.b32 	%r25, %r24, 3;
	add.s32 	%r6, %r23, %r25;
	neg.s32 	%r101, %r14;
	cvta.to.global.u64 	%rd1, %rd15;
	cvta.to.global.u64 	%rd2, %rd17;
	mov.b64 	%rd159, 0;
	mov.b32 	%r100, 0;
	cvt.u64.u32 	%rd21, %r2;
	mov.u64 	%rd158, %rd159;
	mov.u64 	%rd157, %rd159;
	mov.u64 	%rd156, %rd159;
$L__BB18_3:
	cvt.s64.s32 	%rd20, %r100;
	add.s64 	%rd22, %rd21, %rd20;
	shl.b64 	%rd23, %rd22, 3;
	add.s64 	%rd24, %rd1, %rd23;
	ld.global.nc.u64 	%rd25, [%rd24];
	st.shared.u64 	[%r4], %rd25;
	bar.sync 	0;
	add.s32 	%r11, %r102, 7;
	mul.wide.s32 	%rd26, %r102, 4;
	add.s64 	%rd27, %rd2, %rd26;
	ld.global.nc.u32 	%r26, [%rd27];
	shr.u32 	%r27, %r26, %r3;
	and.b32  	%r28, %r27, 1;
	cvt.u64.u32 	%rd28, %r28;
	neg.s64 	%rd29, %rd28;
	ld.shared.u64 	%rd30, [%r6];
	and.b64  	%rd31, %rd30, %rd29;
	xor.b64  	%rd32, %rd31, %rd159;
	mov.b32 	%r29, 128;
	shl.b32 	%r30, %r29, %r3;
	and.b32  	%r31, %r26, %r30;
	shr.u32 	%r32, %r31, %r5;
	cvt.u64.u32 	%rd33, %r32;
	neg.s64 	%rd34, %rd33;
	and.b64  	%rd35, %rd30, %rd34;
	xor.b64  	%rd36, %rd35, %rd158;
	mov.b32 	%r33, 16384;
	shl.b32 	%r34, %r33, %r3;
	and.b32  	%r35, %r26, %r34;
	add.s32 	%r36, %r3, 14;
	shr.u32 	%r37, %r35, %r36;
	cvt.u64.u32 	%rd37, %r37;
	neg.s64 	%rd38, %rd37;
	and.b64  	%rd39, %rd30, %rd38;
	xor.b64  	%rd40, %rd39, %rd157;
	mov.b32 	%r38, 2097152;
	shl.b32 	%r39, %r38, %r3;
	and.b32  	%r40, %r26, %r39;
	add.s32 	%r41, %r3, 21;
	shr.u32 	%r42, %r40, %r41;
	cvt.u64.u32 	%rd41, %r42;
	neg.s64 	%rd42, %rd41;
	and.b64  	%rd43, %rd30, %rd42;
	xor.b64  	%rd44, %rd43, %rd156;
	ld.global.nc.u32 	%r43, [%rd27+4];
	shr.u32 	%r44, %r43, %r3;
	and.b32  	%r45, %r44, 1;
	cvt.u64.u32 	%rd45, %r45;
	neg.s64 	%rd46, %rd45;
	ld.shared.u64 	%rd47, [%r6+8];
	and.b64  	%rd48, %rd47, %rd46;
	xor.b64  	%rd49, %rd48, %rd32;
	and.b32  	%r46, %r43, %r30;
	shr.u32 	%r47, %r46, %r5;
	cvt.u64.u32 	%rd50, %r47;
	neg.s64 	%rd51, %rd50;
	and.b64  	%rd52, %rd47, %rd51;
	xor.b64  	%rd53, %rd52, %rd36;
	and.b32  	%r48, %r43, %r34;
	shr.u32 	%r49, %r48, %r36;
	cvt.u64.u32 	%rd54, %r49;
	neg.s64 	%rd55, %rd54;
	and.b64  	%rd56, %rd47, %rd55;
	xor.b64  	%rd57, %rd56, %rd40;
	and.b32  	%r50, %r43, %r39;
	shr.u32 	%r51, %r50, %r41;
	cvt.u64.u32 	%rd58, %r51;
	neg.s64 	%rd59, %rd58;
	and.b64  	%rd60, %rd47, %rd59;
	xor.b64  	%rd61, %rd60, %rd44;
	ld.global.nc.u32 	%r52, [%rd27+8];
	shr.u32 	%r53, %r52, %r3;
	and.b32  	%r54, %r53, 1;
	cvt.u64.u32 	%rd62, %r54;
	neg.s64 	%rd63, %rd62;
	ld.shared.u64 	%rd64, [%r6+16];
	and.b64  	%rd65, %rd64, %rd63;
	xor.b64  	%rd66, %rd65, %rd49;
	and.b32  	%r55, %r52, %r30;
	shr.u32 	%r56, %r55, %r5;
	cvt.u64.u32 	%rd67, %r56;
	neg.s64 	%rd68, %rd67;
	and.b64  	%rd69, %rd64, %rd68;
	xor.b64  	%rd70, %rd69, %rd53;
	and.b32  	%r57, %r52, %r34;
	shr.u32 	%r58, %r57, %r36;
	cvt.u64.u32 	%rd71, %r58;
	neg.s64 	%rd72, %rd71;
	and.b64  	%rd73, %rd64, %rd72;
	xor.b64  	%rd74, %rd73, %rd57;
	and.b32  	%r59, %r52, %r39;
	shr.u32 	%r60, %r59, %r41;
	cvt.u64.u32 	%rd75, %r60;
	neg.s64 	%rd76, %rd75;
	and.b64  	%rd77, %rd64, %rd76;
	xor.b64  	%rd78, %rd77, %rd61;
	ld.global.nc.u32 	%r61, [%rd27+12];
	shr.u32 	%r62, %r61, %r3;
	and.b32  	%r63, %r62, 1;
	cvt.u64.u32 	%rd79, %r63;
	neg.s64 	%rd80, %rd79;
	ld.shared.u64 	%rd81, [%r6+24];
	and.b64  	%rd82, %rd81, %rd80;
	xor.b64  	%rd83, %rd82, %rd66;
	and.b32  	%r64, %r61, %r30;
	shr.u32 	%r65, %r64, %r5;
	cvt.u64.u32 	%rd84, %r65;
	neg.s64 	%rd85, %rd84;
	and.b64  	%rd86, %rd81, %rd85;
	xor.b64  	%rd87, %rd86, %rd70;
	and.b32  	%r66, %r61, %r34;
	shr.u32 	%r67, %r66, %r36;
	cvt.u64.u32 	%rd88, %r67;
	neg.s64 	%rd89, %rd88;
	and.b64  	%rd90, %rd81, %rd89;
	xor.b64  	%rd91, %rd90, %rd74;
	and.b32  	%r68, %r61, %r39;
	shr.u32 	%r69, %r68, %r41;
	cvt.u64.u32 	%rd92, %r69;
	neg.s64 	%rd93, %rd92;
	and.b64  	%rd94, %rd81, %rd93;
	xor.b64  	%rd95, %rd94, %rd78;
	ld.global.nc.u32 	%r70, [%rd27+16];
	shr.u32 	%r71, %r70, %r3;
	and.b32  	%r72, %r71, 1;
	cvt.u64.u32 	%rd96, %r72;
	neg.s64 	%rd97, %rd96;
	ld.shared.u64 	%rd98, [%r6+32];
	and.b64  	%rd99, %rd98, %rd97;
	xor.b64  	%rd100, %rd99, %rd83;
	and.b32  	%r73, %r70, %r30;
	shr.u32 	%r74, %r73, %r5;
	cvt.u64.u32 	%rd101, %r74;
	neg.s64 	%rd102, %rd101;
	and.b64  	%rd103, %rd98, %rd102;
	xor.b64  	%rd104, %rd103, %rd87;
	and.b32  	%r75, %r70, %r34;
	shr.u32 	%r76, %r75, %r36;
	cvt.u64.u32 	%rd105, %r76;
	neg.s64 	%rd106, %rd105;
	and.b64  	%rd107, %rd98, %rd106;
	xor.b64  	%rd108, %rd107, %rd91;
	and.b32  	%r77, %r70, %r39;
	shr.u32 	%r78, %r77, %r41;
	cvt.u64.u32 	%rd109, %r78;
	neg.s64 	%rd110, %rd109;
	and.b64  	%rd111, %rd98, %rd110;
	xor.b64  	%rd112, %rd111, %rd95;
	ld.global.nc.u32 	%r79, [%rd27+20];
	shr.u32 	%r80, %r79, %r3;
	and.b32  	%r81, %r80, 1;
	cvt.u64.u32 	%rd113, %r81;
	neg.s64 	%rd114, %rd113;
	ld.shared.u64 	%rd115, [%r6+40];
	and.b64  	%rd116, %rd115, %rd114;
	xor.b64  	%rd117, %rd116, %rd100;
	and.b32  	%r82, %r79, %r30;
	shr.u32 	%r83, %r82, %r5;
	cvt.u64.u32 	%rd118, %r83;
	neg.s64 	%rd119, %rd118;
	and.b64  	%rd120, %rd115, %rd119;
	xor.b64  	%rd121, %rd120, %rd104;
	and.b32  	%r84, %r79, %r34;
	shr.u32 	%r85, %r84, %r36;
	cvt.u64.u32 	%rd122, %r85;
	neg.s64 	%rd123, %rd122;
	and.b64  	%rd124, %rd115, %rd123;
	xor.b64  	%rd125, %rd124, %rd108;
	and.b32  	%r86, %r79, %r39;
	shr.u32 	%r87, %r86, %r41;
	cvt.u64.u32 	%rd126, %r87;
	neg.s64 	%rd127, %rd126;
	and.b64  	%rd128, %rd115, %rd127;
	xor.b64  	%rd129, %rd128, %rd112;
	ld.global.nc.u32 	%r88, [%rd27+24];
	shr.u32 	%r89, %r88, %r3;
	and.b32  	%r90, %r89, 1;
	cvt.u64.u32 	%rd130, %r90;
	neg.s64 	%rd131, %rd130;
	ld.shared.u64 	%rd132, [%r6+48];
	and.b64  	%rd133, %rd132, %rd131;
	xor.b64  	%rd159, %rd133, %rd117;
	and.b32  	%r91, %r88, %r30;
	shr.u32 	%r92, %r91, %r5;
	cvt.u64.u32 	%rd134, %r92;
	neg.s64 	%rd135, %rd134;
	and.b64  	%rd136, %rd132, %rd135;
	xor.b64  	%rd158, %rd136, %rd121;
	and.b32  	%r93, %r88, %r34;
	shr.u32 	%r94, %r93, %r36;
	cvt.u64.u32 	%rd137, %r94;
	neg.s64 	%rd138, %rd137;
	and.b64  	%rd139, %rd132, %rd138;
	xor.b64  	%rd157, %rd139, %rd125;
	and.b32  	%r95, %r88, %r39;
	shr.u32 	%r96, %r95, %r41;
	cvt.u64.u32 	%rd140, %r96;
	neg.s64 	%rd141, %rd140;
	and.b64  	%rd142, %rd132, %rd141;
	xor.b64  	%rd156, %rd142, %rd129;
	bar.sync 	0;
	add.s32 	%r101, %r101, 1;
	setp.ne.s32 	%p5, %r101, 0;
	add.s32 	%r100, %r100, %r16;
	mov.u32 	%r102, %r11;
	@%p5 bra 	$L__BB18_3;
$L__BB18_4:
	cvta.to.global.u64 	%rd143, %rd16;
	mul.wide.u32 	%rd144, %r2, 8;
	add.s64 	%rd145, %rd143, %rd144;
	st.global.u64 	[%rd145], %rd159;
	add.s32 	%r97, %r16, %r2;
	mul.wide.u32 	%rd146, %r97, 8;
	add.s64 	%rd147, %rd143, %rd146;
	st.global.u64 	[%rd147], %rd158;
	add.s32 	%r98, %r97, %r16;
	mul.wide.u32 	%rd148, %r98, 8;
	add.s64 	%rd149, %rd143, %rd148;
	st.global.u64 	[%rd149], %rd157;
	add.s32 	%r99, %r98, %r16;
	mul.wide.u32 	%rd150, %r99, 8;
	add.s64 	%rd151, %rd143, %rd150;
	st.global.u64 	[%rd151], %rd156;
$L__BB18_5:
	ret;

}
	// .globl	_Z27gcrs_m_4_w_8_coding_dotprodiiPKlPlPKji
.visible .entry _Z27gcrs_m_4_w_8_coding_dotprodiiPKlPlPKji(
	.param .u32 _Z27gcrs_m_4_w_8_coding_dotprodiiPKlPlPKji_param_0,
	.param .u32 _Z27gcrs_m_4_w_8_coding_dotprodiiPKlPlPKji_param_1,
	.param .u64 .ptr .align 1 _Z27gcrs_m_4_w_8_coding_dotprodiiPKlPlPKji_param_2,
	.param .u64 .ptr .align 1 _Z27gcrs_m_4_w_8_coding_dotprodiiPKlPlPKji_param_3,
	.param .u64 .ptr .align 1 _Z27gcrs_m_4_w_8_coding_dotprodiiPKlPlPKji_param_4,
	.param .u32 _Z27gcrs_m_4_w_8_coding_dotprodiiPKlPlPKji_param_5
)
{
	.reg .pred 	%p<6>;
	.reg .b32 	%r<110>;
	.reg .b64 	%rd<178>;

	ld.param.u32 	%r13, [_Z27gcrs_m_4_w_8_coding_dotprodiiPKlPlPKji_param_0];
	ld.param.u32 	%r109, [_Z27gcrs_m_4_w_8_coding_dotprodiiPKlPlPKji_param_1];
	ld.param.u64 	%rd15, [_Z27gcrs_m_4_w_8_coding_dotprodiiPKlPlPKji_param_2];
	ld.param.u64 	%rd17, [_Z27gcrs_m_4_w_8_coding_dotprodiiPKlPlPKji_param_4];
	ld.param.u32 	%r15, [_Z27gcrs_m_4_w_8_coding_dotprodiiPKlPlPKji_param_5];
	mov.u32 	%r16, %ntid.x;
	and.b32  	%r17, %r16, 2040;
	mov.u32 	%r18, %ctaid.x;
	mov.u32 	%r1, %tid.x;
	mad.lo.s32 	%r2, %r17, %r18, %r1;
	setp.ge.u32 	%p1, %r1, %r17;
	setp.ge.u32 	%p2, %r2, %r15;
	or.pred  	%p3, %p1, %p2;
	@%p3 bra 	$L__BB19_5;
	and.b32  	%r3, %r1, 7;
	setp.lt.s32 	%p4, %r13, 1;
	mov.b64 	%rd174, 0;
	mov.u64 	%rd175, %rd174;
	mov.u64 	%rd176, %rd174;
	mov.u64 	%rd177, %rd174;
	@%p4 bra 	$L__BB19_4;
	shl.b32 	%r20, %r1, 3;
	mov.u32 	%r21, shared_data;
	add.s32 	%r4, %r21, %r20;
	and.b32  	%r22, %r20, 8128;
	add.s32 	%r5, %r21, %r22;
	neg.s32 	%r108, %r13;
	cvta.to.global.u64 	%rd1, %rd15;
	cvta.to.global.u64 	%rd2, %rd17;
	mov.b64 	%rd177, 0;
	mov.b32 	%r107, 0;
	cvt.u64.u32 	%rd21, %r2;
	mov.u64 	%rd176, %rd177;
	mov.u64 	%rd175, %rd177;
	mov.u64 	%rd174, %rd177;
$L__BB19_3:
	cvt.s64.s32 	%rd20, %r107;
	add.s64 	%rd22, %rd21, %rd20;
	shl.b64 	%rd23, %rd22, 3;
	add.s64 	%rd24, %rd1, %rd23;
	ld.global.nc.u64 	%rd25, [%rd24];
	st.shared.u64 	[%r4], %rd25;
	bar.sync 	0;
	add.s32 	%r10, %r109, 8;
	mul.wide.s32 	%rd26, %r109, 4;
	add.s64 	%rd27, %rd2, %rd26;
	ld.global.nc.u32 	%r23, [%rd27];
	shr.u32 	%r24, %r23, %r3;
	and.b32  	%r25, %r24, 1;
	cvt.u64.u32 	%rd28, %r25;
	neg.s64 	%rd29, %rd28;
	ld.shared.v2.u64 	{%rd30, %rd31}, [%r5];
	and.b64  	%rd32, %rd30, %rd29;
	xor.b64  	%rd33, %rd32, %rd177;
	mov.b32 	%r26, 256;
	shl.b32 	%r27, %r26, %r3;
	and.b32  	%r28, %r23, %r27;
	or.b32  	%r29, %r3, 8;
	shr.u32 	%r30, %r28, %r29;
	cvt.u64.u32 	%rd34, %r30;
	neg.s64 	%rd35, %rd34;
	and.b64  	%rd36, %rd30, %rd35;
	xor.b64  	%rd37, %rd36, %rd176;
	mov.b32 	%r31, 65536;
	shl.b32 	%r32, %r31, %r3;
	and.b32  	%r33, %r23, %r32;
	or.b32  	%r34, %r3, 16;
	shr.u32 	%r35, %r33, %r34;
	cvt.u64.u32 	%rd38, %r35;
	neg.s64 	%rd39, %rd38;
	and.b64  	%rd40, %rd30, %rd39;
	xor.b64  	%rd41, %rd40, %rd175;
	mov.b32 	%r36, 16777216;
	shl.b32 	%r37, %r36, %r3;
	and.b32  	%r38, %r23, %r37;
	or.b32  	%r39, %r3, 24;
	shr.u32 	%r40, %r38, %r39;
	cvt.u64.u32 	%rd42, %r40;
	neg.s64 	%rd43, %rd42;
	and.b64  	%rd44, %rd30, %rd43;
	xor.b64  	%rd45, %rd44, %rd174;
	ld.global.nc.u32 	%r41, [%rd27+4];
	shr.u32 	%r42, %r41, %r3;
	and.b32  	%r43, %r42, 1;
	cvt.u64.u32 	%rd46, %r43;
	neg.s64 	%rd47, %rd46;
	and.b64  	%rd48, %rd31, %rd47;
	xor.b64  	%rd49, %rd48, %rd33;
	and.b32  	%r44, %r41, %r27;
	shr.u32 	%r45, %r44, %r29;
	cvt.u64.u32 	%rd50, %r45;
	neg.s64 	%rd51, %rd50;
	and.b64  	%rd52, %rd31, %rd51;
	xor.b64  	%rd53, %rd52, %rd37;
	and.b32  	%r46, %r41, %r32;
	shr.u32 	%r47, %r46, %r34;
	cvt.u64.u32 	%rd54, %r47;
	neg.s64 	%rd55, %rd54;
	and.b64  	%rd56, %rd31, %rd55;
	xor.b64  	%rd57, %rd56, %rd41;
	and.b32  	%r48, %r41, %r37;
	shr.u32 	%r49, %r48, %r39;
	cvt.u64.u32 	%rd58, %r49;
	neg.s64 	%rd59, %rd58;
	and.b64  	%rd60, %rd31, %rd59;
	xor.b64  	%rd61, %rd60, %rd45;
	ld.global.nc.u32 	%r50, [%rd27+8];
	shr.u32 	%r51, %r50, %r3;
	and.b32  	%r52, %r51, 1;
	cvt.u64.u32 	%rd62, %r52;
	neg.s64 	%rd63, %rd62;
	ld.shared.v2.u64 	{%rd64, %rd65}, [%r5+16];
	and.b64  	%rd66, %rd64, %rd63;
	xor.b64  	%rd67, %rd66, %rd49;
	and.b32  	%r53, %r50, %r27;
	shr.u32 	%r54, %r53, %r29;
	cvt.u64.u32 	%rd68, %r54;
	neg.s64 	%rd69, %rd68;
	and.b64  	%rd70, %rd64, %rd69;
	xor.b64  	%rd71, %rd70, %rd53;
	and.b32  	%r55, %r50, %r32;
	shr.u32 	%r56, %r55, %r34;
	cvt.u64.u32 	%rd72, %r56;
	neg.s64 	%rd73, %rd72;
	and.b64  	%rd74, %rd64, %rd73;
	xor.b64  	%rd75, %rd74, %rd57;
	and.b32  	%r57, %r50, %r37;
	shr.u32 	%r58, %r57, %r39;
	cvt.u64.u32 	%rd76, %r58;
	neg.s64 	%rd77, %rd76;
	and.b64  	%rd78, %rd64, %rd77;
	xor.b64  	%rd79, %rd78, %rd61;
	ld.global.nc.u32 	%r59, [%rd27+12];
	shr.u32 	%r60, %r59, %r3;
	and.b32  	%r61, %r60, 1;
	cvt.u64.u32 	%rd80, %r61;
	neg.s64 	%rd81, %rd80;
	and.b64  	%rd82, %rd65, %rd81;
	xor.b64  	%rd83, %rd82, %rd67;
	and.b32  	%r62, %r59, %r27;
	shr.u32 	%r63, %r62, %r29;
	cvt.u64.u32 	%rd84, %r63;
	neg.s64 	%rd85, %rd84;
	and.b64  	%rd86, %rd65, %rd85;
	xor.b64  	%rd87, %rd86, %rd71;
	and.b32  	%r64, %r59, %r32;
	shr.u32 	%r65, %r64, %r34;
	cvt.u64.u32 	%rd88, %r65;
	neg.s64 	%rd89, %rd88;
	and.b64  	%rd90, %rd65, %rd89;
	xor.b64  	%rd91, %rd90, %rd75;
	and.b32  	%r66, %r59, %r37;
	shr.u32 	%r67, %r66, %r39;
	cvt.u64.u32 	%rd92, %r67;
	neg.s64 	%rd93, %rd92;
	and.b64  	%rd94, %rd65, %rd93;
	xor.b64  	%rd95, %rd94, %rd79;
	ld.global.nc.u32 	%r68, [%rd27+16];
	shr.u32 	%r69, %r68, %r3;
	and.b32  	%r70, %r69, 1;
	cvt.u64.u32 	%rd96, %r70;
	neg.s64 	%rd97, %rd96;
	ld.shared.v2.u64 	{%rd98, %rd99}, [%r5+32];
	and.b64  	%rd100, %rd98, %rd97;
	xor.b64  	%rd101, %rd100, %rd83;
	and.b32  	%r71, %r68, %r27;
	shr.u32 	%r72, %r71, %r29;
	cvt.u64.u32 	%rd102, %r72;
	neg.s64 	%rd103, %rd102;
	and.b64  	%rd104, %rd98, %rd103;
	xor.b64  	%rd105, %rd104, %rd87;
	and.b32  	%r73, %r68, %r32;
	shr.u32 	%r74, %r73, %r34;
	cvt.u64.u32 	%rd106, %r74;
	neg.s64 	%rd107, %rd106;
	and.b64  	%rd108, %rd98, %rd107;
	xor.b64  	%rd109, %rd108, %rd91;
	and.b32  	%r75, %r68, %r37;
	shr.u32 	%r76, %r75, %r39;
	cvt.u64.u32 	%rd110, %r76;
	neg.s64 	%rd111, %rd110;
	and.b64  	%rd112, %rd98, %rd111;
	xor.b64  	%rd113, %rd112, %rd95;
	ld.global.nc.u32 	%r77, [%rd27+20];
	shr.u32 	%r78, %r77, %r3;
	and.b32  	%r79, %r78, 1;
	cvt.u64.u32 	%rd114, %r79;
	neg.s64 	%rd115, %rd114;
	and.b64  	%rd116, %rd99, %rd115;
	xor.b64  	%rd117, %rd116, %rd101;
	and.b32  	%r80, %r77, %r27;
	shr.u32 	%r81, %r80, %r29;
	cvt.u64.u32 	%rd118, %r81;
	neg.s64 	%rd119, %rd118;
	and.b64  	%rd120, %rd99, %rd119;
	xor.b64  	%rd121, %rd120, %rd105;
	and.b32  	%r82, %r77, %r32;
	shr.u32 	%r83, %r82, %r34;
	cvt.u64.u32 	%rd122, %r83;
	neg.s64 	%rd123, %rd122;
	and.b64  	%rd124, %rd99, %rd123;
	xor.b64  	%rd125, %rd124, %rd109;
	and.b32  	%r84, %r77, %r37;
	shr.u32 	%r85, %r84, %r39;
	cvt.u64.u32 	%rd126, %r85;
	neg.s64 	%rd127, %rd126;
	and.b64  	%rd128, %rd99, %rd127;
	xor.b64  	%rd129, %rd128, %rd113;
	ld.global.nc.u32 	%r86, [%rd27+24];
	shr.u32 	%r87, %r86, %r3;
	and.b32  	%r88, %r87, 1;
	cvt.u64.u32 	%rd130, %r88;
	neg.s64 	%rd131, %rd130;
	ld.shared.v2.u64 	{%rd132, %rd133}, [%r5+48];
	and.b64  	%rd134, %rd132, %rd131;
	xor.b64  	%rd135, %rd134, %rd117;
	and.b32  	%r89, %r86, %r27;
	shr.u32 	%r90, %r89, %r29;
	cvt.u64.u32 	%rd136, %r90;
	neg.s64 	%rd137, %rd136;
	and.b64  	%rd138, %rd132, %rd137;
	xor.b64  	%rd139, %rd138, %rd121;
	and.b32  	%r91, %r86, %r32;
	shr.u32 	%r92, %r91, %r34;
	cvt.u64.u32 	%rd140, %r92;
	neg.s64 	%rd141, %rd140;
	and.b64  	%rd142, %rd132, %rd141;
	xor.b64  	%rd143, %rd142, %rd125;
	and.b32  	%r93, %r86, %r37;
	shr.u32 	%r94, %r93, %r39;
	cvt.u64.u32 	%rd144, %r94;
	neg.s64 	%rd145, %rd144;
	and.b64  	%rd146, %rd132, %rd145;
	xor.b64  	%rd147, %rd146, %rd129;
	ld.global.nc.u32 	%r95, [%rd27+28];
	shr.u32 	%r96, %r95, %r3;
	and.b32  	%r97, %r96, 1;
	cvt.u64.u32 	%rd148, %r97;
	neg.s64 	%rd149, %rd148;
	and.b64  	%rd150, %rd133, %rd149;
	xor.b64  	%rd177, %rd150, %rd135;
	and.b32  	%r98, %r95, %r27;
	shr.u32 	%r99, %r98, %r29;
	cvt.u64.u32 	%rd151, %r99;
	neg.s64 	%rd152, %rd151;
	and.b64  	%rd153, %rd133, %rd152;
	xor.b64  	%rd176, %rd153, %rd139;
	and.b32  	%r100, %r95, %r32;
	shr.u32 	%r101, %r100, %r34;
	cvt.u64.u32 	%rd154, %r101;
	neg.s64 	%rd155, %rd154;
	and.b64  	%rd156, %rd133, %rd155;
	xor.b64  	%rd175, %rd156, %rd143;
	and.b32  	%r102, %r95, %r37;
	shr.u32 	%r103, %r102, %r39;
	cvt.u64.u32 	%rd157, %r103;
	neg.s64 	%rd158, %rd157;
	and.b64  	%rd159, %rd133, %rd158;
	xor.b64  	%rd174, %rd159, %rd147;
	bar.sync 	0;
	add.s32 	%r108, %r108, 1;
	setp.ne.s32 	%p5, %r108, 0;
	add.s32 	%r107, %r107, %r15;
	mov.u32 	%r109, %r10;
	@%p5 bra 	$L__BB19_3;
$L__BB19_4:
	ld.param.u64 	%rd169, [_Z27gcrs_m_4_w_8_coding_dotprodiiPKlPlPKji_param_3];
	cvta.to.global.u64 	%rd160, %rd169;
	mul.wide.u32 	%rd161, %r2, 8;
	add.s64 	%rd162, %rd160, %rd161;
	st.global.u64 	[%rd162], %rd177;
	add.s32 	%r104, %r15, %r2;
	mul.wide.u32 	%rd163, %r104, 8;
	add.s64 	%rd164, %rd160, %rd163;
	st.global.u64 	[%rd164], %rd176;
	add.s32 	%r105, %r104, %r15;
	mul.wide.u32 	%rd165, %r105, 8;
	add.s64 	%rd166, %rd160, %rd165;
	st.global.u64 	[%rd166], %rd175;
	add.s32 	%r106, %r105, %r15;
	mul.wide.u32 	%rd167, %r106, 8;
	add.s64 	%rd168, %rd160, %rd167;
	st.global.u64 	[%rd168], %rd174;
$L__BB19_5:
	ret;

}


// ===== COMPILED SASS (sm_100) =====

	.target	sm_100

	.elftype	@"ET_EXEC"


//--------------------- .note.nv.tkinfo           --------------------------
	.section	.note.nv.tkinfo,"",@"SHT_NOTE"
	.sectionflags	@"SHF_NOTE_NV_TKINFO"
	.tkinfo
        /*0018*/ 	.word	0x00000002
        /*0030*/ 	.string	""
        /*0030*/ 	.string	"ptxas"
        /*0030*/ 	.string	"Cuda compilation tools, release 13.0, V13.0.88"
        /*0030*/ 	.string	"Build cuda_13.0.r13.0/compiler.36424714_0"
        /*0030*/ 	.string	"-arch sm_100 -m 64 "



//--------------------- .note.nv.cuinfo           --------------------------
	.section	.note.nv.cuinfo,"",@"SHT_NOTE"
	.sectionflags	@"SHF_NOTE_NV_CUINFO"
        /*0018*/ 	.short	0x0002
        /*001a*/ 	.short	0x0064
        /*001c*/ 	.short	0x0082
	.zero		2


//--------------------- .nv.info                  --------------------------
	.section	.nv.info,"",@"SHT_CUDA_INFO"
	.align	4


	//----- nvinfo : EIATTR_REGCOUNT
	.align		4
        /*0000*/ 	.byte	0x04, 0x2f
        /*0002*/ 	.short	(.L_1 - .L_0)
	.align		4
.L_0:
        /*0004*/ 	.word	index@(_Z27gcrs_m_1_w_4_coding_dotprodiiPKlPlPKji)
        /*0008*/ 	.word	0x00000020


	//----- nvinfo : EIATTR_FRAME_SIZE
	.align		4
.L_1:
        /*000c*/ 	.byte	0x04, 0x11
        /*000e*/ 	.short	(.L_3 - .L_2)
	.align		4
.L_2:
        /*0010*/ 	.word	index@(_Z27gcrs_m_1_w_4_coding_dotprodiiPKlPlPKji)
        /*0014*/ 	.word	0x00000000


	//----- nvinfo : EIATTR_REGCOUNT
	.align		4
.L_3:
        /*0018*/ 	.byte	0x04, 0x2f
        /*001a*/ 	.short	(.L_5 - .L_4)
	.align		4
.L_4:
        /*001c*/ 	.word	index@(_Z27gcrs_m_1_w_5_coding_dotprodiiPKlPlPKji)
        /*0020*/ 	.word	0x0000001f


	//----- nvinfo : EIATTR_FRAME_SIZE
	.align		4
.L_5:
        /*0024*/ 	.byte	0x04, 0x11
        /*0026*/ 	.short	(.L_7 - .L_6)
	.align		4
.L_6:
        /*0028*/ 	.word	index@(_Z27gcrs_m_1_w_5_coding_dotprodiiPKlPlPKji)
        /*002c*/ 	.word	0x00000000


	//----- nvinfo : EIATTR_REGCOUNT
	.align		4
.L_7:
        /*0030*/ 	.byte	0x04, 0x2f
        /*0032*/ 	.short	(.L_9 - .L_8)
	.align		4
.L_8:
        /*0034*/ 	.word	index@(_Z27gcrs_m_1_w_6_coding_dotprodiiPKlPlPKji)
        /*0038*/ 	.word	0x00000020


	//----- nvinfo : EIATTR_FRAME_SIZE
	.align		4
.L_9:
        /*003c*/ 	.byte	0x04, 0x11
        /*003e*/ 	.short	(.L_11 - .L_10)
	.align		4
.L_10:
        /*0040*/ 	.word	index@(_Z27gcrs_m_1_w_6_coding_dotprodiiPKlPlPKji)
        /*0044*/ 	.word	0x00000000


	//----- nvinfo : EIATTR_REGCOUNT
	.align		4
.L_11:
        /*0048*/ 	.byte	0x04, 0x2f
        /*004a*/ 	.short	(.L_13 - .L_12)
	.align		4
.L_12:
        /*004c*/ 	.word	index@(_Z27gcrs_m_1_w_7_coding_dotprodiiPKlPlPKji)
        /*0050*/ 	.word	0x00000020


	//----- nvinfo : EIATTR_FRAME_SIZE
	.align		4
.L_13:
        /*0054*/ 	.byte	0x04, 0x11
        /*0056*/ 	.short	(.L_15 - .L_14)
	.align		4
.L_14:
        /*0058*/ 	.word	index@(_Z27gcrs_m_1_w_7_coding_dotprodiiPKlPlPKji)
        /*005c*/ 	.word	0x00000000


	//----- nvinfo : EIATTR_REGCOUNT
	.align		4
.L_15:
        /*0060*/ 	.byte	0x04, 0x2f
        /*0062*/ 	.short	(.L_17 - .L_16)
	.align		4
.L_16:
        /*0064*/ 	.word	index@(_Z27gcrs_m_1_w_8_coding_dotprodiiPKlPlPKji)
        /*0068*/ 	.word	0x00000020


	//----- nvinfo : EIATTR_FRAME_SIZE
	.align		4
.L_17:
        /*006c*/ 	.byte	0x04, 0x11
        /*006e*/ 	.short	(.L_19 - .L_18)
	.align		4
.L_18:
        /*0070*/ 	.word	index@(_Z27gcrs_m_1_w_8_coding_dotprodiiPKlPlPKji)
        /*0074*/ 	.word	0x00000000


	//----- nvinfo : EIATTR_REGCOUNT
	.align		4
.L_19:
        /*0078*/ 	.byte	0x04, 0x2f
        /*007a*/ 	.short	(.L_21 - .L_20)
	.align		4
.L_20:
        /*007c*/ 	.word	index@(_Z27gcrs_m_2_w_4_coding_dotprodiiPKlPlPKji)
        /*0080*/ 	.word	0x00000020


	//----- nvinfo : EIATTR_FRAME_SIZE
	.align		4
.L_21:
        /*0084*/ 	.byte	0x04, 0x11
        /*0086*/ 	.short	(.L_23 - .L_22)
	.align		4
.L_22:
        /*0088*/ 	.word	index@(_Z27gcrs_m_2_w_4_coding_dotprodiiPKlPlPKji)
        /*008c*/ 	.word	0x00000000


	//----- nvinfo : EIATTR_REGCOUNT
	.align		4
.L_23:
        /*0090*/ 	.byte	0x04, 0x2f
        /*0092*/ 	.short	(.L_25 - .L_24)
	.align		4
.L_24:
        /*0094*/ 	.word	index@(_Z27gcrs_m_2_w_5_coding_dotprodiiPKlPlPKji)
        /*0098*/ 	.word	0x00000020


	//----- nvinfo : EIATTR_FRAME_SIZE
	.align		4
.L_25:
        /*009c*/ 	.byte	0x04, 0x11
        /*009e*/ 	.short	(.L_27 - .L_26)
	.align		4
.L_26:
        /*00a0*/ 	.word	index@(_Z27gcrs_m_2_w_5_coding_dotprodiiPKlPlPKji)
        /*00a4*/ 	.word	0x00000000


	//----- nvinfo : EIATTR_REGCOUNT
	.align		4
.L_27:
        /*00a8*/ 	.byte	0x04, 0x2f
        /*00aa*/ 	.short	(.L_29 - .L_28)
	.align		4
.L_28:
        /*00ac*/ 	.word	index@(_Z27gcrs_m_2_w_6_coding_dotprodiiPKlPlPKji)
        /*00b0*/ 	.word	0x00000020


	//----- nvinfo : EIATTR_FRAME_SIZE
	.align		4
.L_29:
        /*00b4*/ 	.byte	0x04, 0x11
        /*00b6*/ 	.short	(.L_31 - .L_30)
	.align		4
.L_30:
        /*00b8*/ 	.word	index@(_Z27gcrs_m_2_w_6_coding_dotprodiiPKlPlPKji)
        /*00bc*/ 	.word	0x00000000


	//----- nvinfo : EIATTR_REGCOUNT
	.align		4
.L_31:
        /*00c0*/ 	.byte	0x04, 0x2f
        /*00c2*/ 	.short	(.L_33 - .L_32)
	.align		4
.L_32:
        /*00c4*/ 	.word	index@(_Z27gcrs_m_2_w_7_coding_dotprodiiPKlPlPKji)
        /*00c8*/ 	.word	0x00000020


	//----- nvinfo : EIATTR_FRAME_SIZE
	.align		4
.L_33:
        /*00cc*/ 	.byte	0x04, 0x11
        /*00ce*/ 	.short	(.L_35 - .L_34)
	.align		4
.L_34:
        /*00d0*/ 	.word	index@(_Z27gcrs_m_2_w_7_coding_dotprodiiPKlPlPKji)
        /*00d4*/ 	.word	0x00000000


	//----- nvinfo : EIATTR_REGCOUNT
	.align		4
.L_35:
        /*00d8*/ 	.byte	0x04, 0x2f
        /*00da*/ 	.short	(.L_37 - .L_36)
	.align		4
.L_36:
        /*00dc*/ 	.word	index@(_Z27gcrs_m_2_w_8_coding_dotprodiiPKlPlPKji)
        /*00e0*/ 	.word	0x00000020


	//----- nvinfo : EIATTR_FRAME_SIZE
	.align		4
.L_37:
        /*00e4*/ 	.byte	0x04, 0x11
        /*00e6*/ 	.short	(.L_39 - .L_38)
	.align		4
.L_38:
        /*00e8*/ 	.word	index@(_Z27gcrs_m_2_w_8_coding_dotprodiiPKlPlPKji)
        /*00ec*/ 	.word	0x00000000


	//----- nvinfo : EIATTR_REGCOUNT
	.align		4
.L_39:
        /*00f0*/ 	.byte	0x04, 0x2f
        /*00f2*/ 	.short	(.L_41 - .L_40)
	.align		4
.L_40:
        /*00f4*/ 	.word	index@(_Z27gcrs_m_3_w_4_coding_dotprodiiPKlPlPKji)
        /*00f8*/ 	.word	0x00000020


	//----- nvinfo : EIATTR_FRAME_SIZE
	.align		4
.L_41:
        /*00fc*/ 	.byte	0x04, 0x11
        /*00fe*/ 	.short	(.L_43 - .L_42)
	.align		4
.L_42:
        /*0100*/ 	.word	index@(_Z27gcrs_m_3_w_4_coding_dotprodiiPKlPlPKji)
        /*0104*/ 	.word	0x00000000


	//----- nvinfo : EIATTR_REGCOUNT
	.align		4
.L_43:
        /*0108*/ 	.byte	0x04, 0x2f
        /*010a*/ 	.short	(.L_45 - .L_44)
	.align		4
.L_44:
        /*010c*/ 	.word	index@(_Z27gcrs_m_3_w_5_coding_dotprodiiPKlPlPKji)
        /*0110*/ 	.word	0x00000020


	//----- nvinfo : EIATTR_FRAME_SIZE
	.align		4
.L_45:
        /*0114*/ 	.byte	0x04, 0x11
        /*0116*/ 	.short	(.L_47 - .L_46)
	.align		4
.L_46:
        /*0118*/ 	.word	index@(_Z27gcrs_m_3_w_5_coding_dotprodiiPKlPlPKji)
        /*011c*/ 	.word	0x00000000


	//----- nvinfo : EIATTR_REGCOUNT
	.align		4
.L_47:
        /*0120*/ 	.byte	0x04, 0x2f
        /*0122*/ 	.short	(.L_49 - .L_48)
	.align		4
.L_48:
        /*0124*/ 	.word	index@(_Z27gcrs_m_3_w_6_coding_dotprodiiPKlPlPKji)
        /*0128*/ 	.word	0x00000020


	//----- nvinfo : EIATTR_FRAME_SIZE
	.align		4
.L_49:
        /*012c*/ 	.byte	0x04, 0x11
        /*012e*/ 	.short	(.L_51 - .L_50)
	.align		4
.L_50:
        /*0130*/ 	.word	index@(_Z27gcrs_m_3_w_6_coding_dotprodiiPKlPlPKji)
        /*0134*/ 	.word	0x00000000


	//----- nvinfo : EIATTR_REGCOUNT
	.align		4
.L_51:
        /*0138*/ 	.byte	0x04, 0x2f
        /*013a*/ 	.short	(.L_53 - .L_52)
	.align		4
.L_52:
        /*013c*/ 	.word	index@(_Z27gcrs_m_3_w_7_coding_dotprodiiPKlPlPKji)
        /*0140*/ 	.word	0x00000020


	//----- nvinfo : EIATTR_FRAME_SIZE
	.align		4
.L_53:
        /*0144*/ 	.byte	0x04, 0x11
        /*0146*/ 	.short	(.L_55 - .L_54)
	.align		4
.L_54:
        /*0148*/ 	.word	index@(_Z27gcrs_m_3_w_7_coding_dotprodiiPKlPlPKji)
        /*014c*/ 	.word	0x00000000


	//----- nvinfo : EIATTR_REGCOUNT
	.align		4
.L_55:
        /*0150*/ 	.byte	0x04, 0x2f
        /*0152*/ 	.short	(.L_57 - .L_56)
	.align		4
.L_56:
        /*0154*/ 	.word	index@(_Z27gcrs_m_3_w_8_coding_dotprodiiPKlPlPKji)
        /*0158*/ 	.word	0x00000020


	//----- nvinfo : EIATTR_FRAME_SIZE
	.align		4
.L_57:
        /*015c*/ 	.byte	0x04, 0x11
        /*015e*/ 	.short	(.L_59 - .L_58)
	.align		4
.L_58:
        /*0160*/ 	.word	index@(_Z27gcrs_m_3_w_8_coding_dotprodiiPKlPlPKji)
        /*0164*/ 	.word	0x00000000


	//----- nvinfo : EIATTR_REGCOUNT
	.align		4
.L_59:
        /*0168*/ 	.byte	0x04, 0x2f
        /*016a*/ 	.short	(.L_61 - .L_60)
	.align		4
.L_60:
        /*016c*/ 	.word	index@(_Z27gcrs_m_4_w_4_coding_dotprodiiPKlPlPKji)
        /*0170*/ 	.word	0x00000026


	//----- nvinfo : EIATTR_FRAME_SIZE
	.align		4
.L_61:
        /*0174*/ 	.byte	0x04, 0x11
        /*0176*/ 	.short	(.L_63 - .L_62)
	.align		4
.L_62:
        /*0178*/ 	.word	index@(_Z27gcrs_m_4_w_4_coding_dotprodiiPKlPlPKji)
        /*017c*/ 	.word	0x00000000


	//----- nvinfo : EIATTR_REGCOUNT
	.align		4
.L_63:
        /*0180*/ 	.byte	0x04, 0x2f
        /*0182*/ 	.short	(.L_65 - .L_64)
	.align		4
.L_64:
        /*0184*/ 	.word	index@(_Z27gcrs_m_4_w_5_coding_dotprodiiPKlPlPKji)
        /*0188*/ 	.word	0x00000028


	//----- nvinfo : EIATTR_FRAME_SIZE
	.align		4
.L_65:
        /*018c*/ 	.byte	0x04, 0x11
        /*018e*/ 	.short	(.L_67 - .L_66)
	.align		4
.L_66:
        /*0190*/ 	.word	index@(_Z27gcrs_m_4_w_5_coding_dotprodiiPKlPlPKji)
        /*0194*/ 	.word	0x00000000


	//----- nvinfo : EIATTR_REGCOUNT
	.align		4
.L_67:
        /*0198*/ 	.byte	0x04, 0x2f
        /*019a*/ 	.short	(.L_69 - .L_68)
	.align		4
.L_68:
        /*019c*/ 	.word	index@(_Z27gcrs_m_4_w_6_coding_dotprodiiPKlPlPKji)
        /*01a0*/ 	.word	0x00000020


	//----- nvinfo : EIATTR_FRAME_SIZE
	.align		4
.L_69:
        /*01a4*/ 	.byte	0x04, 0x11
        /*01a6*/ 	.short	(.L_71 - .L_70)
	.align		4
.L_70:
        /*01a8*/ 	.word	index@(_Z27gcrs_m_4_w_6_coding_dotprodiiPKlPlPKji)
        /*01ac*/ 	.word	0x00000000


	//----- nvinfo : EIATTR_REGCOUNT
	.align		4
.L_71:
        /*01b0*/ 	.byte	0x04, 0x2f
        /*01b2*/ 	.short	(.L_73 - .L_72)
	.align		4
.L_72:
        /*01b4*/ 	.word	index@(_Z27gcrs_m_4_w_7_coding_dotprodiiPKlPlPKji)
        /*01b8*/ 	.word	0x00000020


	//----- nvinfo : EIATTR_FRAME_SIZE
	.align		4
.L_73:
        /*01bc*/ 	.byte	0x04, 0x11
        /*01be*/ 	.short	(.L_75 - .L_74)
	.align		4
.L_74:
        /*01c0*/ 	.word	index@(_Z27gcrs_m_4_w_7_coding_dotprodiiPKlPlPKji)
        /*01c4*/ 	.word	0x00000000


	//----- nvinfo : EIATTR_REGCOUNT
	.align		4
.L_75:
        /*01c8*/ 	.byte	0x04, 0x2f
        /*01ca*/ 	.short	(.L_77 - .L_76)
	.align		4
.L_76:
        /*01cc*/ 	.word	index@(_Z27gcrs_m_4_w_8_coding_dotprodiiPKlPlPKji)
        /*01d0*/ 	.word	0x00000020


	//----- nvinfo : EIATTR_FRAME_SIZE
	.align		4
.L_77:
        /*01d4*/ 	.byte	0x04, 0x11
        /*01d6*/ 	.short	(.L_79 - .L_78)
	.align		4
.L_78:
        /*01d8*/ 	.word	index@(_Z27gcrs_m_4_w_8_coding_dotprodiiPKlPlPKji)
        /*01dc*/ 	.word	0x00000000


	//----- nvinfo : EIATTR_MIN_STACK_SIZE
	.align		4
.L_79:
        /*01e0*/ 	.byte	0x04, 0x12
        /*01e2*/ 	.short	(.L_81 - .L_80)
	.align		4
.L_80:
        /*01e4*/ 	.word	index@(_Z27gcrs_m_4_w_8_coding_dotprodiiPKlPlPKji)
        /*01e8*/ 	.word	0x00000000


	//----- nvinfo : EIATTR_MIN_STACK_SIZE
	.align		4
.L_81:
        /*01ec*/ 	.byte	0x04, 0x12
        /*01ee*/ 	.short	(.L_83 - .L_82)
	.align		4
.L_82:
        /*01f0*/ 	.word	index@(_Z27gcrs_m_4_w_7_coding_dotprodiiPKlPlPKji)
        /*01f4*/ 	.word	0x00000000


	//----- nvinfo : EIATTR_MIN_STACK_SIZE
	.align		4
.L_83:
        /*01f8*/ 	.byte	0x04, 0x12
        /*01fa*/ 	.short	(.L_85 - .L_84)
	.align		4
.L_84:
        /*01fc*/ 	.word	index@(_Z27gcrs_m_4_w_6_coding_dotprodiiPKlPlPKji)
        /*0200*/ 	.word	0x00000000


	//----- nvinfo : EIATTR_MIN_STACK_SIZE
	.align		4
.L_85:
        /*0204*/ 	.byte	0x04, 0x12
        /*0206*/ 	.short	(.L_87 - .L_86)
	.align		4
.L_86:
        /*0208*/ 	.word	index@(_Z27gcrs_m_4_w_5_coding_dotprodiiPKlPlPKji)
        /*020c*/ 	.word	0x00000000


	//----- nvinfo : EIATTR_MIN_STACK_SIZE
	.align		4
.L_87:
        /*0210*/ 	.byte	0x04, 0x12
        /*0212*/ 	.short	(.L_89 - .L_88)
	.align		4
.L_88:
        /*0214*/ 	.word	index@(_Z27gcrs_m_4_w_4_coding_dotprodiiPKlPlPKji)
        /*0218*/ 	.word	0x00000000


	//----- nvinfo : EIATTR_MIN_STACK_SIZE
	.align		4
.L_89:
        /*021c*/ 	.byte	0x04, 0x12
        /*021e*/ 	.short	(.L_91 - .L_90)
	.align		4
.L_90:
        /*0220*/ 	.word	index@(_Z27gcrs_m_3_w_8_coding_dotprodiiPKlPlPKji)
        /*0224*/ 	.word	0x00000000


	//----- nvinfo : EIATTR_MIN_STACK_SIZE
	.align		4
.L_91:
        /*0228*/ 	.byte	0x04, 0x12
        /*022a*/ 	.short	(.L_93 - .L_92)
	.align		4
.L_92:
        /*022c*/ 	.word	index@(_Z27gcrs_m_3_w_7_coding_dotprodiiPKlPlPKji)
        /*0230*/ 	.word	0x00000000


	//----- nvinfo : EIATTR_MIN_STACK_SIZE
	.align		4
.L_93:
        /*0234*/ 	.byte	0x04, 0x12
        /*0236*/ 	.short	(.L_95 - .L_94)
	.align		4
.L_94:
        /*0238*/ 	.word	index@(_Z27gcrs_m_3_w_6_coding_dotprodiiPKlPlPKji)
        /*023c*/ 	.word	0x00000000


	//----- nvinfo : EIATTR_MIN_STACK_SIZE
	.align		4
.L_95:
        /*0240*/ 	.byte	0x04, 0x12
        /*0242*/ 	.short	(.L_97 - .L_96)
	.align		4
.L_96:
        /*0244*/ 	.word	index@(_Z27gcrs_m_3_w_5_coding_dotprodiiPKlPlPKji)
        /*0248*/ 	.word	0x00000000


	//----- nvinfo : EIATTR_MIN_STACK_SIZE
	.align		4
.L_97:
        /*024c*/ 	.byte	0x04, 0x12
        /*024e*/ 	.short	(.L_99 - .L_98)
	.align		4
.L_98:
        /*0250*/ 	.word	index@(_Z27gcrs_m_3_w_4_coding_dotprodiiPKlPlPKji)
        /*0254*/ 	.word	0x00000000


	//----- nvinfo : EIATTR_MIN_STACK_SIZE
	.align		4
.L_99:
        /*0258*/ 	.byte	0x04, 0x12
        /*025a*/ 	.short	(.L_101 - .L_100)
	.align		4
.L_100:
        /*025c*/ 	.word	index@(_Z27gcrs_m_2_w_8_coding_dotprodiiPKlPlPKji)
        /*0260*/ 	.word	0x00000000


	//----- nvinfo : EIATTR_MIN_STACK_SIZE
	.align		4
.L_101:
        /*0264*/ 	.byte	0x04, 0x12
        /*0266*/ 	.short	(.L_103 - .L_102)
	.align		4
.L_102:
        /*0268*/ 	.word	index@(_Z27gcrs_m_2_w_7_coding_dotprodiiPKlPlPKji)
        /*026c*/ 	.word	0x00000000


	//----- nvinfo : EIATTR_MIN_STACK_SIZE
	.align		4
.L_103:
        /*0270*/ 	.byte	0x04, 0x12
        /*0272*/ 	.short	(.L_105 - .L_104)
	.align		4
.L_104:
        /*0274*/ 	.word	index@(_Z27gcrs_m_2_w_6_coding_dotprodiiPKlPlPKji)
        /*0278*/ 	.word	0x00000000


	//----- nvinfo : EIATTR_MIN_STACK_SIZE
	.align		4
.L_105:
        /*027c*/ 	.byte	0x04, 0x12
        /*027e*/ 	.short	(.L_107 - .L_106)
	.align		4
.L_106:
        /*0280*/ 	.word	index@(_Z27gcrs_m_2_w_5_coding_dotprodiiPKlPlPKji)
        /*0284*/ 	.word	0x00000000


	//----- nvinfo : EIATTR_MIN_STACK_SIZE
	.align		4
.L_107:
        /*0288*/ 	.byte	0x04, 0x12
        /*028a*/ 	.short	(.L_109 - .L_108)
	.align		4
.L_108:
        /*028c*/ 	.word	index@(_Z27gcrs_m_2_w_4_coding_dotprodiiPKlPlPKji)
        /*0290*/ 	.word	0x00000000


	//----- nvinfo : EIATTR_MIN_STACK_SIZE
	.align		4
.L_109:
        /*0294*/ 	.byte	0x04, 0x12
        /*0296*/ 	.short	(.L_111 - .L_110)
	.align		4
.L_110:
        /*0298*/ 	.word	index@(_Z27gcrs_m_1_w_8_coding_dotprodiiPKlPlPKji)
        /*029c*/ 	.word	0x00000000


	//----- nvinfo : EIATTR_MIN_STACK_SIZE
	.align		4
.L_111:
        /*02a0*/ 	.byte	0x04, 0x12
        /*02a2*/ 	.short	(.L_113 - .L_112)
	.align		4
.L_112:
        /*02a4*/ 	.word	index@(_Z27gcrs_m_1_w_7_coding_dotprodiiPKlPlPKji)
        /*02a8*/ 	.word	0x00000000


	//----- nvinfo : EIATTR_MIN_STACK_SIZE
	.align		4
.L_113:
        /*02ac*/ 	.byte	0x04, 0x12
        /*02ae*/ 	.short	(.L_115 - .L_114)
	.align		4
.L_114:
        /*02b0*/ 	.word	index@(_Z27gcrs_m_1_w_6_coding_dotprodiiPKlPlPKji)
        /*02b4*/ 	.word	0x00000000


	//----- nvinfo : EIATTR_MIN_STACK_SIZE
	.align		4
.L_115:
        /*02b8*/ 	.byte	0x04, 0x12
        /*02ba*/ 	.short	(.L_117 - .L_116)
	.align		4
.L_116:
        /*02bc*/ 	.word	index@(_Z27gcrs_m_1_w_5_coding_dotprodiiPKlPlPKji)
        /*02c0*/ 	.word	0x00000000


	//----- nvinfo : EIATTR_MIN_STACK_SIZE
	.align		4
.L_117:
        /*02c4*/ 	.byte	0x04, 0x12
        /*02c6*/ 	.short	(.L_119 - .L_118)
	.align		4
.L_118:
        /*02c8*/ 	.word	index@(_Z27gcrs_m_1_w_4_coding_dotprodiiPKlPlPKji)
        /*02cc*/ 	.word	0x00000000
.L_119:


//--------------------- .nv.compat                --------------------------
	.section	.nv.compat,"",@"SHT_CUDA_COMPAT_INFO"
	.align	4
        /*0000*/ 	.byte	0x02, 0x09, 0x00, 0x00, 0x02, 0x02, 0x01, 0x00, 0x02, 0x05, 0x05, 0x00, 0x03, 0x07, 0x01, 0x01
        /*0010*/ 	.byte	0x02, 0x03, 0x00, 0x00, 0x02, 0x06, 0x01, 0x00, 0x04, 0x0b, 0x08, 0x00, 0x09, 0x00, 0x00, 0x00
        /*0020*/ 	.byte	0x00, 0x00, 0x00, 0x00


//--------------------- .nv.info._Z27gcrs_m_4_w_8_coding_dotprodiiPKlPlPKji --------------------------
	.section	.nv.info._Z27gcrs_m_4_w_8_coding_dotprodiiPKlPlPKji,"",@"SHT_CUDA_INFO"
	.sectionflags	@""
	.align	4


	//----- nvinfo : EIATTR_CUDA_API_VERSION
	.align		4
        /*0000*/ 	.byte	0x04, 0x37
        /*0002*/ 	.short	(.L_121 - .L_120)
.L_120:
        /*0004*/ 	.word	0x00000082


	//----- nvinfo : EIATTR_KPARAM_INFO
	.align		4
.L_121:
        /*0008*/ 	.byte	0x04, 0x17
        /*000a*/ 	.short	(.L_123 - .L_122)
.L_122:
        /*000c*/ 	.word	0x00000000
        /*0010*/ 	.short	0x0005
        /*0012*/ 	.short	0x0020
        /*0014*/ 	.byte	0x00, 0xf0, 0x11, 0x00


	//----- nvinfo : EIATTR_KPARAM_INFO
	.align		4
.L_123:
        /*0018*/ 	.byte	0x04, 0x17
        /*001a*/ 	.short	(.L_125 - .L_124)
.L_124:
        /*001c*/ 	.word	0x00000000
        /*0020*/ 	.short	0x0004
        /*0022*/ 	.short	0x0018
        /*0024*/ 	.byte	0x00, 0xf5, 0x21, 0x00


	//----- nvinfo : EIATTR_KPARAM_INFO
	.align		4
.L_125:
        /*0028*/ 	.byte	0x04, 0x17
        /*002a*/ 	.short	(.L_127 - .L_126)
.L_126:
        /*002c*/ 	.word	0x00000000
        /*0030*/ 	.short	0x0003
        /*0032*/ 	.short	0x0010
        /*0034*/ 	.byte	0x00, 0xf5, 0x21, 0x00


	//----- nvinfo : EIATTR_KPARAM_INFO
	.align		4
.L_127:
        /*0038*/ 	.byte	0x04, 0x17
        /*003a*/ 	.short	(.L_129 - .L_128)
.L_128:
        /*003c*/ 	.word	0x00000000
        /*0040*/ 	.short	0x0002
        /*0042*/ 	.short	0x0008
        /*0044*/ 	.byte	0x00, 0xf5, 0x21, 0x00


	//----- nvinfo : EIATTR_KPARAM_INFO
	.align		4
.L_129:
        /*0048*/ 	.byte	0x04, 0x17
        /*004a*/ 	.short	(.L_131 - .L_130)
.L_130:
        /*004c*/ 	.word	0x00000000
        /*0050*/ 	.short	0x0001
        /*0052*/ 	.short	0x0004
        /*0054*/ 	.byte	0x00, 0xf0, 0x11, 0x00


	//----- nvinfo : EIATTR_KPARAM_INFO
	.align		4
.L_131:
        /*0058*/ 	.byte	0x04, 0x17
        /*005a*/ 	.short	(.L_133 - .L_132)
.L_132:
        /*005c*/ 	.word	0x00000000
        /*0060*/ 	.short	0x0000
        /*0062*/ 	.short	0x0000
        /*0064*/ 	.byte	0x00, 0xf0, 0x11, 0x00


	//----- nvinfo : EIATTR_SPARSE_MMA_MASK
	.align		4
.L_133:
        /*0068*/ 	.byte	0x03, 0x50
        /*006a*/ 	.short	0x0000


	//----- nvinfo : EIATTR_MAXREG_COUNT
	.align		4
        /*006c*/ 	.byte	0x03, 0x1b
        /*006e*/ 	.short	0x00ff


	//----- nvinfo : EIATTR_NUM_BARRIERS
	.align		4
        /*0070*/ 	.byte	0x02, 0x4c
        /*0072*/ 	.byte	0x01
	.zero		1


	//----- nvinfo : EIATTR_MERCURY_ISA_VERSION
	.align		4
        /*0074*/ 	.byte	0x03, 0x5f
        /*0076*/ 	.short	0x0101


	//----- nvinfo : EIATTR_VRC_CTA_INIT_COUNT
	.align		4
        /*0078*/ 	.byte	0x02, 0x4a
	.zero		1
	.zero		1


	//----- nvinfo : EIATTR_EXIT_INSTR_OFFSETS
	.align		4
        /*007c*/ 	.byte	0x04, 0x1c
        /*007e*/ 	.short	(.L_135 - .L_134)


	//   ....[0]....
.L_134:
        /*0080*/ 	.word	0x000000a0


	//   ....[1]....
        /*0084*/ 	.word	0x00001240


	//----- nvinfo : EIATTR_CBANK_PARAM_SIZE
	.align		4
.L_135:
        /*0088*/ 	.byte	0x03, 0x19
        /*008a*/ 	.short	0x0024


	//----- nvinfo : EIATTR_PARAM_CBANK
	.align		4
        /*008c*/ 	.byte	0x04, 0x0a
        /*008e*/ 	.short	(.L_137 - .L_136)
	.align		4
.L_136:
        /*0090*/ 	.word	index@(.nv.constant0._Z27gcrs_m_4_w_8_coding_dotprodiiPKlPlPKji)
        /*0094*/ 	.short	0x0380
        /*0096*/ 	.short	0x0024


	//----- nvinfo : EIATTR_SW_WAR
	.align		4
.L_137:
        /*0098*/ 	.byte	0x04, 0x36
        /*009a*/ 	.short	(.L_139 - .L_138)
.L_138:
        /*009c*/ 	.word	0x00000008
.L_139:


//--------------------- .nv.info._Z27gcrs_m_4_w_7_coding_dotprodiiPKlPlPKji --------------------------
	.section	.nv.info._Z27gcrs_m_4_w_7_coding_dotprodiiPKlPlPKji,"",@"SHT_CUDA_INFO"
	.sectionflags	@""
	.align	4


	//----- nvinfo : EIATTR_CUDA_API_VERSION
	.align		4
        /*0000*/ 	.byte	0x04, 0x37
        /*0002*/ 	.short	(.L_141 - .L_140)
.L_140:
        /*0004*/ 	.word	0x00000082


	//----- nvinfo : EIATTR_KPARAM_INFO
	.align		4
.L_141:
        /*0008*/ 	.byte	0x04, 0x17
        /*000a*/ 	.short	(.L_143 - .L_142)
.L_142:
        /*000c*/ 	.word	0x00000000
        /*0010*/ 	.short	0x0005
        /*0012*/ 	.short	0x0020
        /*0014*/ 	.byte	0x00, 0xf0, 0x11, 0x00


	//----- nvinfo : EIATTR_KPARAM_INFO
	.align		4
.L_143:
        /*0018*/ 	.byte	0x04, 0x17
        /*001a*/ 	.short	(.L_145 - .L_144)
.L_144:
        /*001c*/ 	.word	0x00000000
        /*0020*/ 	.short	0x0004
        /*0022*/ 	.short	0x0018
        /*0024*/ 	.byte	0x00, 0xf5, 0x21, 0x00


	//----- nvinfo : EIATTR_KPARAM_INFO
	.align		4
.L_145:
        /*0028*/ 	.byte	0x04, 0x17
        /*002a*/ 	.short	(.L_147 - .L_146)
.L_146:
        /*002c*/ 	.word	0x00000000
        /*0030*/ 	.short	0x0003
        /*0032*/ 	.short	0x0010
        /*0034*/ 	.byte	0x00, 0xf5, 0x21, 0x00


	//----- nvinfo : EIATTR_KPARAM_INFO
	.align		4
.L_147:
        /*0038*/ 	.byte	0x04, 0x17
        /*003a*/ 	.short	(.L_149 - .L_148)
.L_148:
        /*003c*/ 	.word	0x00000000
        /*0040*/ 	.short	0x0002
        /*0042*/ 	.short	0x0008
        /*0044*/ 	.byte	0x00, 0xf5, 0x21, 0x00


	//----- nvinfo : EIATTR_KPARAM_INFO
	.align		4
.L_149:
        /*0048*/ 	.byte	0x04, 0x17
        /*004a*/ 	.short	(.L_151 - .L_150)
.L_150:
        /*004c*/ 	.word	0x00000000
        /*0050*/ 	.short	0x0001
        /*0052*/ 	.short	0x0004
        /*0054*/ 	.byte	0x00, 0xf0, 0x11, 0x00


	//----- nvinfo : EIATTR_KPARAM_INFO
	.align		4
.L_151:
        /*0058*/ 	.byte	0x04, 0x17
        /*005a*/ 	.short	(.L_153 - .L_152)
.L_152:
        /*005c*/ 	.word	0x00000000
        /*0060*/ 	.short	0x0000
        /*0062*/ 	.short	0x0000
        /*0064*/ 	.byte	0x00, 0xf0, 0x11, 0x00


	//----- nvinfo : EIATTR_SPARSE_MMA_MASK
	.align		4
.L_153:
        /*0068*/ 	.byte	0x03, 0x50
        /*006a*/ 	.short	0x0000


	//----- nvinfo : EIATTR_MAXREG_COUNT
	.align		4
        /*006c*/ 	.byte	0x03, 0x1b
        /*006e*/ 	.short	0x00ff


	//----- nvinfo : EIATTR_NUM_BARRIERS
	.align		4
        /*0070*/ 	.byte	0x02, 0x4c
        /*0072*/ 	.byte	0x01
	.zero		1


	//----- nvinfo : EIATTR_MERCURY_ISA_VERSION
	.align		4
        /*0074*/ 	.byte	0x03, 0x5f
        /*0076*/ 	.short	0x0101


	//----- nvinfo : EIATTR_VRC_CTA_INIT_COUNT
	.align		4
        /*0078*/ 	.byte	0x02, 0x4a
	.zero		1
	.zero		1


	//----- nvinfo : EIATTR_EXIT_INSTR_OFFSETS
	.align		4
        /*007c*/ 	.byte	0x04, 0x1c
        /*007e*/ 	.short	(.L_155 - .L_154)


	//   ....[0]....
.L_154:
        /*0080*/ 	.word	0x000001a0


	//   ....[1]....
        /*0084*/ 	.word	0x00001220


	//----- nvinfo : EIATTR_CBANK_PARAM_SIZE
	.align		4
.L_155:
        /*0088*/ 	.byte	0x03, 0x19
        /*008a*/ 	.short	0x0024


	//----- nvinfo : EIATTR_PARAM_CBANK
	.align		4
        /*008c*/ 	.byte	0x04, 0x0a
        /*008e*/ 	.short	(.L_157 - .L_156)
	.align		4
.L_156:
        /*0090*/ 	.word	index@(.nv.constant0._Z27gcrs_m_4_w_7_coding_dotprodiiPKlPlPKji)
        /*0094*/ 	.short	0x0380
        /*0096*/ 	.short	0x0024


	//----- nvinfo : EIATTR_SW_WAR
	.align		4
.L_157:
        /*0098*/ 	.byte	0x04, 0x36
        /*009a*/ 	.short	(.L_159 - .L_158)
.L_158:
        /*009c*/ 	.word	0x00000008
.L_159:


//--------------------- .nv.info._Z27gcrs_m_4_w_6_coding_dotprodiiPKlPlPKji --------------------------
	.section	.nv.info._Z27gcrs_m_4_w_6_coding_dotprodiiPKlPlPKji,"",@"SHT_CUDA_INFO"
	.sectionflags	@""
	.align	4


	//----- nvinfo : EIATTR_CUDA_API_VERSION
	.align		4
        /*0000*/ 	.byte	0x04, 0x37
        /*0002*/ 	.short	(.L_161 - .L_160)
.L_160:
        /*0004*/ 	.word	0x00000082


	//----- nvinfo : EIATTR_KPARAM_INFO
	.align		4
.L_161:
        /*0008*/ 	.byte	0x04, 0x17
        /*000a*/ 	.short	(.L_163 - .L_162)
.L_162:
        /*000c*/ 	.word	0x00000000
        /*0010*/ 	.short	0x0005
        /*0012*/ 	.short	0x0020
        /*0014*/ 	.byte	0x00, 0xf0, 0x11, 0x00


	//----- nvinfo : EIATTR_KPARAM_INFO
	.align		4
.L_163:
        /*0018*/ 	.byte	0x04, 0x17
        /*001a*/ 	.short	(.L_165 - .L_164)
.L_164:
        /*001c*/ 	.word	0x00000000
        /*0020*/ 	.short	0x0004
        /*0022*/ 	.short	0x0018
        /*0024*/ 	.byte	0x00, 0xf5, 0x21, 0x00


	//----- nvinfo : EIATTR_KPARAM_INFO
	.align		4
.L_165:
        /*0028*/ 	.byte	0x04, 0x17
        /*002a*/ 	.short	(.L_167 - .L_166)
.L_166:
        /*002c*/ 	.word	0x00000000
        /*0030*/ 	.short	0x0003
        /*0032*/ 	.short	0x0010
        /*0034*/ 	.byte	0x00, 0xf5, 0x21, 0x00


	//----- nvinfo : EIATTR_KPARAM_INFO
	.align		4
.L_167:
        /*0038*/ 	.byte	0x04, 0x17
        /*003a*/ 	.short	(.L_169 - .L_168)
.L_168:
        /*003c*/ 	.word	0x00000000
        /*0040*/ 	.short	0x0002
        /*0042*/ 	.short	0x0008
        /*0044*/ 	.byte	0x00, 0xf5, 0x21, 0x00


	//----- nvinfo : EIATTR_KPARAM_INFO
	.align		4
.L_169:
        /*0048*/ 	.byte	0x04, 0x17
        /*004a*/ 	.short	(.L_171 - .L_170)
.L_170:
        /*004c*/ 	.word	0x00000000
        /*0050*/ 	.short	0x0001
        /*0052*/ 	.short	0x0004
        /*0054*/ 	.byte	0x00, 0xf0, 0x11, 0x00


	//----- nvinfo : EIATTR_KPARAM_INFO
	.align		4
.L_171:
        /*0058*/ 	.byte	0x04, 0x17
        /*005a*/ 	.short	(.L_173 - .L_172)
.L_172:
        /*005c*/ 	.word	0x00000000
        /*0060*/ 	.short	0x0000
        /*0062*/ 	.short	0x0000
        /*0064*/ 	.byte	0x00, 0xf0, 0x11, 0x00


	//----- nvinfo : EIATTR_SPARSE_MMA_MASK
	.align		4
.L_173:
        /*0068*/ 	.byte	0x03, 0x50
        /*006a*/ 	.short	0x0000


	//----- nvinfo : EIATTR_MAXREG_COUNT
	.align		4
        /*006c*/ 	.byte	0x03, 0x1b
        /*006e*/ 	.short	0x00ff


	//----- nvinfo : EIATTR_NUM_BARRIERS
	.align		4
        /*0070*/ 	.byte	0x02, 0x4c
        /*0072*/ 	.byte	0x01
	.zero		1


	//----- nvinfo : EIATTR_MERCURY_ISA_VERSION
	.align		4
        /*0074*/ 	.byte	0x03, 0x5f
        /*0076*/ 	.short	0x0101


	//----- nvinfo : EIATTR_VRC_CTA_INIT_COUNT
	.align		4
        /*0078*/ 	.byte	0x02, 0x4a
	.zero		1
	.zero		1


	//----- nvinfo : EIATTR_EXIT_INSTR_OFFSETS
	.align		4
        /*007c*/ 	.byte	0x04, 0x1c
        /*007e*/ 	.short	(.L_175 - .L_174)


	//   ....[0]....
.L_174:
        /*0080*/ 	.word	0x00000130


	//   ....[1]....
        /*0084*/ 	.word	0x00001010


	//----- nvinfo : EIATTR_CBANK_PARAM_SIZE
	.align		4
.L_175:
        /*0088*/ 	.byte	0x03, 0x19
        /*008a*/ 	.short	0x0024


	//----- nvinfo : EIATTR_PARAM_CBANK
	.align		4
        /*008c*/ 	.byte	0x04, 0x0a
        /*008e*/ 	.short	(.L_177 - .L_176)
	.align		4
.L_176:
        /*0090*/ 	.word	index@(.nv.constant0._Z27gcrs_m_4_w_6_coding_dotprodiiPKlPlPKji)
        /*0094*/ 	.short	0x0380
        /*0096*/ 	.short	0x0024


	//----- nvinfo : EIATTR_SW_WAR
	.align		4
.L_177:
        /*0098*/ 	.byte	0x04, 0x36
        /*009a*/ 	.short	(.L_179 - .L_178)
.L_178:
        /*009c*/ 	.word	0x00000008
.L_179:


//--------------------- .nv.info._Z27gcrs_m_4_w_5_coding_dotprodiiPKlPlPKji --------------------------
	.section	.nv.info._Z27gcrs_m_4_w_5_coding_dotprodiiPKlPlPKji,"",@"SHT_CUDA_INFO"
	.sectionflags	@""
	.align	4


	//----- nvinfo : EIATTR_CUDA_API_VERSION
	.align		4
        /*0000*/ 	.byte	0x04, 0x37
        /*0002*/ 	.short	(.L_181 - .L_180)
.L_180:
        /*0004*/ 	.word	0x00000082


	//----- nvinfo : EIATTR_KPARAM_INFO
	.align		4
.L_181:
        /*0008*/ 	.byte	0x04, 0x17
        /*000a*/ 	.short	(.L_183 - .L_182)
.L_182:
        /*000c*/ 	.word	0x00000000
        /*0010*/ 	.short	0x0005
        /*0012*/ 	.short	0x0020
        /*0014*/ 	.byte	0x00, 0xf0, 0x11, 0x00


	//----- nvinfo : EIATTR_KPARAM_INFO
	.align		4
.L_183:
        /*0018*/ 	.byte	0x04, 0x17
        /*001a*/ 	.short	(.L_185 - .L_184)
.L_184:
        /*001c*/ 	.word	0x00000000
        /*0020*/ 	.short	0x0004
        /*0022*/ 	.short	0x0018
        /*0024*/ 	.byte	0x00, 0xf5, 0x21, 0x00


	//----- nvinfo : EIATTR_KPARAM_INFO
	.align		4
.L_185:
        /*0028*/ 	.byte	0x04, 0x17
        /*002a*/ 	.short	(.L_187 - .L_186)
.L_186:
        /*002c*/ 	.word	0x00000000
        /*0030*/ 	.short	0x0003
        /*0032*/ 	.short	0x0010
        /*0034*/ 	.byte	0x00, 0xf5, 0x21, 0x00


	//----- nvinfo : EIATTR_KPARAM_INFO
	.align		4
.L_187:
        /*0038*/ 	.byte	0x04, 0x17
        /*003a*/ 	.short	(.L_189 - .L_188)
.L_188:
        /*003c*/ 	.word	0x00000000
        /*0040*/ 	.short	0x0002
        /*0042*/ 	.short	0x0008
        /*0044*/ 	.byte	0x00, 0xf5, 0x21, 0x00


	//----- nvinfo : EIATTR_KPARAM_INFO
	.align		4
.L_189:
        /*0048*/ 	.byte	0x04, 0x17
        /*004a*/ 	.short	(.L_191 - .L_190)
.L_190:
        /*004c*/ 	.word	0x00000000
        /*0050*/ 	.short	0x0001
        /*0052*/ 	.short	0x0004
        /*0054*/ 	.byte	0x00, 0xf0, 0x11, 0x00


	//----- nvinfo : EIATTR_KPARAM_INFO
	.align		4
.L_191:
        /*0058*/ 	.byte	0x04, 0x17
        /*005a*/ 	.short	(.L_193 - .L_192)
.L_192:
        /*005c*/ 	.word	0x00000000
        /*0060*/ 	.short	0x0000
        /*0062*/ 	.short	0x0000
        /*0064*/ 	.byte	0x00, 0xf0, 0x11, 0x00


	//----- nvinfo : EIATTR_SPARSE_MMA_MASK
	.align		4
.L_193:
        /*0068*/ 	.byte	0x03, 0x50
        /*006a*/ 	.short	0x0000


	//----- nvinfo : EIATTR_MAXREG_COUNT
	.align		4
        /*006c*/ 	.byte	0x03, 0x1b
        /*006e*/ 	.short	0x00ff


	//----- nvinfo : EIATTR_NUM_BARRIERS
	.align		4
        /*0070*/ 	.byte	0x02, 0x4c
        /*0072*/ 	.byte	0x01
	.zero		1


	//----- nvinfo : EIATTR_MERCURY_ISA_VERSION
	.align		4
        /*0074*/ 	.byte	0x03, 0x5f
        /*0076*/ 	.short	0x0101


	//----- nvinfo : EIATTR_VRC_CTA_INIT_COUNT
	.align		4
        /*0078*/ 	.byte	0x02, 0x4a
	.zero		1
	.zero		1


	//----- nvinfo : EIATTR_EXIT_INSTR_OFFSETS
	.align		4
        /*007c*/ 	.byte	0x04, 0x1c
        /*007e*/ 	.short	(.L_195 - .L_194)


	//   ....[0]....
.L_194:
        /*0080*/ 	.word	0x00000140


	//   ....[1]....
        /*0084*/ 	.word	0x00000dc0


	//----- nvinfo : EIATTR_CBANK_PARAM_SIZE
	.align		4
.L_195:
        /*0088*/ 	.byte	0x03, 0x19
        /*008a*/ 	.short	0x0024


	//----- nvinfo : EIATTR_PARAM_CBANK
	.align		4
        /*008c*/ 	.byte	0x04, 0x0a
        /*008e*/ 	.short	(.L_197 - .L_196)
	.align		4
.L_196:
        /*0090*/ 	.word	index@(.nv.constant0._Z27gcrs_m_4_w_5_coding_dotprodiiPKlPlPKji)
        /*0094*/ 	.short	0x0380
        /*0096*/ 	.short	0x0024


	//----- nvinfo : EIATTR_SW_WAR
	.align		4
.L_197:
        /*0098*/ 	.byte	0x04, 0x36
        /*009a*/ 	.short	(.L_199 - .L_198)
.L_198:
        /*009c*/ 	.word	0x00000008
.L_199:


//--------------------- .nv.info._Z27gcrs_m_4_w_4_coding_dotprodiiPKlPlPKji --------------------------
	.section	.nv.info._Z27gcrs_m_4_w_4_coding_dotprodiiPKlPlPKji,"",@"SHT_CUDA_INFO"
	.sectionflags	@""
	.align	4


	//----- nvinfo : EIATTR_CUDA_API_VERSION
	.align		4
        /*0000*/ 	.byte	0x04, 0x37
        /*0002*/ 	.short	(.L_201 - .L_200)
.L_200:
        /*0004*/ 	.word	0x00000082


	//----- nvinfo : EIATTR_KPARAM_INFO
	.align		4
.L_201:
        /*0008*/ 	.byte	0x04, 0x17
        /*000a*/ 	.short	(.L_203 - .L_202)
.L_202:
        /*000c*/ 	.word	0x00000000
        /*0010*/ 	.short	0x0005
        /*0012*/ 	.short	0x0020
        /*0014*/ 	.byte	0x00, 0xf0, 0x11, 0x00


	//----- nvinfo : EIATTR_KPARAM_INFO
	.align		4
.L_203:
        /*0018*/ 	.byte	0x04, 0x17
        /*001a*/ 	.short	(.L_205 - .L_204)
.L_204:
        /*001c*/ 	.word	0x00000000
        /*0020*/ 	.short	0x0004
        /*0022*/ 	.short	0x0018
        /*0024*/ 	.byte	0x00, 0xf5, 0x21, 0x00


	//----- nvinfo : EIATTR_KPARAM_INFO
	.align		4
.L_205:
        /*0028*/ 	.byte	0x04, 0x17
        /*002a*/ 	.short	(.L_207 - .L_206)
.L_206:
        /*002c*/ 	.word	0x00000000
        /*0030*/ 	.short	0x0003
        /*0032*/ 	.short	0x0010
        /*0034*/ 	.byte	0x00, 0xf5, 0x21, 0x00


	//----- nvinfo : EIATTR_KPARAM_INFO
	.align		4
.L_207:
        /*0038*/ 	.byte	0x04, 0x17
        /*003a*/ 	.short	(.L_209 - .L_208)
.L_208:
        /*003c*/ 	.word	0x00000000
        /*0040*/ 	.short	0x0002
        /*0042*/ 	.short	0x0008
        /*0044*/ 	.byte	0x00, 0xf5, 0x21, 0x00


	//----- nvinfo : EIATTR_KPARAM_INFO
	.align		4
.L_209:
        /*0048*/ 	.byte	0x04, 0x17
        /*004a*/ 	.short	(.L_211 - .L_210)
.L_210:
        /*004c*/ 	.word	0x00000000
        /*0050*/ 	.short	0x0001
        /*0052*/ 	.short	0x0004
        /*0054*/ 	.byte	0x00, 0xf0, 0x11, 0x00


	//----- nvinfo : EIATTR_KPARAM_INFO
	.align		4
.L_211:
        /*0058*/ 	.byte	0x04, 0x17
        /*005a*/ 	.short	(.L_213 - .L_212)
.L_212:
        /*005c*/ 	.word	0x00000000
        /*0060*/ 	.short	0x0000
        /*0062*/ 	.short	0x0000
        /*0064*/ 	.byte	0x00, 0xf0, 0x11, 0x00


	//----- nvinfo : EIATTR_SPARSE_MMA_MASK
	.align		4
.L_213:
        /*0068*/ 	.byte	0x03, 0x50
        /*006a*/ 	.short	0x0000


	//----- nvinfo : EIATTR_MAXREG_COUNT
	.align		4
        /*006c*/ 	.byte	0x03, 0x1b
        /*006e*/ 	.short	0x00ff


	//----- nvinfo : EIATTR_NUM_BARRIERS
	.align		4
        /*0070*/ 	.byte	0x02, 0x4c
        /*0072*/ 	.byte	0x01
	.zero		1


	//----- nvinfo : EIATTR_MERCURY_ISA_VERSION
	.align		4
        /*0074*/ 	.byte	0x03, 0x5f
        /*0076*/ 	.short	0x0101


	//----- nvinfo : EIATTR_VRC_CTA_INIT_COUNT
	.align		4
        /*0078*/ 	.byte	0x02, 0x4a
	.zero		1
	.zero		1


	//----- nvinfo : EIATTR_EXIT_INSTR_OFFSETS
	.align		4
        /*007c*/ 	.byte	0x04, 0x1c
        /*007e*/ 	.short	(.L_215 - .L_214)


	//   ....[0]....
.L_214:
        /*0080*/ 	.word	0x000000b0


	//   ....[1]....
        /*0084*/ 	.word	0x00000b20


	//----- nvinfo : EIATTR_CBANK_PARAM_SIZE
	.align		4
.L_215:
        /*0088*/ 	.byte	0x03, 0x19
        /*008a*/ 	.short	0x0024


	//----- nvinfo : EIATTR_PARAM_CBANK
	.align		4
        /*008c*/ 	.byte	0x04, 0x0a
        /*008e*/ 	.short	(.L_217 - .L_216)
	.align		4
.L_216:
        /*0090*/ 	.word	index@(.nv.constant0._Z27gcrs_m_4_w_4_coding_dotprodiiPKlPlPKji)
        /*0094*/ 	.short	0x0380
        /*0096*/ 	.short	0x0024


	//----- nvinfo : EIATTR_SW_WAR
	.align		4
.L_217:
        /*0098*/ 	.byte	0x04, 0x36
        /*009a*/ 	.short	(.L_219 - .L_218)
.L_218:
        /*009c*/ 	.word	0x00000008
.L_219:


//--------------------- .nv.info._Z27gcrs_m_3_w_8_coding_dotprodiiPKlPlPKji --------------------------
	.section	.nv.info._Z27gcrs_m_3_w_8_coding_dotprodiiPKlPlPKji,"",@"SHT_CUDA_INFO"
	.sectionflags	@""
	.align	4


	//----- nvinfo : EIATTR_CUDA_API_VERSION
	.align		4
        /*0000*/ 	.byte	0x04, 0x37
        /*0002*/ 	.short	(.L_221 - .L_220)
.L_220:
        /*0004*/ 	.word	0x00000082


	//----- nvinfo : EIATTR_KPARAM_INFO
	.align		4
.L_221:
        /*0008*/ 	.byte	0x04, 0x17
        /*000a*/ 	.short	(.L_223 - .L_222)
.L_222:
        /*000c*/ 	.word	0x00000000
        /*0010*/ 	.short	0x0005
        /*0012*/ 	.short	0x0020
        /*0014*/ 	.byte	0x00, 0xf0, 0x11, 0x00


	//----- nvinfo : EIATTR_KPARAM_INFO
	.align		4
.L_223:
        /*0018*/ 	.byte	0x04, 0x17
        /*001a*/ 	.short	(.L_225 - .L_224)
.L_224:
        /*001c*/ 	.word	0x00000000
        /*0020*/ 	.short	0x0004
        /*0022*/ 	.short	0x0018
        /*0024*/ 	.byte	0x00, 0xf5, 0x21, 0x00


	//----- nvinfo : EIATTR_KPARAM_INFO
	.align		4
.L_225:
        /*0028*/ 	.byte	0x04, 0x17
        /*002a*/ 	.short	(.L_227 - .L_226)
.L_226:
        /*002c*/ 	.word	0x00000000
        /*0030*/ 	.short	0x0003
        /*0032*/ 	.short	0x0010
        /*0034*/ 	.byte	0x00, 0xf5, 0x21, 0x00


	//----- nvinfo : EIATTR_KPARAM_INFO
	.align		4
.L_227:
        /*0038*/ 	.byte	0x04, 0x17
        /*003a*/ 	.short	(.L_229 - .L_228)
.L_228:
        /*003c*/ 	.word	0x00000000
        /*0040*/ 	.short	0x0002
        /*0042*/ 	.short	0x0008
        /*0044*/ 	.byte	0x00, 0xf5, 0x21, 0x00


	//----- nvinfo : EIATTR_KPARAM_INFO
	.align		4
.L_229:
        /*0048*/ 	.byte	0x04, 0x17
        /*004a*/ 	.short	(.L_231 - .L_230)
.L_230:
        /*004c*/ 	.word	0x00000000
        /*0050*/ 	.short	0x0001
        /*0052*/ 	.short	0x0004
        /*0054*/ 	.byte	0x00, 0xf0, 0x11, 0x00


	//----- nvinfo : EIATTR_KPARAM_INFO
	.align		4
.L_231:
        /*0058*/ 	.byte	0x04, 0x17
        /*005a*/ 	.short	(.L_233 - .L_232)
.L_232:
        /*005c*/ 	.word	0x00000000
        /*0060*/ 	.short	0x0000
        /*0062*/ 	.short	0x0000
        /*0064*/ 	.byte	0x00, 0xf0, 0x11, 0x00


	//----- nvinfo : EIATTR_SPARSE_MMA_MASK
	.align		4
.L_233:
        /*0068*/ 	.byte	0x03, 0x50
        /*006a*/ 	.short	0x0000


	//----- nvinfo : EIATTR_MAXREG_COUNT
	.align		4
        /*006c*/ 	.byte	0x03, 0x1b
        /*006e*/ 	.short	0x00ff


	//----- nvinfo : EIATTR_NUM_BARRIERS
	.align		4
        /*0070*/ 	.byte	0x02, 0x4c
        /*0072*/ 	.byte	0x01
	.zero		1


	//----- nvinfo : EIATTR_MERCURY_ISA_VERSION
	.align		4
        /*0074*/ 	.byte	0x03, 0x5f
        /*0076*/ 	.short	0x0101


	//----- nvinfo : EIATTR_VRC_CTA_INIT_COUNT
	.align		4
        /*0078*/ 	.byte	0x02, 0x4a
	.zero		1
	.zero		1


	//----- nvinfo : EIATTR_EXIT_INSTR_OFFSETS
	.align		4
        /*007c*/ 	.byte	0x04, 0x1c
        /*007e*/ 	.short	(.L_235 - .L_234)


	//   ....[0]....
.L_234:
        /*0080*/ 	.word	0x000000b0


	//   ....[1]....
        /*0084*/ 	.word	0x00000df0


	//----- nvinfo : EIATTR_CBANK_PARAM_SIZE
	.align		4
.L_235:
        /*0088*/ 	.byte	0x03, 0x19
        /*008a*/ 	.short	0x0024


	//----- nvinfo : EIATTR_PARAM_CBANK
	.align		4
        /*008c*/ 	.byte	0x04, 0x0a
        /*008e*/ 	.short	(.L_237 - .L_236)
	.align		4
.L_236:
        /*0090*/ 	.word	index@(.nv.constant0._Z27gcrs_m_3_w_8_coding_dotprodiiPKlPlPKji)
        /*0094*/ 	.short	0x0380
        /*0096*/ 	.short	0x0024


	//----- nvinfo : EIATTR_SW_WAR
	.align		4
.L_237:
        /*0098*/ 	.byte	0x04, 0x36
        /*009a*/ 	.short	(.L_239 - .L_238)
.L_238:
        /*009c*/ 	.word	0x00000008
.L_239:


//--------------------- .nv.info._Z27gcrs_m_3_w_7_coding_dotprodiiPKlPlPKji --------------------------
	.section	.nv.info._Z27gcrs_m_3_w_7_coding_dotprodiiPKlPlPKji,"",@"SHT_CUDA_INFO"
	.sectionflags	@""
	.align	4


	//----- nvinfo : EIATTR_CUDA_API_VERSION
	.align		4
        /*0000*/ 	.byte	0x04, 0x37
        /*0002*/ 	.short	(.L_241 - .L_240)
.L_240:
        /*0004*/ 	.word	0x00000082


	//----- nvinfo : EIATTR_KPARAM_INFO
	.align		4
.L_241:
        /*0008*/ 	.byte	0x04, 0x17
        /*000a*/ 	.short	(.L_243 - .L_242)
.L_242:
        /*000c*/ 	.word	0x00000000
        /*0010*/ 	.short	0x0005
        /*0012*/ 	.short	0x0020
        /*0014*/ 	.byte	0x00, 0xf0, 0x11, 0x00


	//----- nvinfo : EIATTR_KPARAM_INFO
	.align		4
.L_243:
        /*0018*/ 	.byte	0x04, 0x17
        /*001a*/ 	.short	(.L_245 - .L_244)
.L_244:
        /*001c*/ 	.word	0x00000000
        /*0020*/ 	.short	0x0004
        /*0022*/ 	.short	0x0018
        /*0024*/ 	.byte	0x00, 0xf5, 0x21, 0x00


	//----- nvinfo : EIATTR_KPARAM_INFO
	.align		4
.L_245:
        /*0028*/ 	.byte	0x04, 0x17
        /*002a*/ 	.short	(.L_247 - .L_246)
.L_246:
        /*002c*/ 	.word	0x00000000
        /*0030*/ 	.short	0x0003
        /*0032*/ 	.short	0x0010
        /*0034*/ 	.byte	0x00, 0xf5, 0x21, 0x00


	//----- nvinfo : EIATTR_KPARAM_INFO
	.align		4
.L_247:
        /*0038*/ 	.byte	0x04, 0x17
        /*003a*/ 	.short	(.L_249 - .L_248)
.L_248:
        /*003c*/ 	.word	0x00000000
        /*0040*/ 	.short	0x0002
        /*0042*/ 	.short	0x0008
        /*0044*/ 	.byte	0x00, 0xf5, 0x21, 0x00


	//----- nvinfo : EIATTR_KPARAM_INFO
	.align		4
.L_249:
        /*0048*/ 	.byte	0x04, 0x17
        /*004a*/ 	.short	(.L_251 - .L_250)
.L_250:
        /*004c*/ 	.word	0x00000000
        /*0050*/ 	.short	0x0001
        /*0052*/ 	.short	0x0004
        /*0054*/ 	.byte	0x00, 0xf0, 0x11, 0x00


	//----- nvinfo : EIATTR_KPARAM_INFO
	.align		4
.L_251:
        /*0058*/ 	.byte	0x04, 0x17
        /*005a*/ 	.short	(.L_253 - .L_252)
.L_252:
        /*005c*/ 	.word	0x00000000
        /*0060*/ 	.short	0x0000
        /*0062*/ 	.short	0x0000
        /*0064*/ 	.byte	0x00, 0xf0, 0x11, 0x00


	//----- nvinfo : EIATTR_SPARSE_MMA_MASK
	.align		4
.L_253:
        /*0068*/ 	.byte	0x03, 0x50
        /*006a*/ 	.short	0x0000


	//----- nvinfo : EIATTR_MAXREG_COUNT
	.align		4
        /*006c*/ 	.byte	0x03, 0x1b
        /*006e*/ 	.short	0x00ff


	//----- nvinfo : EIATTR_NUM_BARRIERS
	.align		4
        /*0070*/ 	.byte	0x02, 0x4c
        /*0072*/ 	.byte	0x01
	.zero		1


	//----- nvinfo : EIATTR_MERCURY_ISA_VERSION
	.align		4
        /*0074*/ 	.byte	0x03, 0x5f
        /*0076*/ 	.short	0x0101


	//----- nvinfo : EIATTR_VRC_CTA_INIT_COUNT
	.align		4
        /*0078*/ 	.byte	0x02, 0x4a
	.zero		1
	.zero		1


	//----- nvinfo : EIATTR_EXIT_INSTR_OFFSETS
	.align		4
        /*007c*/ 	.byte	0x04, 0x1c
        /*007e*/ 	.short	(.L_255 - .L_254)


	//   ....[0]....
.L_254:
        /*0080*/ 	.word	0x000001b0


	//   ....[1]....
        /*0084*/ 	.word	0x00000e70


	//----- nvinfo : EIATTR_CBANK_PARAM_SIZE
	.align		4
.L_255:
        /*0088*/ 	.byte	0x03, 0x19
        /*008a*/ 	.short	0x0024


	//----- nvinfo : EIATTR_PARAM_CBANK
	.align		4
        /*008c*/ 	.byte	0x04, 0x0a
        /*008e*/ 	.short	(.L_257 - .L_256)
	.align		4
.L_256:
        /*0090*/ 	.word	index@(.nv.constant0._Z27gcrs_m_3_w_7_coding_dotprodiiPKlPlPKji)
        /*0094*/ 	.short	0x0380
        /*0096*/ 	.short	0x0024


	//----- nvinfo : EIATTR_SW_WAR
	.align		4
.L_257:
        /*0098*/ 	.byte	0x04, 0x36
        /*009a*/ 	.short	(.L_259 - .L_258)
.L_258:
        /*009c*/ 	.word	0x00000008
.L_259:


//--------------------- .nv.info._Z27gcrs_m_3_w_6_coding_dotprodiiPKlPlPKji --------------------------
	.section	.nv.info._Z27gcrs_m_3_w_6_coding_dotprodiiPKlPlPKji,"",@"SHT_CUDA_INFO"
	.sectionflags	@""
	.align	4


	//----- nvinfo : EIATTR_CUDA_API_VERSION
	.align		4
        /*0000*/ 	.byte	0x04, 0x37
        /*0002*/ 	.short	(.L_261 - .L_260)
.L_260:
        /*0004*/ 	.word	0x00000082


	//----- nvinfo : EIATTR_KPARAM_INFO
	.align		4
.L_261:
        /*0008*/ 	.byte	0x04, 0x17
        /*000a*/ 	.short	(.L_263 - .L_262)
.L_262:
        /*000c*/ 	.word	0x00000000
        /*0010*/ 	.short	0x0005
        /*0012*/ 	.short	0x0020
        /*0014*/ 	.byte	0x00, 0xf0, 0x11, 0x00


	//----- nvinfo : EIATTR_KPARAM_INFO
	.align		4
.L_263:
        /*0018*/ 	.byte	0x04, 0x17
        /*001a*/ 	.short	(.L_265 - .L_264)
.L_264:
        /*001c*/ 	.word	0x00000000
        /*0020*/ 	.short	0x0004
        /*0022*/ 	.short	0x0018
        /*0024*/ 	.byte	0x00, 0xf5, 0x21, 0x00


	//----- nvinfo : EIATTR_KPARAM_INFO
	.align		4
.L_265:
        /*0028*/ 	.byte	0x04, 0x17
        /*002a*/ 	.short	(.L_267 - .L_266)
.L_266:
        /*002c*/ 	.word	0x00000000
        /*0030*/ 	.short	0x0003
        /*0032*/ 	.short	0x0010
        /*0034*/ 	.byte	0x00, 0xf5, 0x21, 0x00


	//----- nvinfo : EIATTR_KPARAM_INFO
	.align		4
.L_267:
        /*0038*/ 	.byte	0x04, 0x17
        /*003a*/ 	.short	(.L_269 - .L_268)
.L_268:
        /*003c*/ 	.word	0x00000000
        /*0040*/ 	.short	0x0002
        /*0042*/ 	.short	0x0008
        /*0044*/ 	.byte	0x00, 0xf5, 0x21, 0x00


	//----- nvinfo : EIATTR_KPARAM_INFO
	.align		4
.L_269:
        /*0048*/ 	.byte	0x04, 0x17
        /*004a*/ 	.short	(.L_271 - .L_270)
.L_270:
        /*004c*/ 	.word	0x00000000
        /*0050*/ 	.short	0x0001
        /*0052*/ 	.short	0x0004
        /*0054*/ 	.byte	0x00, 0xf0, 0x11, 0x00


	//----- nvinfo : EIATTR_KPARAM_INFO
	.align		4
.L_271:
        /*0058*/ 	.byte	0x04, 0x17
        /*005a*/ 	.short	(.L_273 - .L_272)
.L_272:
        /*005c*/ 	.word	0x00000000
        /*0060*/ 	.short	0x0000
        /*0062*/ 	.short	0x0000
        /*0064*/ 	.byte	0x00, 0xf0, 0x11, 0x00


	//----- nvinfo : EIATTR_SPARSE_MMA_MASK
	.align		4
.L_273:
        /*0068*/ 	.byte	0x03, 0x50
        /*006a*/ 	.short	0x0000


	//----- nvinfo : EIATTR_MAXREG_COUNT
	.align		4
        /*006c*/ 	.byte	0x03, 0x1b
        /*006e*/ 	.short	0x00ff


	//----- nvinfo : EIATTR_NUM_BARRIERS
	.align		4
        /*0070*/ 	.byte	0x02, 0x4c
        /*0072*/ 	.byte	0x01
	.zero		1


	//----- nvinfo : EIATTR_MERCURY_ISA_VERSION
	.align		4
        /*0074*/ 	.byte	0x03, 0x5f
        /*0076*/ 	.short	0x0101


	//----- nvinfo : EIATTR_VRC_CTA_INIT_COUNT
	.align		4
        /*0078*/ 	.byte	0x02, 0x4a
	.zero		1
	.zero		1


	//----- nvinfo : EIATTR_EXIT_INSTR_OFFSETS
	.align		4
        /*007c*/ 	.byte	0x04, 0x1c
        /*007e*/ 	.short	(.L_275 - .L_274)


	//   ....[0]....
.L_274:
        /*0080*/ 	.word	0x00000140


	//   ....[1]....
        /*0084*/ 	.word	0x00000cc0


	//----- nvinfo : EIATTR_CBANK_PARAM_SIZE
	.align		4
.L_275:
        /*0088*/ 	.byte	0x03, 0x19
        /*008a*/ 	.short	0x0024


	//----- nvinfo : EIATTR_PARAM_CBANK
	.align		4
        /*008c*/ 	.byte	0x04, 0x0a
        /*008e*/ 	.short	(.L_277 - .L_276)
	.align		4
.L_276:
        /*0090*/ 	.word	index@(.nv.constant0._Z27gcrs_m_3_w_6_coding_dotprodiiPKlPlPKji)
        /*0094*/ 	.short	0x0380
        /*0096*/ 	.short	0x0024


	//----- nvinfo : EIATTR_SW_WAR
	.align		4
.L_277:
        /*0098*/ 	.byte	0x04, 0x36
        /*009a*/ 	.short	(.L_279 - .L_278)
.L_278:
        /*009c*/ 	.word	0x00000008
.L_279:


//--------------------- .nv.info._Z27gcrs_m_3_w_5_coding_dotprodiiPKlPlPKji --------------------------
	.section	.nv.info._Z27gcrs_m_3_w_5_coding_dotprodiiPKlPlPKji,"",@"SHT_CUDA_INFO"
	.sectionflags	@""
	.align	4


	//----- nvinfo : EIATTR_CUDA_API_VERSION
	.align		4
        /*0000*/ 	.byte	0x04, 0x37
        /*0002*/ 	.short	(.L_281 - .L_280)
.L_280:
        /*0004*/ 	.word	0x00000082


	//----- nvinfo : EIATTR_KPARAM_INFO
	.align		4
.L_281:
        /*0008*/ 	.byte	0x04, 0x17
        /*000a*/ 	.short	(.L_283 - .L_282)
.L_282:
        /*000c*/ 	.word	0x00000000
        /*0010*/ 	.short	0x0005
        /*0012*/ 	.short	0x0020
        /*0014*/ 	.byte	0x00, 0xf0, 0x11, 0x00


	//----- nvinfo : EIATTR_KPARAM_INFO
	.align		4
.L_283:
        /*0018*/ 	.byte	0x04, 0x17
        /*001a*/ 	.short	(.L_285 - .L_284)
.L_284:
        /*001c*/ 	.word	0x00000000
        /*0020*/ 	.short	0x0004
        /*0022*/ 	.short	0x0018
        /*0024*/ 	.byte	0x00, 0xf5, 0x21, 0x00


	//----- nvinfo : EIATTR_KPARAM_INFO
	.align		4
.L_285:
        /*0028*/ 	.byte	0x04, 0x17
        /*002a*/ 	.short	(.L_287 - .L_286)
.L_286:
        /*002c*/ 	.word	0x00000000
        /*0030*/ 	.short	0x0003
        /*0032*/ 	.short	0x0010
        /*0034*/ 	.byte	0x00, 0xf5, 0x21, 0x00


	//----- nvinfo : EIATTR_KPARAM_INFO
	.align		4
.L_287:
        /*0038*/ 	.byte	0x04, 0x17
        /*003a*/ 	.short	(.L_289 - .L_288)
.L_288:
        /*003c*/ 	.word	0x00000000
        /*0040*/ 	.short	0x0002
        /*0042*/ 	.short	0x0008
        /*0044*/ 	.byte	0x00, 0xf5, 0x21, 0x00


	//----- nvinfo : EIATTR_KPARAM_INFO
	.align		4
.L_289:
        /*0048*/ 	.byte	0x04, 0x17
        /*004a*/ 	.short	(.L_291 - .L_290)
.L_290:
        /*004c*/ 	.word	0x00000000
        /*0050*/ 	.short	0x0001
        /*0052*/ 	.short	0x0004
        /*0054*/ 	.byte	0x00, 0xf0, 0x11, 0x00


	//----- nvinfo : EIATTR_KPARAM_INFO
	.align		4
.L_291:
        /*0058*/ 	.byte	0x04, 0x17
        /*005a*/ 	.short	(.L_293 - .L_292)
.L_292:
        /*005c*/ 	.word	0x00000000
        /*0060*/ 	.short	0x0000
        /*0062*/ 	.short	0x0000
        /*0064*/ 	.byte	0x00, 0xf0, 0x11, 0x00


	//----- nvinfo : EIATTR_SPARSE_MMA_MASK
	.align		4
.L_293:
        /*0068*/ 	.byte	0x03, 0x50
        /*006a*/ 	.short	0x0000


	//----- nvinfo : EIATTR_MAXREG_COUNT
	.align		4
        /*006c*/ 	.byte	0x03, 0x1b
        /*006e*/ 	.short	0x00ff


	//----- nvinfo : EIATTR_NUM_BARRIERS
	.align		4
        /*0070*/ 	.byte	0x02, 0x4c
        /*0072*/ 	.byte	0x01
	.zero		1


	//----- nvinfo : EIATTR_MERCURY_ISA_VERSION
	.align		4
        /*0074*/ 	.byte	0x03, 0x5f
        /*0076*/ 	.short	0x0101


	//----- nvinfo : EIATTR_VRC_CTA_INIT_COUNT
	.align		4
        /*0078*/ 	.byte	0x02, 0x4a
	.zero		1
	.zero		1


	//----- nvinfo : EIATTR_EXIT_INSTR_OFFSETS
	.align		4
        /*007c*/ 	.byte	0x04, 0x1c
        /*007e*/ 	.short	(.L_295 - .L_294)


	//   ....[0]....
.L_294:
        /*0080*/ 	.word	0x00000140


	//   ....[1]....
        /*0084*/ 	.word	0x00000b60


	//----- nvinfo : EIATTR_CBANK_PARAM_SIZE
	.align		4
.L_295:
        /*0088*/ 	.byte	0x03, 0x19
        /*008a*/ 	.short	0x0024


	//----- nvinfo : EIATTR_PARAM_CBANK
	.align		4
        /*008c*/ 	.byte	0x04, 0x0a
        /*008e*/ 	.short	(.L_297 - .L_296)
	.align		4
.L_296:
        /*0090*/ 	.word	index@(.nv.constant0._Z27gcrs_m_3_w_5_coding_dotprodiiPKlPlPKji)
        /*0094*/ 	.short	0x0380
        /*0096*/ 	.short	0x0024


	//----- nvinfo : EIATTR_SW_WAR
	.align		4
.L_297:
        /*0098*/ 	.byte	0x04, 0x36
        /*009a*/ 	.short	(.L_299 - .L_298)
.L_298:
        /*009c*/ 	.word	0x00000008
.L_299:


//--------------------- .nv.info._Z27gcrs_m_3_w_4_coding_dotprodiiPKlPlPKji --------------------------
	.section	.nv.info._Z27gcrs_m_3_w_4_coding_dotprodiiPKlPlPKji,"",@"SHT_CUDA_INFO"
	.sectionflags	@""
	.align	4


	//----- nvinfo : EIATTR_CUDA_API_VERSION
	.align		4
        /*0000*/ 	.byte	0x04, 0x37
        /*0002*/ 	.short	(.L_301 - .L_300)
.L_300:
        /*0004*/ 	.word	0x00000082


	//----- nvinfo : EIATTR_KPARAM_INFO
	.align		4
.L_301:
        /*0008*/ 	.byte	0x04, 0x17
        /*000a*/ 	.short	(.L_303 - .L_302)
.L_302:
        /*000c*/ 	.word	0x00000000
        /*0010*/ 	.short	0x0005
        /*0012*/ 	.short	0x0020
        /*0014*/ 	.byte	0x00, 0xf0, 0x11, 0x00


	//----- nvinfo : EIATTR_KPARAM_INFO
	.align		4
.L_303:
        /*0018*/ 	.byte	0x04, 0x17
        /*001a*/ 	.short	(.L_305 - .L_304)
.L_304:
        /*001c*/ 	.word	0x00000000
        /*0020*/ 	.short	0x0004
        /*0022*/ 	.short	0x0018
        /*0024*/ 	.byte	0x00, 0xf5, 0x21, 0x00


	//----- nvinfo : EIATTR_KPARAM_INFO
	.align		4
.L_305:
        /*0028*/ 	.byte	0x04, 0x17
        /*002a*/ 	.short	(.L_307 - .L_306)
.L_306:
        /*002c*/ 	.word	0x00000000
        /*0030*/ 	.short	0x0003
        /*0032*/ 	.short	0x0010
        /*0034*/ 	.byte	0x00, 0xf5, 0x21, 0x00


	//----- nvinfo : EIATTR_KPARAM_INFO
	.align		4
.L_307:
        /*0038*/ 	.byte	0x04, 0x17
        /*003a*/ 	.short	(.L_309 - .L_308)
.L_308:
        /*003c*/ 	.word	0x00000000
        /*0040*/ 	.short	0x0002
        /*0042*/ 	.short	0x0008
        /*0044*/ 	.byte	0x00, 0xf5, 0x21, 0x00


	//----- nvinfo : EIATTR_KPARAM_INFO
	.align		4
.L_309:
        /*0048*/ 	.byte	0x04, 0x17
        /*004a*/ 	.short	(.L_311 - .L_310)
.L_310:
        /*004c*/ 	.word	0x00000000
        /*0050*/ 	.short	0x0001
        /*0052*/ 	.short	0x0004
        /*0054*/ 	.byte	0x00, 0xf0, 0x11, 0x00


	//----- nvinfo : EIATTR_KPARAM_INFO
	.align		4
.L_311:
        /*0058*/ 	.byte	0x04, 0x17
        /*005a*/ 	.short	(.L_313 - .L_312)
.L_312:
        /*005c*/ 	.word	0x00000000
        /*0060*/ 	.short	0x0000
        /*0062*/ 	.short	0x0000
        /*0064*/ 	.byte	0x00, 0xf0, 0x11, 0x00


	//----- nvinfo : EIATTR_SPARSE_MMA_MASK
	.align		4
.L_313:
        /*0068*/ 	.byte	0x03, 0x50
        /*006a*/ 	.short	0x0000


	//----- nvinfo : EIATTR_MAXREG_COUNT
	.align		4
        /*006c*/ 	.byte	0x03, 0x1b
        /*006e*/ 	.short	0x00ff


	//----- nvinfo : EIATTR_NUM_BARRIERS
	.align		4
        /*0070*/ 	.byte	0x02, 0x4c
        /*0072*/ 	.byte	0x01
	.zero		1


	//----- nvinfo : EIATTR_MERCURY_ISA_VERSION
	.align		4
        /*0074*/ 	.byte	0x03, 0x5f
        /*0076*/ 	.short	0x0101


	//----- nvinfo : EIATTR_VRC_CTA_INIT_COUNT
	.align		4
        /*0078*/ 	.byte	0x02, 0x4a
	.zero		1
	.zero		1


	//----- nvinfo : EIATTR_EXIT_INSTR_OFFSETS
	.align		4
        /*007c*/ 	.byte	0x04, 0x1c
        /*007e*/ 	.short	(.L_315 - .L_314)


	//   ....[0]....
.L_314:
        /*0080*/ 	.word	0x000000b0


	//   ....[1]....
        /*0084*/ 	.word	0x000008f0


	//----- nvinfo : EIATTR_CBANK_PARAM_SIZE
	.align		4
.L_315:
        /*0088*/ 	.byte	0x03, 0x19
        /*008a*/ 	.short	0x0024


	//----- nvinfo : EIATTR_PARAM_CBANK
	.align		4
        /*008c*/ 	.byte	0x04, 0x0a
        /*008e*/ 	.short	(.L_317 - .L_316)
	.align		4
.L_316:
        /*0090*/ 	.word	index@(.nv.constant0._Z27gcrs_m_3_w_4_coding_dotprodiiPKlPlPKji)
        /*0094*/ 	.short	0x0380
        /*0096*/ 	.short	0x0024


	//----- nvinfo : EIATTR_SW_WAR
	.align		4
.L_317:
        /*0098*/ 	.byte	0x04, 0x36
        /*009a*/ 	.short	(.L_319 - .L_318)
.L_318:
        /*009c*/ 	.word	0x00000008
.L_319:


//--------------------- .nv.info._Z27gcrs_m_2_w_8_coding_dotprodiiPKlPlPKji --------------------------
	.section	.nv.info._Z27gcrs_m_2_w_8_coding_dotprodiiPKlPlPKji,"",@"SHT_CUDA_INFO"
	.sectionflags	@""
	.align	4


	//----- nvinfo : EIATTR_CUDA_API_VERSION
	.align		4
        /*0000*/ 	.byte	0x04, 0x37
        /*0002*/ 	.short	(.L_321 - .L_320)
.L_320:
        /*0004*/ 	.word	0x00000082


	//----- nvinfo : EIATTR_KPARAM_INFO
	.align		4
.L_321:
        /*0008*/ 	.byte	0x04, 0x17
        /*000a*/ 	.short	(.L_323 - .L_322)
.L_322:
        /*000c*/ 	.word	0x00000000
        /*0010*/ 	.short	0x0005
        /*0012*/ 	.short	0x0020
        /*0014*/ 	.byte	0x00, 0xf0, 0x11, 0x00


	//----- nvinfo : EIATTR_KPARAM_INFO
	.align		4
.L_323:
        /*0018*/ 	.byte	0x04, 0x17
        /*001a*/ 	.short	(.L_325 - .L_324)
.L_324:
        /*001c*/ 	.word	0x00000000
        /*0020*/ 	.short	0x0004
        /*0022*/ 	.short	0x0018
        /*0024*/ 	.byte	0x00, 0xf5, 0x21, 0x00


	//----- nvinfo : EIATTR_KPARAM_INFO
	.align		4
.L_325:
        /*0028*/ 	.byte	0x04, 0x17
        /*002a*/ 	.short	(.L_327 - .L_326)
.L_326:
        /*002c*/ 	.word	0x00000000
        /*0030*/ 	.short	0x0003
        /*0032*/ 	.short	0x0010
        /*0034*/ 	.byte	0x00, 0xf5, 0x21, 0x00


	//----- nvinfo : EIATTR_KPARAM_INFO
	.align		4
.L_327:
        /*0038*/ 	.byte	0x04, 0x17
        /*003a*/ 	.short	(.L_329 - .L_328)
.L_328:
        /*003c*/ 	.word	0x00000000
        /*0040*/ 	.short	0x0002
        /*0042*/ 	.short	0x0008
        /*0044*/ 	.byte	0x00, 0xf5, 0x21, 0x00


	//----- nvinfo : EIATTR_KPARAM_INFO
	.align		4
.L_329:
        /*0048*/ 	.byte	0x04, 0x17
        /*004a*/ 	.short	(.L_331 - .L_330)
.L_330:
        /*004c*/ 	.word	0x00000000
        /*0050*/ 	.short	0x0001
        /*0052*/ 	.short	0x0004
        /*0054*/ 	.byte	0x00, 0xf0, 0x11, 0x00


	//----- nvinfo : EIATTR_KPARAM_INFO
	.align		4
.L_331:
        /*0058*/ 	.byte	0x04, 0x17
        /*005a*/ 	.short	(.L_333 - .L_332)
.L_332:
        /*005c*/ 	.word	0x00000000
        /*0060*/ 	.short	0x0000
        /*0062*/ 	.short	0x0000
        /*0064*/ 	.byte	0x00, 0xf0, 0x11, 0x00


	//----- nvinfo : EIATTR_SPARSE_MMA_MASK
	.align		4
.L_333:
        /*0068*/ 	.byte	0x03, 0x50
        /*006a*/ 	.short	0x0000


	//----- nvinfo : EIATTR_MAXREG_COUNT
	.align		4
        /*006c*/ 	.byte	0x03, 0x1b
        /*006e*/ 	.short	0x00ff


	//----- nvinfo : EIATTR_NUM_BARRIERS
	.align		4
        /*0070*/ 	.byte	0x02, 0x4c
        /*0072*/ 	.byte	0x01
	.zero		1


	//----- nvinfo : EIATTR_MERCURY_ISA_VERSION
	.align		4
        /*0074*/ 	.byte	0x03, 0x5f
        /*0076*/ 	.short	0x0101


	//----- nvinfo : EIATTR_VRC_CTA_INIT_COUNT
	.align		4
        /*0078*/ 	.byte	0x02, 0x4a
	.zero		1
	.zero		1


	//----- nvinfo : EIATTR_EXIT_INSTR_OFFSETS
	.align		4
        /*007c*/ 	.byte	0x04, 0x1c
        /*007e*/ 	.short	(.L_335 - .L_334)


	//   ....[0]....
.L_334:
        /*0080*/ 	.word	0x000000b0


	//   ....[1]....
        /*0084*/ 	.word	0x00000a40


	//----- nvinfo : EIATTR_CBANK_PARAM_SIZE
	.align		4
.L_335:
        /*0088*/ 	.byte	0x03, 0x19
        /*008a*/ 	.short	0x0024


	//----- nvinfo : EIATTR_PARAM_CBANK
	.align		4
        /*008c*/ 	.byte	0x04, 0x0a
        /*008e*/ 	.short	(.L_337 - .L_336)
	.align		4
.L_336:
        /*0090*/ 	.word	index@(.nv.constant0._Z27gcrs_m_2_w_8_coding_dotprodiiPKlPlPKji)
        /*0094*/ 	.short	0x0380
        /*0096*/ 	.short	0x0024


	//----- nvinfo : EIATTR_SW_WAR
	.align		4
.L_337:
        /*0098*/ 	.byte	0x04, 0x36
        /*009a*/ 	.short	(.L_339 - .L_338)
.L_338:
        /*009c*/ 	.word	0x00000008
.L_339:


//--------------------- .nv.info._Z27gcrs_m_2_w_7_coding_dotprodiiPKlPlPKji --------------------------
	.section	.nv.info._Z27gcrs_m_2_w_7_coding_dotprodiiPKlPlPKji,"",@"SHT_CUDA_INFO"
	.sectionflags	@""
	.align	4


	//----- nvinfo : EIATTR_CUDA_API_VERSION
	.align		4
        /*0000*/ 	.byte	0x04, 0x37
        /*0002*/ 	.short	(.L_341 - .L_340)
.L_340:
        /*0004*/ 	.word	0x00000082


	//----- nvinfo : EIATTR_KPARAM_INFO
	.align		4
.L_341:
        /*0008*/ 	.byte	0x04, 0x17
        /*000a*/ 	.short	(.L_343 - .L_342)
.L_342:
        /*000c*/ 	.word	0x00000000
        /*0010*/ 	.short	0x0005
        /*0012*/ 	.short	0x0020
        /*0014*/ 	.byte	0x00, 0xf0, 0x11, 0x00


	//----- nvinfo : EIATTR_KPARAM_INFO
	.align		4
.L_343:
        /*0018*/ 	.byte	0x04, 0x17
        /*001a*/ 	.short	(.L_345 - .L_344)
.L_344:
        /*001c*/ 	.word	0x00000000
        /*0020*/ 	.short	0x0004
        /*0022*/ 	.short	0x0018
        /*0024*/ 	.byte	0x00, 0xf5, 0x21, 0x00


	//----- nvinfo : EIATTR_KPARAM_INFO
	.align		4
.L_345:
        /*0028*/ 	.byte	0x04, 0x17
        /*002a*/ 	.short	(.L_347 - .L_346)
.L_346:
        /*002c*/ 	.word	0x00000000
        /*0030*/ 	.short	0x0003
        /*0032*/ 	.short	0x0010
        /*0034*/ 	.byte	0x00, 0xf5, 0x21, 0x00


	//----- nvinfo : EIATTR_KPARAM_INFO
	.align		4
.L_347:
        /*0038*/ 	.byte	0x04, 0x17
        /*003a*/ 	.short	(.L_349 - .L_348)
.L_348:
        /*003c*/ 	.word	0x00000000
        /*0040*/ 	.short	0x0002
        /*0042*/ 	.short	0x0008
        /*0044*/ 	.byte	0x00, 0xf5, 0x21, 0x00


	//----- nvinfo : EIATTR_KPARAM_INFO
	.align		4
.L_349:
        /*0048*/ 	.byte	0x04, 0x17
        /*004a*/ 	.short	(.L_351 - .L_350)
.L_350:
        /*004c*/ 	.word	0x00000000
        /*0050*/ 	.short	0x0001
        /*0052*/ 	.short	0x0004
        /*0054*/ 	.byte	0x00, 0xf0, 0x11, 0x00


	//----- nvinfo : EIATTR_KPARAM_INFO
	.align		4
.L_351:
        /*0058*/ 	.byte	0x04, 0x17
        /*005a*/ 	.short	(.L_353 - .L_352)
.L_352:
        /*005c*/ 	.word	0x00000000
        /*0060*/ 	.short	0x0000
        /*0062*/ 	.short	0x0000
        /*0064*/ 	.byte	0x00, 0xf0, 0x11, 0x00


	//----- nvinfo : EIATTR_SPARSE_MMA_MASK
	.align		4
.L_353:
        /*0068*/ 	.byte	0x03, 0x50
        /*006a*/ 	.short	0x0000


	//----- nvinfo : EIATTR_MAXREG_COUNT
	.align		4
        /*006c*/ 	.byte	0x03, 0x1b
        /*006e*/ 	.short	0x00ff


	//----- nvinfo : EIATTR_NUM_BARRIERS
	.align		4
        /*0070*/ 	.byte	0x02, 0x4c
        /*0072*/ 	.byte	0x01
	.zero		1


	//----- nvinfo : EIATTR_MERCURY_ISA_VERSION
	.align		4
        /*0074*/ 	.byte	0x03, 0x5f
        /*0076*/ 	.short	0x0101


	//----- nvinfo : EIATTR_VRC_CTA_INIT_COUNT
	.align		4
        /*0078*/ 	.byte	0x02, 0x4a
	.zero		1
	.zero		1


	//----- nvinfo : EIATTR_EXIT_INSTR_OFFSETS
	.align		4
        /*007c*/ 	.byte	0x04, 0x1c
        /*007e*/ 	.short	(.L_355 - .L_354)


	//   ....[0]....
.L_354:
        /*0080*/ 	.word	0x000001b0


	//   ....[1]....
        /*0084*/ 	.word	0x00000b40


	//----- nvinfo : EIATTR_CBANK_PARAM_SIZE
	.align		4
.L_355:
        /*0088*/ 	.byte	0x03, 0x19
        /*008a*/ 	.short	0x0024


	//----- nvinfo : EIATTR_PARAM_CBANK
	.align		4
        /*008c*/ 	.byte	0x04, 0x0a
        /*008e*/ 	.short	(.L_357 - .L_356)
	.align		4
.L_356:
        /*0090*/ 	.word	index@(.nv.constant0._Z27gcrs_m_2_w_7_coding_dotprodiiPKlPlPKji)
        /*0094*/ 	.short	0x0380
        /*0096*/ 	.short	0x0024


	//----- nvinfo : EIATTR_SW_WAR
	.align		4
.L_357:
        /*0098*/ 	.byte	0x04, 0x36
        /*009a*/ 	.short	(.L_359 - .L_358)
.L_358:
        /*009c*/ 	.word	0x00000008
.L_359:


//--------------------- .nv.info._Z27gcrs_m_2_w_6_coding_dotprodiiPKlPlPKji --------------------------
	.section	.nv.info._Z27gcrs_m_2_w_6_coding_dotprodiiPKlPlPKji,"",@"SHT_CUDA_INFO"
	.sectionflags	@""
	.align	4


	//----- nvinfo : EIATTR_CUDA_API_VERSION
	.align		4
        /*0000*/ 	.byte	0x04, 0x37
        /*0002*/ 	.short	(.L_361 - .L_360)
.L_360:
        /*0004*/ 	.word	0x00000082


	//----- nvinfo : EIATTR_KPARAM_INFO
	.align		4
.L_361:
        /*0008*/ 	.byte	0x04, 0x17
        /*000a*/ 	.short	(.L_363 - .L_362)
.L_362:
        /*000c*/ 	.word	0x00000000
        /*0010*/ 	.short	0x0005
        /*0012*/ 	.short	0x0020
        /*0014*/ 	.byte	0x00, 0xf0, 0x11, 0x00


	//----- nvinfo : EIATTR_KPARAM_INFO
	.align		4
.L_363:
        /*0018*/ 	.byte	0x04, 0x17
        /*001a*/ 	.short	(.L_365 - .L_364)
.L_364:
        /*001c*/ 	.word	0x00000000
        /*0020*/ 	.short	0x0004
        /*0022*/ 	.short	0x0018
        /*0024*/ 	.byte	0x00, 0xf5, 0x21, 0x00


	//----- nvinfo : EIATTR_KPARAM_INFO
	.align		4
.L_365:
        /*0028*/ 	.byte	0x04, 0x17
        /*002a*/ 	.short	(.L_367 - .L_366)
.L_366:
        /*002c*/ 	.word	0x00000000
        /*0030*/ 	.short	0x0003
        /*0032*/ 	.short	0x0010
        /*0034*/ 	.byte	0x00, 0xf5, 0x21, 0x00


	//----- nvinfo : EIATTR_KPARAM_INFO
	.align		4
.L_367:
        /*0038*/ 	.byte	0x04, 0x17
        /*003a*/ 	.short	(.L_369 - .L_368)
.L_368:
        /*003c*/ 	.word	0x00000000
        /*0040*/ 	.short	0x0002
        /*0042*/ 	.short	0x0008
        /*0044*/ 	.byte	0x00, 0xf5, 0x21, 0x00


	//----- nvinfo : EIATTR_KPARAM_INFO
	.align		4
.L_369:
        /*0048*/ 	.byte	0x04, 0x17
        /*004a*/ 	.short	(.L_371 - .L_370)
.L_370:
        /*004c*/ 	.word	0x00000000
        /*0050*/ 	.short	0x0001
        /*0052*/ 	.short	0x0004
        /*0054*/ 	.byte	0x00, 0xf0, 0x11, 0x00


	//----- nvinfo : EIATTR_KPARAM_INFO
	.align		4
.L_371:
        /*0058*/ 	.byte	0x04, 0x17
        /*005a*/ 	.short	(.L_373 - .L_372)
.L_372:
        /*005c*/ 	.word	0x00000000
        /*0060*/ 	.short	0x0000
        /*0062*/ 	.short	0x0000
        /*0064*/ 	.byte	0x00, 0xf0, 0x11, 0x00


	//----- nvinfo : EIATTR_SPARSE_MMA_MASK
	.align		4
.L_373:
        /*0068*/ 	.byte	0x03, 0x50
        /*006a*/ 	.short	0x0000


	//----- nvinfo : EIATTR_MAXREG_COUNT
	.align		4
        /*006c*/ 	.byte	0x03, 0x1b
        /*006e*/ 	.short	0x00ff


	//----- nvinfo : EIATTR_NUM_BARRIERS
	.align		4
        /*0070*/ 	.byte	0x02, 0x4c
        /*0072*/ 	.byte	0x01
	.zero		1


	//----- nvinfo : EIATTR_MERCURY_ISA_VERSION
	.align		4
        /*0074*/ 	.byte	0x03, 0x5f
        /*0076*/ 	.short	0x0101


	//----- nvinfo : EIATTR_VRC_CTA_INIT_COUNT
	.align		4
        /*0078*/ 	.byte	0x02, 0x4a
	.zero		1
	.zero		1


	//----- nvinfo : EIATTR_EXIT_INSTR_OFFSETS
	.align		4
        /*007c*/ 	.byte	0x04, 0x1c
        /*007e*/ 	.short	(.L_375 - .L_374)


	//   ....[0]....
.L_374:
        /*0080*/ 	.word	0x00000140


	//   ....[1]....
        /*0084*/ 	.word	0x000009e0


	//----- nvinfo : EIATTR_CBANK_PARAM_SIZE
	.align		4
.L_375:
        /*0088*/ 	.byte	0x03, 0x19
        /*008a*/ 	.short	0x0024


	//----- nvinfo : EIATTR_PARAM_CBANK
	.align		4
        /*008c*/ 	.byte	0x04, 0x0a
        /*008e*/ 	.short	(.L_377 - .L_376)
	.align		4
.L_376:
        /*0090*/ 	.word	index@(.nv.constant0._Z27gcrs_m_2_w_6_coding_dotprodiiPKlPlPKji)
        /*0094*/ 	.short	0x0380
        /*0096*/ 	.short	0x0024


	//----- nvinfo : EIATTR_SW_WAR
	.align		4
.L_377:
        /*0098*/ 	.byte	0x04, 0x36
        /*009a*/ 	.short	(.L_379 - .L_378)
.L_378:
        /*009c*/ 	.word	0x00000008
.L_379:


//--------------------- .nv.info._Z27gcrs_m_2_w_5_coding_dotprodiiPKlPlPKji --------------------------
	.section	.nv.info._Z27gcrs_m_2_w_5_coding_dotprodiiPKlPlPKji,"",@"SHT_CUDA_INFO"
	.sectionflags	@""
	.align	4


	//----- nvinfo : EIATTR_CUDA_API_VERSION
	.align		4
        /*0000*/ 	.byte	0x04, 0x37
        /*0002*/ 	.short	(.L_381 - .L_380)
.L_380:
        /*0004*/ 	.word	0x00000082


	//----- nvinfo : EIATTR_KPARAM_INFO
	.align		4
.L_381:
        /*0008*/ 	.byte	0x04, 0x17
        /*000a*/ 	.short	(.L_383 - .L_382)
.L_382:
        /*000c*/ 	.word	0x00000000
        /*0010*/ 	.short	0x0005
        /*0012*/ 	.short	0x0020
        /*0014*/ 	.byte	0x00, 0xf0, 0x11, 0x00


	//----- nvinfo : EIATTR_KPARAM_INFO
	.align		4
.L_383:
        /*0018*/ 	.byte	0x04, 0x17
        /*001a*/ 	.short	(.L_385 - .L_384)
.L_384:
        /*001c*/ 	.word	0x00000000
        /*0020*/ 	.short	0x0004
        /*0022*/ 	.short	0x0018
        /*0024*/ 	.byte	0x00, 0xf5, 0x21, 0x00


	//----- nvinfo : EIATTR_KPARAM_INFO
	.align		4
.L_385:
        /*0028*/ 	.byte	0x04, 0x17
        /*002a*/ 	.short	(.L_387 - .L_386)
.L_386:
        /*002c*/ 	.word	0x00000000
        /*0030*/ 	.short	0x0003
        /*0032*/ 	.short	0x0010
        /*0034*/ 	.byte	0x00, 0xf5, 0x21, 0x00


	//----- nvinfo : EIATTR_KPARAM_INFO
	.align		4
.L_387:
        /*0038*/ 	.byte	0x04, 0x17
        /*003a*/ 	.short	(.L_389 - .L_388)
.L_388:
        /*003c*/ 	.word	0x00000000
        /*0040*/ 	.short	0x0002
        /*0042*/ 	.short	0x0008
        /*0044*/ 	.byte	0x00, 0xf5, 0x21, 0x00


	//----- nvinfo : EIATTR_KPARAM_INFO
	.align		4
.L_389:
        /*0048*/ 	.byte	0x04, 0x17
        /*004a*/ 	.short	(.L_391 - .L_390)
.L_390:
        /*004c*/ 	.word	0x00000000
        /*0050*/ 	.short	0x0001
        /*0052*/ 	.short	0x0004
        /*0054*/ 	.byte	0x00, 0xf0, 0x11, 0x00


	//----- nvinfo : EIATTR_KPARAM_INFO
	.align		4
.L_391:
        /*0058*/ 	.byte	0x04, 0x17
        /*005a*/ 	.short	(.L_393 - .L_392)
.L_392:
        /*005c*/ 	.word	0x00000000
        /*0060*/ 	.short	0x0000
        /*0062*/ 	.short	0x0000
        /*0064*/ 	.byte	0x00, 0xf0, 0x11, 0x00


	//----- nvinfo : EIATTR_SPARSE_MMA_MASK
	.align		4
.L_393:
        /*0068*/ 	.byte	0x03, 0x50
        /*006a*/ 	.short	0x0000


	//----- nvinfo : EIATTR_MAXREG_COUNT
	.align		4
        /*006c*/ 	.byte	0x03, 0x1b
        /*006e*/ 	.short	0x00ff


	//----- nvinfo : EIATTR_NUM_BARRIERS
	.align		4
        /*0070*/ 	.byte	0x02, 0x4c
        /*0072*/ 	.byte	0x01
	.zero		1


	//----- nvinfo : EIATTR_MERCURY_ISA_VERSION
	.align		4
        /*0074*/ 	.byte	0x03, 0x5f
        /*0076*/ 	.short	0x0101


	//----- nvinfo : EIATTR_VRC_CTA_INIT_COUNT
	.align		4
        /*0078*/ 	.byte	0x02, 0x4a
	.zero		1
	.zero		1


	//----- nvinfo : EIATTR_EXIT_INSTR_OFFSETS
	.align		4
        /*007c*/ 	.byte	0x04, 0x1c
        /*007e*/ 	.short	(.L_395 - .L_394)


	//   ....[0]....
.L_394:
        /*0080*/ 	.word	0x00000140


	//   ....[1]....
        /*0084*/ 	.word	0x000008d0


	//----- nvinfo : EIATTR_CBANK_PARAM_SIZE
	.align		4
.L_395:
        /*0088*/ 	.byte	0x03, 0x19
        /*008a*/ 	.short	0x0024


	//----- nvinfo : EIATTR_PARAM_CBANK
	.align		4
        /*008c*/ 	.byte	0x04, 0x0a
        /*008e*/ 	.short	(.L_397 - .L_396)
	.align		4
.L_396:
        /*0090*/ 	.word	index@(.nv.constant0._Z27gcrs_m_2_w_5_coding_dotprodiiPKlPlPKji)
        /*0094*/ 	.short	0x0380
        /*0096*/ 	.short	0x0024


	//----- nvinfo : EIATTR_SW_WAR
	.align		4
.L_397:
        /*0098*/ 	.byte	0x04, 0x36
        /*009a*/ 	.short	(.L_399 - .L_398)
.L_398:
        /*009c*/ 	.word	0x00000008
.L_399:


//--------------------- .nv.info._Z27gcrs_m_2_w_4_coding_dotprodiiPKlPlPKji --------------------------
	.section	.nv.info._Z27gcrs_m_2_w_4_coding_dotprodiiPKlPlPKji,"",@"SHT_CUDA_INFO"
	.sectionflags	@""
	.align	4


	//----- nvinfo : EIATTR_CUDA_API_VERSION
	.align		4
        /*0000*/ 	.byte	0x04, 0x37
        /*0002*/ 	.short	(.L_401 - .L_400)
.L_400:
        /*0004*/ 	.word	0x00000082


	//----- nvinfo : EIATTR_KPARAM_INFO
	.align		4
.L_401:
        /*0008*/ 	.byte	0x04, 0x17
        /*000a*/ 	.short	(.L_403 - .L_402)
.L_402:
        /*000c*/ 	.word	0x00000000
        /*0010*/ 	.short	0x0005
        /*0012*/ 	.short	0x0020
        /*0014*/ 	.byte	0x00, 0xf0, 0x11, 0x00


	//----- nvinfo : EIATTR_KPARAM_INFO
	.align		4
.L_403:
        /*0018*/ 	.byte	0x04, 0x17
        /*001a*/ 	.short	(.L_405 - .L_404)
.L_404:
        /*001c*/ 	.word	0x00000000
        /*0020*/ 	.short	0x0004
        /*0022*/ 	.short	0x0018
        /*0024*/ 	.byte	0x00, 0xf5, 0x21, 0x00


	//----- nvinfo : EIATTR_KPARAM_INFO
	.align		4
.L_405:
        /*0028*/ 	.byte	0x04, 0x17
        /*002a*/ 	.short	(.L_407 - .L_406)
.L_406:
        /*002c*/ 	.word	0x00000000
        /*0030*/ 	.short	0x0003
        /*0032*/ 	.short	0x0010
        /*0034*/ 	.byte	0x00, 0xf5, 0x21, 0x00


	//----- nvinfo : EIATTR_KPARAM_INFO
	.align		4
.L_407:
        /*0038*/ 	.byte	0x04, 0x17
        /*003a*/ 	.short	(.L_409 - .L_408)
.L_408:
        /*003c*/ 	.word	0x00000000
        /*0040*/ 	.short	0x0002
        /*0042*/ 	.short	0x0008
        /*0044*/ 	.byte	0x00, 0xf5, 0x21, 0x00


	//----- nvinfo : EIATTR_KPARAM_INFO
	.align		4
.L_409:
        /*0048*/ 	.byte	0x04, 0x17
        /*004a*/ 	.short	(.L_411 - .L_410)
.L_410:
        /*004c*/ 	.word	0x00000000
        /*0050*/ 	.short	0x0001
        /*0052*/ 	.short	0x0004
        /*0054*/ 	.byte	0x00, 0xf0, 0x11, 0x00


	//----- nvinfo : EIATTR_KPARAM_INFO
	.align		4
.L_411:
        /*0058*/ 	.byte	0x04, 0x17
        /*005a*/ 	.short	(.L_413 - .L_412)
.L_412:
        /*005c*/ 	.word	0x00000000
        /*0060*/ 	.short	0x0000
        /*0062*/ 	.short	0x0000
        /*0064*/ 	.byte	0x00, 0xf0, 0x11, 0x00


	//----- nvinfo : EIATTR_SPARSE_MMA_MASK
	.align		4
.L_413:
        /*0068*/ 	.byte	0x03, 0x50
        /*006a*/ 	.short	0x0000


	//----- nvinfo : EIATTR_MAXREG_COUNT
	.align		4
        /*006c*/ 	.byte	0x03, 0x1b
        /*006e*/ 	.short	0x00ff


	//----- nvinfo : EIATTR_NUM_BARRIERS
	.align		4
        /*0070*/ 	.byte	0x02, 0x4c
        /*0072*/ 	.byte	0x01
	.zero		1


	//----- nvinfo : EIATTR_MERCURY_ISA_VERSION
	.align		4
        /*0074*/ 	.byte	0x03, 0x5f
        /*0076*/ 	.short	0x0101


	//----- nvinfo : EIATTR_VRC_CTA_INIT_COUNT
	.align		4
        /*0078*/ 	.byte	0x02, 0x4a
	.zero		1
	.zero		1


	//----- nvinfo : EIATTR_EXIT_INSTR_OFFSETS
	.align		4
        /*007c*/ 	.byte	0x04, 0x1c
        /*007e*/ 	.short	(.L_415 - .L_414)


	//   ....[0]....
.L_414:
        /*0080*/ 	.word	0x000000b0


	//   ....[1]....
        /*0084*/ 	.word	0x000006e0


	//----- nvinfo : EIATTR_CBANK_PARAM_SIZE
	.align		4
.L_415:
        /*0088*/ 	.byte	0x03, 0x19
        /*008a*/ 	.short	0x0024


	//----- nvinfo : EIATTR_PARAM_CBANK
	.align		4
        /*008c*/ 	.byte	0x04, 0x0a
        /*008e*/ 	.short	(.L_417 - .L_416)
	.align		4
.L_416:
        /*0090*/ 	.word	index@(.nv.constant0._Z27gcrs_m_2_w_4_coding_dotprodiiPKlPlPKji)
        /*0094*/ 	.short	0x0380
        /*0096*/ 	.short	0x0024


	//----- nvinfo : EIATTR_SW_WAR
	.align		4
.L_417:
        /*0098*/ 	.byte	0x04, 0x36
        /*009a*/ 	.short	(.L_419 - .L_418)
.L_418:
        /*009c*/ 	.word	0x00000008
.L_419:


//--------------------- .nv.info._Z27gcrs_m_1_w_8_coding_dotprodiiPKlPlPKji --------------------------
	.section	.nv.info._Z27gcrs_m_1_w_8_coding_dotprodiiPKlPlPKji,"",@"SHT_CUDA_INFO"
	.sectionflags	@""
	.align	4


	//----- nvinfo : EIATTR_CUDA_API_VERSION
	.align		4
        /*0000*/ 	.byte	0x04, 0x37
        /*0002*/ 	.short	(.L_421 - .L_420)
.L_420:
        /*0004*/ 	.word	0x00000082


	//----- nvinfo : EIATTR_KPARAM_INFO
	.align		4
.L_421:
        /*0008*/ 	.byte	0x04, 0x17
        /*000a*/ 	.short	(.L_423 - .L_422)
.L_422:
        /*000c*/ 	.word	0x00000000
        /*0010*/ 	.short	0x0005
        /*0012*/ 	.short	0x0020
        /*0014*/ 	.byte	0x00, 0xf0, 0x11, 0x00


	//----- nvinfo : EIATTR_KPARAM_INFO
	.align		4
.L_423:
        /*0018*/ 	.byte	0x04, 0x17
        /*001a*/ 	.short	(.L_425 - .L_424)
.L_424:
        /*001c*/ 	.word	0x00000000
        /*0020*/ 	.short	0x0004
        /*0022*/ 	.short	0x0018
        /*0024*/ 	.byte	0x00, 0xf5, 0x21, 0x00


	//----- nvinfo : EIATTR_KPARAM_INFO
	.align		4
.L_425:
        /*0028*/ 	.byte	0x04, 0x17
        /*002a*/ 	.short	(.L_427 - .L_426)
.L_426:
        /*002c*/ 	.word	0x00000000
        /*0030*/ 	.short	0x0003
        /*0032*/ 	.short	0x0010
        /*0034*/ 	.byte	0x00, 0xf5, 0x21, 0x00


	//----- nvinfo : EIATTR_KPARAM_INFO
	.align		4
.L_427:
        /*0038*/ 	.byte	0x04, 0x17
        /*003a*/ 	.short	(.L_429 - .L_428)
.L_428:
        /*003c*/ 	.word	0x00000000
        /*0040*/ 	.short	0x0002
        /*0042*/ 	.short	0x0008
        /*0044*/ 	.byte	0x00, 0xf5, 0x21, 0x00


	//----- nvinfo : EIATTR_KPARAM_INFO
	.align		4
.L_429:
        /*0048*/ 	.byte	0x04, 0x17
        /*004a*/ 	.short	(.L_431 - .L_430)
.L_430:
        /*004c*/ 	.word	0x00000000
        /*0050*/ 	.short	0x0001
        /*0052*/ 	.short	0x0004
        /*0054*/ 	.byte	0x00, 0xf0, 0x11, 0x00


	//----- nvinfo : EIATTR_KPARAM_INFO
	.align		4
.L_431:
        /*0058*/ 	.byte	0x04, 0x17
        /*005a*/ 	.short	(.L_433 - .L_432)
.L_432:
        /*005c*/ 	.word	0x00000000
        /*0060*/ 	.short	0x0000
        /*0062*/ 	.short	0x0000
        /*0064*/ 	.byte	0x00, 0xf0, 0x11, 0x00


	//----- nvinfo : EIATTR_SPARSE_MMA_MASK
	.align		4
.L_433:
        /*0068*/ 	.byte	0x03, 0x50
        /*006a*/ 	.short	0x0000


	//----- nvinfo : EIATTR_MAXREG_COUNT
	.align		4
        /*006c*/ 	.byte	0x03, 0x1b
        /*006e*/ 	.short	0x00ff


	//----- nvinfo : EIATTR_NUM_BARRIERS
	.align		4
        /*0070*/ 	.byte	0x02, 0x4c
        /*0072*/ 	.byte	0x01
	.zero		1


	//----- nvinfo : EIATTR_MERCURY_ISA_VERSION
	.align		4
        /*0074*/ 	.byte	0x03, 0x5f
        /*0076*/ 	.short	0x0101


	//----- nvinfo : EIATTR_VRC_CTA_INIT_COUNT
	.align		4
        /*0078*/ 	.byte	0x02, 0x4a
	.zero		1
	.zero		1


	//----- nvinfo : EIATTR_EXIT_INSTR_OFFSETS
	.align		4
        /*007c*/ 	.byte	0x04, 0x1c
        /*007e*/ 	.short	(.L_435 - .L_434)


	//   ....[0]....
.L_434:
        /*0080*/ 	.word	0x000000b0


	//   ....[1]....
        /*0084*/ 	.word	0x00000690


	//----- nvinfo : EIATTR_CBANK_PARAM_SIZE
	.align		4
.L_435:
        /*0088*/ 	.byte	0x03, 0x19
        /*008a*/ 	.short	0x0024


	//----- nvinfo : EIATTR_PARAM_CBANK
	.align		4
        /*008c*/ 	.byte	0x04, 0x0a
        /*008e*/ 	.short	(.L_437 - .L_436)
	.align		4
.L_436:
        /*0090*/ 	.word	index@(.nv.constant0._Z27gcrs_m_1_w_8_coding_dotprodiiPKlPlPKji)
        /*0094*/ 	.short	0x0380
        /*0096*/ 	.short	0x0024


	//----- nvinfo : EIATTR_SW_WAR
	.align		4
.L_437:
        /*0098*/ 	.byte	0x04, 0x36
        /*009a*/ 	.short	(.L_439 - .L_438)
.L_438:
        /*009c*/ 	.word	0x00000008
.L_439:


//--------------------- .nv.info._Z27gcrs_m_1_w_7_coding_dotprodiiPKlPlPKji --------------------------
	.section	.nv.info._Z27gcrs_m_1_w_7_coding_dotprodiiPKlPlPKji,"",@"SHT_CUDA_INFO"
	.sectionflags	@""
	.align	4


	//----- nvinfo : EIATTR_CUDA_API_VERSION
	.align		4
        /*0000*/ 	.byte	0x04, 0x37
        /*0002*/ 	.short	(.L_441 - .L_440)
.L_440:
        /*0004*/ 	.word	0x00000082


	//----- nvinfo : EIATTR_KPARAM_INFO
	.align		4
.L_441:
        /*0008*/ 	.byte	0x04, 0x17
        /*000a*/ 	.short	(.L_443 - .L_442)
.L_442:
        /*000c*/ 	.word	0x00000000
        /*0010*/ 	.short	0x0005
        /*0012*/ 	.short	0x0020
        /*0014*/ 	.byte	0x00, 0xf0, 0x11, 0x00


	//----- nvinfo : EIATTR_KPARAM_INFO
	.align		4
.L_443:
        /*0018*/ 	.byte	0x04, 0x17
        /*001a*/ 	.short	(.L_445 - .L_444)
.L_444:
        /*001c*/ 	.word	0x00000000
        /*0020*/ 	.short	0x0004
        /*0022*/ 	.short	0x0018
        /*0024*/ 	.byte	0x00, 0xf5, 0x21, 0x00


	//----- nvinfo : EIATTR_KPARAM_INFO
	.align		4
.L_445:
        /*0028*/ 	.byte	0x04, 0x17
        /*002a*/ 	.short	(.L_447 - .L_446)
.L_446:
        /*002c*/ 	.word	0x00000000
        /*0030*/ 	.short	0x0003
        /*0032*/ 	.short	0x0010
        /*0034*/ 	.byte	0x00, 0xf5, 0x21, 0x00


	//----- nvinfo : EIATTR_KPARAM_INFO
	.align		4
.L_447:
        /*0038*/ 	.byte	0x04, 0x17
        /*003a*/ 	.short	(.L_449 - .L_448)
.L_448:
        /*003c*/ 	.word	0x00000000
        /*0040*/ 	.short	0x0002
        /*0042*/ 	.short	0x0008
        /*0044*/ 	.byte	0x00, 0xf5, 0x21, 0x00


	//----- nvinfo : EIATTR_KPARAM_INFO
	.align		4
.L_449:
        /*0048*/ 	.byte	0x04, 0x17
        /*004a*/ 	.short	(.L_451 - .L_450)
.L_450:
        /*004c*/ 	.word	0x00000000
        /*0050*/ 	.short	0x0001
        /*0052*/ 	.short	0x0004
        /*0054*/ 	.byte	0x00, 0xf0, 0x11, 0x00


	//----- nvinfo : EIATTR_KPARAM_INFO
	.align		4
.L_451:
        /*0058*/ 	.byte	0x04, 0x17
        /*005a*/ 	.short	(.L_453 - .L_452)
.L_452:
        /*005c*/ 	.word	0x00000000
        /*0060*/ 	.short	0x0000
        /*0062*/ 	.short	0x0000
        /*0064*/ 	.byte	0x00, 0xf0, 0x11, 0x00


	//----- nvinfo : EIATTR_SPARSE_MMA_MASK
	.align		4
.L_453:
        /*0068*/ 	.byte	0x03, 0x50
        /*006a*/ 	.short	0x0000


	//----- nvinfo : EIATTR_MAXREG_COUNT
	.align		4
        /*006c*/ 	.byte	0x03, 0x1b
        /*006e*/ 	.short	0x00ff


	//----- nvinfo : EIATTR_NUM_BARRIERS
	.align		4
        /*0070*/ 	.byte	0x02, 0x4c
        /*0072*/ 	.byte	0x01
	.zero		1


	//----- nvinfo : EIATTR_MERCURY_ISA_VERSION
	.align		4
        /*0074*/ 	.byte	0x03, 0x5f
        /*0076*/ 	.short	0x0101


	//----- nvinfo : EIATTR_VRC_CTA_INIT_COUNT
	.align		4
        /*0078*/ 	.byte	0x02, 0x4a
	.zero		1
	.zero		1


	//----- nvinfo : EIATTR_EXIT_INSTR_OFFSETS
	.align		4
        /*007c*/ 	.byte	0x04, 0x1c
        /*007e*/ 	.short	(.L_455 - .L_454)


	//   ....[0]....
.L_454:
        /*0080*/ 	.word	0x000001b0


	//   ....[1]....
        /*0084*/ 	.word	0x00000810


	//----- nvinfo : EIATTR_CBANK_PARAM_SIZE
	.align		4
.L_455:
        /*0088*/ 	.byte	0x03, 0x19
        /*008a*/ 	.short	0x0024


	//----- nvinfo : EIATTR_PARAM_CBANK
	.align		4
        /*008c*/ 	.byte	0x04, 0x0a
        /*008e*/ 	.short	(.L_457 - .L_456)
	.align		4
.L_456:
        /*0090*/ 	.word	index@(.nv.constant0._Z27gcrs_m_1_w_7_coding_dotprodiiPKlPlPKji)
        /*0094*/ 	.short	0x0380
        /*0096*/ 	.short	0x0024


	//----- nvinfo : EIATTR_SW_WAR
	.align		4
.L_457:
        /*0098*/ 	.byte	0x04, 0x36
        /*009a*/ 	.short	(.L_459 - .L_458)
.L_458:
        /*009c*/ 	.word	0x00000008
.L_459:


//--------------------- .nv.info._Z27gcrs_m_1_w_6_coding_dotprodiiPKlPlPKji --------------------------
	.section	.nv.info._Z27gcrs_m_1_w_6_coding_dotprodiiPKlPlPKji,"",@"SHT_CUDA_INFO"
	.sectionflags	@""
	.align	4


	//----- nvinfo : EIATTR_CUDA_API_VERSION
	.align		4
        /*0000*/ 	.byte	0x04, 0x37
        /*0002*/ 	.short	(.L_461 - .L_460)
.L_460:
        /*0004*/ 	.word	0x00000082


	//----- nvinfo : EIATTR_KPARAM_INFO
	.align		4
.L_461:
        /*0008*/ 	.byte	0x04, 0x17
        /*000a*/ 	.short	(.L_463 - .L_462)
.L_462:
        /*000c*/ 	.word	0x00000000
        /*0010*/ 	.short	0x0005
        /*0012*/ 	.short	0x0020
        /*0014*/ 	.byte	0x00, 0xf0, 0x11, 0x00


	//----- nvinfo : EIATTR_KPARAM_INFO
	.align		4
.L_463:
        /*0018*/ 	.byte	0x04, 0x17
        /*001a*/ 	.short	(.L_465 - .L_464)
.L_464:
        /*001c*/ 	.word	0x00000000
        /*0020*/ 	.short	0x0004
        /*0022*/ 	.short	0x0018
        /*0024*/ 	.byte	0x00, 0xf5, 0x21, 0x00


	//----- nvinfo : EIATTR_KPARAM_INFO
	.align		4
.L_465:
        /*0028*/ 	.byte	0x04, 0x17
        /*002a*/ 	.short	(.L_467 - .L_466)
.L_466:
        /*002c*/ 	.word	0x00000000
        /*0030*/ 	.short	0x0003
        /*0032*/ 	.short	0x0010
        /*0034*/ 	.byte	0x00, 0xf5, 0x21, 0x00


	//----- nvinfo : EIATTR_KPARAM_INFO
	.align		4
.L_467:
        /*0038*/ 	.byte	0x04, 0x17
        /*003a*/ 	.short	(.L_469 - .L_468)
.L_468:
        /*003c*/ 	.word	0x00000000
        /*0040*/ 	.short	0x0002
        /*0042*/ 	.short	0x0008
        /*0044*/ 	.byte	0x00, 0xf5, 0x21, 0x00


	//----- nvinfo : EIATTR_KPARAM_INFO
	.align		4
.L_469:
        /*0048*/ 	.byte	0x04, 0x17
        /*004a*/ 	.short	(.L_471 - .L_470)
.L_470:
        /*004c*/ 	.word	0x00000000
        /*0050*/ 	.short	0x0001
        /*0052*/ 	.short	0x0004
        /*0054*/ 	.byte	0x00, 0xf0, 0x11, 0x00


	//----- nvinfo : EIATTR_KPARAM_INFO
	.align		4
.L_471:
        /*0058*/ 	.byte	0x04, 0x17
        /*005a*/ 	.short	(.L_473 - .L_472)
.L_472:
        /*005c*/ 	.word	0x00000000
        /*0060*/ 	.short	0x0000
        /*0062*/ 	.short	0x0000
        /*0064*/ 	.byte	0x00, 0xf0, 0x11, 0x00


	//----- nvinfo : EIATTR_SPARSE_MMA_MASK
	.align		4
.L_473:
        /*0068*/ 	.byte	0x03, 0x50
        /*006a*/ 	.short	0x0000


	//----- nvinfo : EIATTR_MAXREG_COUNT
	.align		4
        /*006c*/ 	.byte	0x03, 0x1b
        /*006e*/ 	.short	0x00ff


	//----- nvinfo : EIATTR_NUM_BARRIERS
	.align		4
        /*0070*/ 	.byte	0x02, 0x4c
        /*0072*/ 	.byte	0x01
	.zero		1


	//----- nvinfo : EIATTR_MERCURY_ISA_VERSION
	.align		4
        /*0074*/ 	.byte	0x03, 0x5f
        /*0076*/ 	.short	0x0101


	//----- nvinfo : EIATTR_VRC_CTA_INIT_COUNT
	.align		4
        /*0078*/ 	.byte	0x02, 0x4a
	.zero		1
	.zero		1


	//----- nvinfo : EIATTR_EXIT_INSTR_OFFSETS
	.align		4
        /*007c*/ 	.byte	0x04, 0x1c
        /*007e*/ 	.short	(.L_475 - .L_474)


	//   ....[0]....
.L_474:
        /*0080*/ 	.word	0x00000140


	//   ....[1]....
        /*0084*/ 	.word	0x00000720


	//----- nvinfo : EIATTR_CBANK_PARAM_SIZE
	.align		4
.L_475:
        /*0088*/ 	.byte	0x03, 0x19
        /*008a*/ 	.short	0x0024


	//----- nvinfo : EIATTR_PARAM_CBANK
	.align		4
        /*008c*/ 	.byte	0x04, 0x0a
        /*008e*/ 	.short	(.L_477 - .L_476)
	.align		4
.L_476:
        /*0090*/ 	.word	index@(.nv.constant0._Z27gcrs_m_1_w_6_coding_dotprodiiPKlPlPKji)
        /*0094*/ 	.short	0x0380
        /*0096*/ 	.short	0x0024


	//----- nvinfo : EIATTR_SW_WAR
	.align		4
.L_477:
        /*0098*/ 	.byte	0x04, 0x36
        /*009a*/ 	.short	(.L_479 - .L_478)
.L_478:
        /*009c*/ 	.word	0x00000008
.L_479:


//--------------------- .nv.info._Z27gcrs_m_1_w_5_coding_dotprodiiPKlPlPKji --------------------------
	.section	.nv.info._Z27gcrs_m_1_w_5_coding_dotprodiiPKlPlPKji,"",@"SHT_CUDA_INFO"
	.sectionflags	@""
	.align	4


	//----- nvinfo : EIATTR_CUDA_API_VERSION
	.align		4
        /*0000*/ 	.byte	0x04, 0x37
        /*0002*/ 	.short	(.L_481 - .L_480)
.L_480:
        /*0004*/ 	.word	0x00000082


	//----- nvinfo : EIATTR_KPARAM_INFO
	.align		4
.L_481:
        /*0008*/ 	.byte	0x04, 0x17
        /*000a*/ 	.short	(.L_483 - .L_482)
.L_482:
        /*000c*/ 	.word	0x00000000
        /*0010*/ 	.short	0x0005
        /*0012*/ 	.short	0x0020
        /*0014*/ 	.byte	0x00, 0xf0, 0x11, 0x00


	//----- nvinfo : EIATTR_KPARAM_INFO
	.align		4
.L_483:
        /*0018*/ 	.byte	0x04, 0x17
        /*001a*/ 	.short	(.L_485 - .L_484)
.L_484:
        /*001c*/ 	.word	0x00000000
        /*0020*/ 	.short	0x0004
        /*0022*/ 	.short	0x0018
        /*0024*/ 	.byte	0x00, 0xf5, 0x21, 0x00


	//----- nvinfo : EIATTR_KPARAM_INFO
	.align		4
.L_485:
        /*0028*/ 	.byte	0x04, 0x17
        /*002a*/ 	.short	(.L_487 - .L_486)
.L_486:
        /*002c*/ 	.word	0x00000000
        /*0030*/ 	.short	0x0003
        /*0032*/ 	.short	0x0010
        /*0034*/ 	.byte	0x00, 0xf5, 0x21, 0x00


	//----- nvinfo : EIATTR_KPARAM_INFO
	.align		4
.L_487:
        /*0038*/ 	.byte	0x04, 0x17
        /*003a*/ 	.short	(.L_489 - .L_488)
.L_488:
        /*003c*/ 	.word	0x00000000
        /*0040*/ 	.short	0x0002
        /*0042*/ 	.short	0x0008
        /*0044*/ 	.byte	0x00, 0xf5, 0x21, 0x00


	//----- nvinfo : EIATTR_KPARAM_INFO
	.align		4
.L_489:
        /*0048*/ 	.byte	0x04, 0x17
        /*004a*/ 	.short	(.L_491 - .L_490)
.L_490:
        /*004c*/ 	.word	0x00000000
        /*0050*/ 	.short	0x0001
        /*0052*/ 	.short	0x0004
        /*0054*/ 	.byte	0x00, 0xf0, 0x11, 0x00


	//----- nvinfo : EIATTR_KPARAM_INFO
	.align		4
.L_491:
        /*0058*/ 	.byte	0x04, 0x17
        /*005a*/ 	.short	(.L_493 - .L_492)
.L_492:
        /*005c*/ 	.word	0x00000000
        /*0060*/ 	.short	0x0000
        /*0062*/ 	.short	0x0000
        /*0064*/ 	.byte	0x00, 0xf0, 0x11, 0x00


	//----- nvinfo : EIATTR_SPARSE_MMA_MASK
	.align		4
.L_493:
        /*0068*/ 	.byte	0x03, 0x50
        /*006a*/ 	.short	0x0000


	//----- nvinfo : EIATTR_MAXREG_COUNT
	.align		4
        /*006c*/ 	.byte	0x03, 0x1b
        /*006e*/ 	.short	0x00ff


	//----- nvinfo : EIATTR_NUM_BARRIERS
	.align		4
        /*0070*/ 	.byte	0x02, 0x4c
        /*0072*/ 	.byte	0x01
	.zero		1


	//----- nvinfo : EIATTR_MERCURY_ISA_VERSION
	.align		4
        /*0074*/ 	.byte	0x03, 0x5f
        /*0076*/ 	.short	0x0101


	//----- nvinfo : EIATTR_VRC_CTA_INIT_COUNT
	.align		4
        /*0078*/ 	.byte	0x02, 0x4a
	.zero		1
	.zero		1


	//----- nvinfo : EIATTR_EXIT_INSTR_OFFSETS
	.align		4
        /*007c*/ 	.byte	0x04, 0x1c
        /*007e*/ 	.short	(.L_495 - .L_494)


	//   ....[0]....
.L_494:
        /*0080*/ 	.word	0x00000140


	//   ....[1]....
        /*0084*/ 	.word	0x00000d90


	//----- nvinfo : EIATTR_CBANK_PARAM_SIZE
	.align		4
.L_495:
        /*0088*/ 	.byte	0x03, 0x19
        /*008a*/ 	.short	0x0024


	//----- nvinfo : EIATTR_PARAM_CBANK
	.align		4
        /*008c*/ 	.byte	0x04, 0x0a
        /*008e*/ 	.short	(.L_497 - .L_496)
	.align		4
.L_496:
        /*0090*/ 	.word	index@(.nv.constant0._Z27gcrs_m_1_w_5_coding_dotprodiiPKlPlPKji)
        /*0094*/ 	.short	0x0380
        /*0096*/ 	.short	0x0024


	//----- nvinfo : EIATTR_SW_WAR
	.align		4
.L_497:
        /*0098*/ 	.byte	0x04, 0x36
        /*009a*/ 	.short	(.L_499 - .L_498)
.L_498:
        /*009c*/ 	.word	0x00000008
.L_499:


//--------------------- .nv.info._Z27gcrs_m_1_w_4_coding_dotprodiiPKlPlPKji --------------------------
	.section	.nv.info._Z27gcrs_m_1_w_4_coding_dotprodiiPKlPlPKji,"",@"SHT_CUDA_INFO"
	.sectionflags	@""
	.align	4


	//----- nvinfo : EIATTR_CUDA_API_VERSION
	.align		4
        /*0000*/ 	.byte	0x04, 0x37
        /*0002*/ 	.short	(.L_501 - .L_500)
.L_500:
        /*0004*/ 	.word	0x00000082


	//----- nvinfo : EIATTR_KPARAM_INFO
	.align		4
.L_501:
        /*0008*/ 	.byte	0x04, 0x17
        /*000a*/ 	.short	(.L_503 - .L_502)
.L_502:
        /*000c*/ 	.word	0x00000000
        /*0010*/ 	.short	0x0005
        /*0012*/ 	.short	0x0020
        /*0014*/ 	.byte	0x00, 0xf0, 0x11, 0x00


	//----- nvinfo : EIATTR_KPARAM_INFO
	.align		4
.L_503:
        /*0018*/ 	.byte	0x04, 0x17
        /*001a*/ 	.short	(.L_505 - .L_504)
.L_504:
        /*001c*/ 	.word	0x00000000
        /*0020*/ 	.short	0x0004
        /*0022*/ 	.short	0x0018
        /*0024*/ 	.byte	0x00, 0xf5, 0x21, 0x00


	//----- nvinfo : EIATTR_KPARAM_INFO
	.align		4
.L_505:
        /*0028*/ 	.byte	0x04, 0x17
        /*002a*/ 	.short	(.L_507 - .L_506)
.L_506:
        /*002c*/ 	.word	0x00000000
        /*0030*/ 	.short	0x0003
        /*0032*/ 	.short	0x0010
        /*0034*/ 	.byte	0x00, 0xf5, 0x21, 0x00


	//----- nvinfo : EIATTR_KPARAM_INFO
	.align		4
.L_507:
        /*0038*/ 	.byte	0x04, 0x17
        /*003a*/ 	.short	(.L_509 - .L_508)
.L_508:
        /*003c*/ 	.word	0x00000000
        /*0040*/ 	.short	0x0002
        /*0042*/ 	.short	0x0008
        /*0044*/ 	.byte	0x00, 0xf5, 0x21, 0x00


	//----- nvinfo : EIATTR_KPARAM_INFO
	.align		4
.L_509:
        /*0048*/ 	.byte	0x04, 0x17
        /*004a*/ 	.short	(.L_511 - .L_510)
.L_510:
        /*004c*/ 	.word	0x00000000
        /*0050*/ 	.short	0x0001
        /*0052*/ 	.short	0x0004
        /*0054*/ 	.byte	0x00, 0xf0, 0x11, 0x00


	//----- nvinfo : EIATTR_KPARAM_INFO
	.align		4
.L_511:
        /*0058*/ 	.byte	0x04, 0x17
        /*005a*/ 	.short	(.L_513 - .L_512)
.L_512:
        /*005c*/ 	.word	0x00000000
        /*0060*/ 	.short	0x0000
        /*0062*/ 	.short	0x0000
        /*0064*/ 	.byte	0x00, 0xf0, 0x11, 0x00


	//----- nvinfo : EIATTR_SPARSE_MMA_MASK
	.align		4
.L_513:
        /*0068*/ 	.byte	0x03, 0x50
        /*006a*/ 	.short	0x0000


	//----- nvinfo : EIATTR_MAXREG_COUNT
	.align		4
        /*006c*/ 	.byte	0x03, 0x1b
        /*006e*/ 	.short	0x00ff


	//----- nvinfo : EIATTR_NUM_BARRIERS
	.align		4
        /*0070*/ 	.byte	0x02, 0x4c
        /*0072*/ 	.byte	0x01
	.zero		1


	//----- nvinfo : EIATTR_MERCURY_ISA_VERSION
	.align		4
        /*0074*/ 	.byte	0x03, 0x5f
        /*0076*/ 	.short	0x0101


	//----- nvinfo : EIATTR_VRC_CTA_INIT_COUNT
	.align		4
        /*0078*/ 	.byte	0x02, 0x4a
	.zero		1
	.zero		1


	//----- nvinfo : EIATTR_EXIT_INSTR_OFFSETS
	.align		4
        /*007c*/ 	.byte	0x04, 0x1c
        /*007e*/ 	.short	(.L_515 - .L_514)


	//   ....[0]....
.L_514:
        /*0080*/ 	.word	0x000000b0


	//   ....[1]....
        /*0084*/ 	.word	0x00000a90


	//----- nvinfo : EIATTR_CBANK_PARAM_SIZE
	.align		4
.L_515:
        /*0088*/ 	.byte	0x03, 0x19
        /*008a*/ 	.short	0x0024


	//----- nvinfo : EIATTR_PARAM_CBANK
	.align		4
        /*008c*/ 	.byte	0x04, 0x0a
        /*008e*/ 	.short	(.L_517 - .L_516)
	.align		4
.L_516:
        /*0090*/ 	.word	index@(.nv.constant0._Z27gcrs_m_1_w_4_coding_dotprodiiPKlPlPKji)
        /*0094*/ 	.short	0x0380
        /*0096*/ 	.short	0x0024


	//----- nvinfo : EIATTR_SW_WAR
	.align		4
.L_517:
        /*0098*/ 	.byte	0x04, 0x36
        /*009a*/ 	.short	(.L_519 - .L_518)
.L_518:
        /*009c*/ 	.word	0x00000008
.L_519:


//--------------------- .nv.callgraph             --------------------------
	.section	.nv.callgraph,"",@"SHT_CUDA_CALLGRAPH"
	.align	4
	.sectionentsize	8
	.align		4
        /*0000*/ 	.word	0x00000000
	.align		4
        /*0004*/ 	.word	0xffffffff
	.align		4
        /*0008*/ 	.word	0x00000000
	.align		4
        /*000c*/ 	.word	0xfffffffe
	.align		4
        /*0010*/ 	.word	0x00000000
	.align		4
        /*0014*/ 	.word	0xfffffffd
	.align		4
        /*0018*/ 	.word	0x00000000
	.align		4
        /*001c*/ 	.word	0xfffffffc


//--------------------- .text._Z27gcrs_m_4_w_8_coding_dotprodiiPKlPlPKji --------------------------
	.section	.text._Z27gcrs_m_4_w_8_coding_dotprodiiPKlPlPKji,"ax",@progbits
	.align	128
        .global         _Z27gcrs_m_4_w_8_coding_dotprodiiPKlPlPKji
        .type           _Z27gcrs_m_4_w_8_coding_dotprodiiPKlPlPKji,@function
        .size           _Z27gcrs_m_4_w_8_coding_dotprodiiPKlPlPKji,(.L_x_62 - _Z27gcrs_m_4_w_8_coding_dotprodiiPKlPlPKji)
        .other          _Z27gcrs_m_4_w_8_coding_dotprodiiPKlPlPKji,@"STO_CUDA_ENTRY STV_DEFAULT"
_Z27gcrs_m_4_w_8_coding_dotprodiiPKlPlPKji:
.text._Z27gcrs_m_4_w_8_coding_dotprodiiPKlPlPKji:
[----:B------:R-:W-:Y:S01]  /*0000*/  LDC R1, c[0x0][0x37c] ;  /* 0x0000df00ff017b82 */ /* 0x000fe20000000800 */
[----:B------:R-:W0:Y:S01]  /*0010*/  S2R R0, SR_CTAID.X ;  /* 0x0000000000007919 */ /* 0x000e220000002500 */
[----:B------:R-:W1:Y:S01]  /*0020*/  LDCU UR4, c[0x0][0x360] ;  /* 0x00006c00ff0477ac */ /* 0x000e620008000800 */
[----:B------:R-:W0:Y:S01]  /*0030*/  S2R R3, SR_TID.X ;  /* 0x0000000000037919 */ /* 0x000e220000002100 */
[----:B------:R-:W2:Y:S01]  /*0040*/  LDCU UR12, c[0x0][0x3a0] ;  /* 0x00007400ff0c77ac */ /* 0x000ea20008000800 */
[----:B------:R-:W3:Y:S01]  /*0050*/  LDCU UR5, c[0x0][0x384] ;  /* 0x00007080ff0577ac */ /* 0x000ee20008000800 */
[----:B-1----:R-:W-:-:S06]  /*0060*/  ULOP3.LUT UR4, UR4, 0x7f8, URZ, 0xc0, !UPT ;  /* 0x000007f804047892 */ /* 0x002fcc000f8ec0ff */
[----:B0-----:R-:W-:-:S05]  /*0070*/  IMAD R0, R0, UR4, R3 ;  /* 0x0000000400007c24 */ /* 0x001fca000f8e0203 */
[----:B--2---:R-:W-:-:S04]  /*0080*/  ISETP.GE.U32.AND P0, PT, R0, UR12, PT ;  /* 0x0000000c00007c0c */ /* 0x004fc8000bf06070 */
[----:B------:R-:W-:-:S13]  /*0090*/  ISETP.GE.U32.OR P0, PT, R3, UR4, P0 ;  /* 0x0000000403007c0c */ /* 0x000fda0008706470 */
[----:B---3--:R-:W-:Y:S05]  /*00a0*/  @P0 EXIT ;  /* 0x000000000000094d */ /* 0x008fea0003800000 */
[----:B------:R-:W0:Y:S01]  /*00b0*/  LDCU UR7, c[0x0][0x380] ;  /* 0x00007000ff0777ac */ /* 0x000e220008000800 */
[----:B------:R-:W-:Y:S01]  /*00c0*/  CS2R R8, SRZ ;  /* 0x0000000000087805 */ /* 0x000fe2000001ff00 */
[----:B------:R-:W-:Y:S01]  /*00d0*/  IMAD.MOV.U32 R25, RZ, RZ, RZ ;  /* 0x000000ffff197224 */ /* 0x000fe200078e00ff */
[----:B------:R-:W-:Y:S01]  /*00e0*/  CS2R R10, SRZ ;  /* 0x00000000000a7805 */ /* 0x000fe2000001ff00 */
[----:B------:R-:W-:Y:S01]  /*00f0*/  IMAD.MOV.U32 R12, RZ, RZ, RZ ;  /* 0x000000ffff0c7224 */ /* 0x000fe200078e00ff */
[----:B------:R-:W-:Y:S01]  /*0100*/  CS2R R20, SRZ ;  /* 0x0000000000147805 */ /* 0x000fe2000001ff00 */
[----:B------:R-:W1:Y:S01]  /*0110*/  LDCU.64 UR10, c[0x0][0x358] ;  /* 0x00006b00ff0a77ac */ /* 0x000e620008000a00 */
[----:B0-----:R-:W-:-:S09]  /*0120*/  UISETP.GE.AND UP0, UPT, UR7, 0x1, UPT ;  /* 0x000000010700788c */ /* 0x001fd2000bf06270 */
[----:B-1----:R-:W-:Y:S05]  /*0130*/  BRA.U !UP0, `(.L_x_0) ;  /* 0x0000001108047547 */ /* 0x002fea000b800000 */
[----:B------:R-:W0:Y:S01]  /*0140*/  S2UR UR6, SR_CgaCtaId ;  /* 0x00000000000679c3 */ /* 0x000e220000008800 */
[C---:B------:R-:W-:Y:S01]  /*0150*/  IMAD.SHL.U32 R14, R3.reuse, 0x8, RZ ;  /* 0x00000008030e7824 */ /* 0x040fe200078e00ff */
[----:B------:R-:W-:Y:S01]  /*0160*/  LOP3.LUT R13, R3, 0x7, RZ, 0xc0, !PT ;  /* 0x00000007030d7812 */ /* 0x000fe200078ec0ff */
[----:B------:R-:W-:Y:S01]  /*0170*/  UMOV UR4, 0x400 ;  /* 0x0000040000047882 */ /* 0x000fe20000000000 */
[----:B------:R-:W-:Y:S01]  /*0180*/  CS2R R20, SRZ ;  /* 0x0000000000147805 */ /* 0x000fe2000001ff00 */
[----:B------:R-:W-:Y:S01]  /*0190*/  IMAD.MOV.U32 R12, RZ, RZ, RZ ;  /* 0x000000ffff0c7224 */ /* 0x000fe200078e00ff */
[----:B------:R-:W-:Y:S02]  /*01a0*/  CS2R R10, SRZ ;  /* 0x00000000000a7805 */ /* 0x000fe4000001ff00 */
[----:B------:R-:W-:Y:S01]  /*01b0*/  CS2R R8, SRZ ;  /* 0x0000000000087805 */ /* 0x000fe2000001ff00 */
[----:B------:R-:W-:Y:S01]  /*01c0*/  IMAD.MOV.U32 R25, RZ, RZ, RZ ;  /* 0x000000ffff197224 */ /* 0x000fe200078e00ff */
[----:B------:R-:W-:Y:S01]  /*01d0*/  LOP3.LUT R3, R14, 0x1fc0, RZ, 0xc0, !PT ;  /* 0x00001fc00e037812 */ /* 0x000fe200078ec0ff */
[----:B------:R-:W-:Y:S01]  /*01e0*/  UIADD3 UR7, UPT, UPT, -UR7, URZ, URZ ;  /* 0x000000ff07077290 */ /* 0x000fe2000fffe1ff */
[----:B------:R-:W1:Y:S01]  /*01f0*/  LDCU.64 UR16, c[0x0][0x398] ;  /* 0x00007300ff1077ac */ /* 0x000e620008000a00 */
[----:B------:R-:W2:Y:S01]  /*0200*/  LDCU.64 UR14, c[0x0][0x388] ;  /* 0x00007100ff0e77ac */ /* 0x000ea20008000a00 */
[----:B0-----:R-:W-:-:S03]  /*0210*/  ULEA UR6, UR6, UR4, 0x18 ;  /* 0x0000000406067291 */ /* 0x001fc6000f8ec0ff */
[----:B------:R-:W-:-:S09]  /*0220*/  UMOV UR4, URZ ;  /* 0x000000ff00047c82 */ /* 0x000fd20008000000 */
.L_x_1:
[----:B------:R-:W-:Y:S01]  /*0230*/  IMAD.U32 R5, RZ, RZ, UR4 ;  /* 0x00000004ff057e24 */ /* 0x000fe2000f8e00ff */
[----:B------:R-:W-:-:S04]  /*0240*/  IADD3 R2, P0, PT, R0, UR4, RZ ;  /* 0x0000000400027c10 */ /* 0x000fc8000ff1e0ff */
[----:B------:R-:W-:Y:S02]  /*0250*/  LEA.HI.X.SX32 R5, R5, RZ, 0x1, P0 ;  /* 0x000000ff05057211 */ /* 0x000fe400000f0eff */
[----:B--2---:R-:W-:-:S04]  /*0260*/  LEA R22, P0, R2, UR14, 0x3 ;  /* 0x0000000e02167c11 */ /* 0x004fc8000f8018ff */
[----:B------:R-:W-:-:S06]  /*0270*/  LEA.HI.X R23, R2, UR15, R5, 0x3, P0 ;  /* 0x0000000f02177c11 */ /* 0x000fcc00080f1c05 */
[----:B------:R-:W2:Y:S01]  /*0280*/  LDG.E.64.CONSTANT R22, desc[UR10][R22.64] ;  /* 0x0000000a16167981 */ /* 0x000ea2000c1e9b00 */
[----:B-1----:R-:W-:-:S06]  /*0290*/  UIMAD.WIDE UR8, UR5, 0x4, UR16 ;  /* 0x00000004050878a5 */ /* 0x002fcc000f8e0210 */
[----:B------:R-:W-:Y:S02]  /*02a0*/  IMAD.U32 R28, RZ, RZ, UR8 ;  /* 0x00000008ff1c7e24 */ /* 0x000fe4000f8e00ff */
[----:B------:R-:W-:-:S05]  /*02b0*/  IMAD.U32 R29, RZ, RZ, UR9 ;  /* 0x00000009ff1d7e24 */ /* 0x000fca000f8e00ff */
[----:B------:R-:W3:Y:S01]  /*02c0*/  LDG.E.CONSTANT R15, desc[UR10][R28.64] ;  /* 0x0000000a1c0f7981 */ /* 0x000ee2000c1e9900 */
[----:B------:R-:W-:Y:S02]  /*02d0*/  IMAD.U32 R26, RZ, RZ, UR8 ;  /* 0x00000008ff1a7e24 */ /* 0x000fe4000f8e00ff */
[----:B------:R-:W-:-:S05]  /*02e0*/  IMAD.U32 R27, RZ, RZ, UR9 ;  /* 0x00000009ff1b7e24 */ /* 0x000fca000f8e00ff */
[----:B------:R-:W4:Y:S01]  /*02f0*/  LDG.E.CONSTANT R26, desc[UR10][R26.64+0x4] ;  /* 0x0000040a1a1a7981 */ /* 0x000f22000c1e9900 */
[----:B------:R-:W-:Y:S02]  /*0300*/  IMAD.U32 R19, RZ, RZ, UR9 ;  /* 0x00000009ff137e24 */ /* 0x000fe4000f8e00ff */
[----:B------:R-:W-:-:S05]  /*0310*/  IMAD.U32 R18, RZ, RZ, UR8 ;  /* 0x00000008ff127e24 */ /* 0x000fca000f8e00ff */
[----:B------:R0:W5:Y:S01]  /*0320*/  LDG.E.CONSTANT R19, desc[UR10][R18.64+0x8] ;  /* 0x0000080a12137981 */ /* 0x000162000c1e9900 */
[----:B------:R-:W-:Y:S02]  /*0330*/  IMAD.MOV.U32 R16, RZ, RZ, 0x100 ;  /* 0x00000100ff107424 */ /* 0x000fe400078e00ff */
[----:B------:R-:W-:-:S03]  /*0340*/  IMAD.MOV.U32 R24, RZ, RZ, 0x10000 ;  /* 0x00010000ff187424 */ /* 0x000fc600078e00ff */
[-C--:B------:R-:W-:Y:S02]  /*0350*/  SHF.L.U32 R17, R16, R13.reuse, RZ ;  /* 0x0000000d10117219 */ /* 0x080fe400000006ff */
[----:B------:R-:W-:Y:S02]  /*0360*/  LOP3.LUT R16, R13, 0x8, RZ, 0xfc, !PT ;  /* 0x000000080d107812 */ /* 0x000fe400078efcff */
[-C--:B0-----:R-:W-:Y:S01]  /*0370*/  SHF.L.U32 R18, R24, R13.reuse, RZ ;  /* 0x0000000d18127219 */ /* 0x081fe200000006ff */
[----:B--2---:R0:W-:Y:S01]  /*0380*/  STS.64 [R14+UR6], R22 ;  /* 0x000000160e007988 */ /* 0x0041e20008000a06 */
[----:B------:R-:W-:Y:S01]  /*0390*/  BAR.SYNC.DEFER_BLOCKING 0x0 ;  /* 0x0000000000007b1d */ /* 0x000fe20000010000 */
[----:B---3--:R-:W-:Y:S02]  /*03a0*/  SHF.R.U32.HI R2, RZ, R13, R15 ;  /* 0x0000000dff027219 */ /* 0x008fe4000001160f */
[----:B------:R-:W-:Y:S02]  /*03b0*/  LOP3.LUT R27, R15, R17, RZ, 0xc0, !PT ;  /* 0x000000110f1b7212 */ /* 0x000fe400078ec0ff */
[----:B------:R-:W-:-:S02]  /*03c0*/  LOP3.LUT R2, R2, 0x1, RZ, 0xc0, !PT ;  /* 0x0000000102027812 */ /* 0x000fc400078ec0ff */
[----:B0-----:R-:W-:Y:S02]  /*03d0*/  SHF.R.U32.HI R22, RZ, R16, R27 ;  /* 0x00000010ff167219 */ /* 0x001fe4000001161b */
[----:B------:R-:W-:Y:S02]  /*03e0*/  IADD3 R29, P0, PT, RZ, -R2, RZ ;  /* 0x80000002ff1d7210 */ /* 0x000fe40007f1e0ff */
[----:B------:R-:W-:Y:S02]  /*03f0*/  IADD3 R23, P1, PT, RZ, -R22, RZ ;  /* 0x80000016ff177210 */ /* 0x000fe40007f3e0ff */
[----:B------:R-:W-:Y:S01]  /*0400*/  LOP3.LUT R2, R13, 0x10, RZ, 0xfc, !PT ;  /* 0x000000100d027812 */ /* 0x000fe200078efcff */
[----:B------:R-:W0:Y:S02]  /*0410*/  LDS.128 R4, [R3+UR6] ;  /* 0x0000000603047984 */ /* 0x000e240008000c00 */
[----:B0-----:R-:W-:Y:S02]  /*0420*/  LOP3.LUT R27, R20, R4, R29, 0x78, !PT ;  /* 0x00000004141b7212 */ /* 0x001fe400078e781d */
[----:B------:R-:W-:-:S02]  /*0430*/  LOP3.LUT R29, R15, R18, RZ, 0xc0, !PT ;  /* 0x000000120f1d7212 */ /* 0x000fc400078ec0ff */
[----:B------:R-:W-:Y:S01]  /*0440*/  LOP3.LUT R23, R12, R4, R23, 0x78, !PT ;  /* 0x000000040c177212 */ /* 0x000fe200078e7817 */
[----:B------:R-:W-:Y:S01]  /*0450*/  IMAD.MOV.U32 R12, RZ, RZ, 0x1000000 ;  /* 0x01000000ff0c7424 */ /* 0x000fe200078e00ff */
[----:B------:R-:W-:-:S04]  /*0460*/  SHF.R.U32.HI R29, RZ, R2, R29 ;  /* 0x00000002ff1d7219 */ /* 0x000fc8000001161d */
[----:B------:R-:W-:Y:S02]  /*0470*/  IADD3 R29, P2, PT, RZ, -R29, RZ ;  /* 0x8000001dff1d7210 */ /* 0x000fe40007f5e0ff */
[----:B------:R-:W-:Y:S02]  /*0480*/  SHF.L.U32 R12, R12, R13, RZ ;  /* 0x0000000d0c0c7219 */ /* 0x000fe400000006ff */
[----:B------:R-:W-:Y:S02]  /*0490*/  LOP3.LUT R29, R10, R4, R29, 0x78, !PT ;  /* 0x000000040a1d7212 */ /* 0x000fe400078e781d */
[----:B------:R-:W-:Y:S02]  /*04a0*/  LOP3.LUT R10, R15, R12, RZ, 0xc0, !PT ;  /* 0x0000000c0f0a7212 */ /* 0x000fe400078ec0ff */
[----:B------:R-:W-:-:S04]  /*04b0*/  LOP3.LUT R15, R13, 0x18, RZ, 0xfc, !PT ;  /* 0x000000180d0f7812 */ /* 0x000fc800078efcff */
[----:B------:R-:W-:-:S04]  /*04c0*/  SHF.R.U32.HI R10, RZ, R15, R10 ;  /* 0x0000000fff0a7219 */ /* 0x000fc8000001160a */
[----:B------:R-:W-:-:S04]  /*04d0*/  IADD3 R10, P3, PT, RZ, -R10, RZ ;  /* 0x8000000aff0a7210 */ /* 0x000fc80007f7e0ff */
[----:B------:R-:W-:Y:S01]  /*04e0*/  LOP3.LUT R8, R8, R4, R10, 0x78, !PT ;  /* 0x0000000408087212 */ /* 0x000fe200078e780a */
[----:B------:R-:W-:-:S05]  /*04f0*/  IMAD.X R4, RZ, RZ, -0x1, P0 ;  /* 0xffffffffff047424 */ /* 0x000fca00000e06ff */
[----:B------:R-:W-:Y:S01]  /*0500*/  LOP3.LUT R21, R21, R5, R4, 0x78, !PT ;  /* 0x0000000515157212 */ /* 0x000fe200078e7804 */
[----:B------:R-:W-:-:S05]  /*0510*/  IMAD.X R4, RZ, RZ, -0x1, P1 ;  /* 0xffffffffff047424 */ /* 0x000fca00008e06ff */
[----:B------:R-:W-:Y:S01]  /*0520*/  LOP3.LUT R11, R11, R5, R4, 0x78, !PT ;  /* 0x000000050b0b7212 */ /* 0x000fe200078e7804 */
[----:B------:R-:W-:-:S05]  /*0530*/  IMAD.X R4, RZ, RZ, -0x1, P2 ;  /* 0xffffffffff047424 */ /* 0x000fca00010e06ff */
[----:B------:R-:W-:Y:S01]  /*0540*/  LOP3.LUT R9, R9, R5, R4, 0x78, !PT ;  /* 0x0000000509097212 */ /* 0x000fe200078e7804 */
[----:B------:R-:W-:-:S05]  /*0550*/  IMAD.X R4, RZ, RZ, -0x1, P3 ;  /* 0xffffffffff047424 */ /* 0x000fca00018e06ff */
[----:B------:R-:W-:Y:S02]  /*0560*/  LOP3.LUT R5, R25, R5, R4, 0x78, !PT ;  /* 0x0000000519057212 */ /* 0x000fe400078e7804 */
[----:B----4-:R-:W-:Y:S02]  /*0570*/  SHF.R.U32.HI R4, RZ, R13, R26 ;  /* 0x0000000dff047219 */ /* 0x010fe4000001161a */
[----:B------:R-:W-:Y:S02]  /*0580*/  LOP3.LUT R25, R26, R17, RZ, 0xc0, !PT ;  /* 0x000000111a197212 */ /* 0x000fe400078ec0ff */
[----:B------:R-:W-:Y:S02]  /*0590*/  LOP3.LUT R4, R4, 0x1, RZ, 0xc0, !PT ;  /* 0x0000000104047812 */ /* 0x000fe400078ec0ff */
[----:B------:R-:W-:Y:S02]  /*05a0*/  SHF.R.U32.HI R25, RZ, R16, R25 ;  /* 0x00000010ff197219 */ /* 0x000fe40000011619 */
[----:B------:R-:W-:-:S02]  /*05b0*/  IADD3 R4, P0, PT, RZ, -R4, RZ ;  /* 0x80000004ff047210 */ /* 0x000fc40007f1e0ff */
[----:B------:R-:W-:Y:S02]  /*05c0*/  IADD3 R22, P1, PT, RZ, -R25, RZ ;  /* 0x80000019ff167210 */ /* 0x000fe40007f3e0ff */
[----:B------:R-:W-:Y:S02]  /*05d0*/  LOP3.LUT R24, R27, R6, R4, 0x78, !PT ;  /* 0x000000061b187212 */ /* 0x000fe400078e7804 */
[C---:B------:R-:W-:Y:S02]  /*05e0*/  LOP3.LUT R27, R26.reuse, R18, RZ, 0xc0, !PT ;  /* 0x000000121a1b7212 */ /* 0x040fe400078ec0ff */
[----:B------:R-:W-:Y:S02]  /*05f0*/  LOP3.LUT R26, R26, R12, RZ, 0xc0, !PT ;  /* 0x0000000c1a1a7212 */ /* 0x000fe400078ec0ff */
[----:B------:R-:W-:Y:S01]  /*0600*/  SHF.R.U32.HI R4, RZ, R2, R27 ;  /* 0x00000002ff047219 */ /* 0x000fe2000001161b */
[----:B------:R-:W-:Y:S01]  /*0610*/  IMAD.X R27, RZ, RZ, -0x1, P0 ;  /* 0xffffffffff1b7424 */ /* 0x000fe200000e06ff */
[----:B------:R-:W-:-:S02]  /*0620*/  SHF.R.U32.HI R26, RZ, R15, R26 ;  /* 0x0000000fff1a7219 */ /* 0x000fc4000001161a */
[----:B------:R-:W-:Y:S02]  /*0630*/  IADD3 R4, P0, PT, RZ, -R4, RZ ;  /* 0x80000004ff047210 */ /* 0x000fe40007f1e0ff */
[-C--:B------:R-:W-:Y:S02]  /*0640*/  LOP3.LUT R27, R21, R7.reuse, R27, 0x78, !PT ;  /* 0x00000007151b7212 */ /* 0x080fe400078e781b */
[----:B------:R-:W-:Y:S01]  /*0650*/  LOP3.LUT R22, R23, R6, R22, 0x78, !PT ;  /* 0x0000000617167212 */ /* 0x000fe200078e7816 */
[----:B------:R-:W-:Y:S01]  /*0660*/  IMAD.X R25, RZ, RZ, -0x1, P0 ;  /* 0xffffffffff197424 */ /* 0x000fe200000e06ff */
[----:B------:R-:W-:Y:S01]  /*0670*/  IADD3 R26, P0, PT, RZ, -R26, RZ ;  /* 0x8000001aff1a7210 */ /* 0x000fe20007f1e0ff */
[----:B------:R-:W-:Y:S01]  /*0680*/  IMAD.X R23, RZ, RZ, -0x1, P1 ;  /* 0xffffffffff177424 */ /* 0x000fe200008e06ff */
[-C--:B------:R-:W-:Y:S01]  /*0690*/  LOP3.LUT R21, R29, R6.reuse, R4, 0x78, !PT ;  /* 0x000000061d157212 */ /* 0x080fe200078e7804 */
[----:B------:R-:W-:Y:S01]  /*06a0*/  IMAD.U32 R4, RZ, RZ, UR8 ;  /* 0x00000008ff047e24 */ /* 0x000fe2000f8e00ff */
[----:B------:R-:W-:Y:S01]  /*06b0*/  LOP3.LUT R29, R8, R6, R26, 0x78, !PT ;  /* 0x00000006081d7212 */ /* 0x000fe200078e781a */
[----:B------:R-:W-:Y:S01]  /*06c0*/  IMAD.X R6, RZ, RZ, -0x1, P0 ;  /* 0xffffffffff067424 */ /* 0x000fe200000e06ff */
[----:B------:R-:W-:-:S02]  /*06d0*/  LOP3.LUT R23, R11, R7, R23, 0x78, !PT ;  /* 0x000000070b177212 */ /* 0x000fc400078e7817 */
[-C--:B------:R-:W-:Y:S02]  /*06e0*/  LOP3.LUT R25, R9, R7.reuse, R25, 0x78, !PT ;  /* 0x0000000709197212 */ /* 0x080fe400078e7819 */
[----:B------:R-:W-:Y:S01]  /*06f0*/  LOP3.LUT R7, R5, R7, R6, 0x78, !PT ;  /* 0x0000000705077212 */ /* 0x000fe200078e7806 */
[----:B------:R-:W-:Y:S01]  /*0700*/  IMAD.U32 R5, RZ, RZ, UR9 ;  /* 0x00000009ff057e24 */ /* 0x000fe2000f8e00ff */
[----:B------:R-:W0:Y:S04]  /*0710*/  LDS.128 R8, [R3+UR6+0x10] ;  /* 0x0000100603087984 */ /* 0x000e280008000c00 */
[----:B------:R1:W2:Y:S01]  /*0720*/  LDG.E.CONSTANT R4, desc[UR10][R4.64+0xc] ;  /* 0x00000c0a04047981 */ /* 0x0002a2000c1e9900 */
[----:B-----5:R-:W-:Y:S01]  /*0730*/  SHF.R.U32.HI R6, RZ, R13, R19 ;  /* 0x0000000dff067219 */ /* 0x020fe20000011613 */
[----:B------:R-:W-:-:S03]  /*0740*/  IMAD.U32 R20, RZ, RZ, UR8 ;  /* 0x00000008ff147e24 */ /* 0x000fc6000f8e00ff */
[----:B------:R-:W-:-:S04]  /*0750*/  LOP3.LUT R6, R6, 0x1, RZ, 0xc0, !PT ;  /* 0x0000000106067812 */ /* 0x000fc800078ec0ff */
[----:B------:R-:W-:-:S04]  /*0760*/  IADD3 R6, P0, PT, RZ, -R6, RZ ;  /* 0x80000006ff067210 */ /* 0x000fc80007f1e0ff */
[----:B0-----:R-:W-:Y:S02]  /*0770*/  LOP3.LUT R24, R24, R8, R6, 0x78, !PT ;  /* 0x0000000818187212 */ /* 0x001fe400078e7806 */
[----:B------:R-:W-:-:S04]  /*0780*/  LOP3.LUT R6, R19, R17, RZ, 0xc0, !PT ;  /* 0x0000001113067212 */ /* 0x000fc800078ec0ff */
[----:B------:R-:W-:-:S04]  /*0790*/  SHF.R.U32.HI R6, RZ, R16, R6 ;  /* 0x00000010ff067219 */ /* 0x000fc80000011606 */
[----:B------:R-:W-:-:S04]  /*07a0*/  IADD3 R6, P1, PT, RZ, -R6, RZ ;  /* 0x80000006ff067210 */ /* 0x000fc80007f3e0ff */
[----:B------:R-:W-:Y:S02]  /*07b0*/  LOP3.LUT R22, R22, R8, R6, 0x78, !PT ;  /* 0x0000000816167212 */ /* 0x000fe400078e7806 */
[----:B------:R-:W-:-:S04]  /*07c0*/  LOP3.LUT R6, R19, R18, RZ, 0xc0, !PT ;  /* 0x0000001213067212 */ /* 0x000fc800078ec0ff */
[----:B------:R-:W-:-:S04]  /*07d0*/  SHF.R.U32.HI R6, RZ, R2, R6 ;  /* 0x00000002ff067219 */ /* 0x000fc80000011606 */
[----:B-1----:R-:W-:-:S04]  /*07e0*/  IADD3 R5, P2, PT, RZ, -R6, RZ ;  /* 0x80000006ff057210 */ /* 0x002fc80007f5e0ff */
[----:B------:R-:W-:Y:S01]  /*07f0*/  LOP3.LUT R5, R21, R8, R5, 0x78, !PT ;  /* 0x0000000815057212 */ /* 0x000fe200078e7805 */
[----:B------:R-:W-:-:S05]  /*0800*/  IMAD.U32 R21, RZ, RZ, UR9 ;  /* 0x00000009ff157e24 */ /* 0x000fca000f8e00ff */
[----:B------:R0:W3:Y:S01]  /*0810*/  LDG.E.CONSTANT R20, desc[UR10][R20.64+0x10] ;  /* 0x0000100a14147981 */ /* 0x0000e2000c1e9900 */
[----:B------:R-:W-:Y:S01]  /*0820*/  LOP3.LUT R6, R19, R12, RZ, 0xc0, !PT ;  /* 0x0000000c13067212 */ /* 0x000fe200078ec0ff */
[----:B------:R-:W-:Y:S02]  /*0830*/  IMAD.X R26, RZ, RZ, -0x1, P1 ;  /* 0xffffffffff1a7424 */ /* 0x000fe400008e06ff */
[----:B------:R-:W-:Y:S01]  /*0840*/  IMAD.X R19, RZ, RZ, -0x1, P2 ;  /* 0xffffffffff137424 */ /* 0x000fe200010e06ff */
[----:B------:R-:W-:Y:S02]  /*0850*/  SHF.R.U32.HI R6, RZ, R15, R6 ;  /* 0x0000000fff067219 */ /* 0x000fe40000011606 */
[-C--:B------:R-:W-:Y:S02]  /*0860*/  LOP3.LUT R26, R23, R9.reuse, R26, 0x78, !PT ;  /* 0x00000009171a7212 */ /* 0x080fe400078e781a */
[----:B------:R-:W-:Y:S02]  /*0870*/  IADD3 R6, P3, PT, RZ, -R6, RZ ;  /* 0x80000006ff067210 */ /* 0x000fe40007f7e0ff */
[----:B------:R-:W-:-:S02]  /*0880*/  LOP3.LUT R19, R25, R9, R19, 0x78, !PT ;  /* 0x0000000919137212 */ /* 0x000fc400078e7813 */
[----:B------:R-:W-:Y:S01]  /*0890*/  LOP3.LUT R6, R29, R8, R6, 0x78, !PT ;  /* 0x000000081d067212 */ /* 0x000fe200078e7806 */
[----:B------:R-:W-:Y:S02]  /*08a0*/  IMAD.X R8, RZ, RZ, -0x1, P0 ;  /* 0xffffffffff087424 */ /* 0x000fe400000e06ff */
[----:B0-----:R-:W-:-:S03]  /*08b0*/  IMAD.X R21, RZ, RZ, -0x1, P3 ;  /* 0xffffffffff157424 */ /* 0x001fc600018e06ff */
[-C--:B------:R-:W-:Y:S02]  /*08c0*/  LOP3.LUT R8, R27, R9.reuse, R8, 0x78, !PT ;  /* 0x000000091b087212 */ /* 0x080fe400078e7808 */
[----:B------:R-:W-:Y:S02]  /*08d0*/  LOP3.LUT R7, R7, R9, R21, 0x78, !PT ;  /* 0x0000000907077212 */ /* 0x000fe400078e7815 */
[----:B--2---:R-:W-:Y:S02]  /*08e0*/  SHF.R.U32.HI R9, RZ, R13, R4 ;  /* 0x0000000dff097219 */ /* 0x004fe40000011604 */
[----:B------:R-:W-:Y:S02]  /*08f0*/  LOP3.LUT R21, R4, R18, RZ, 0xc0, !PT ;  /* 0x0000001204157212 */ /* 0x000fe400078ec0ff */
[----:B------:R-:W-:Y:S02]  /*0900*/  LOP3.LUT R9, R9, 0x1, RZ, 0xc0, !PT ;  /* 0x0000000109097812 */ /* 0x000fe400078ec0ff */
[----:B------:R-:W-:-:S02]  /*0910*/  SHF.R.U32.HI R21, RZ, R2, R21 ;  /* 0x00000002ff157219 */ /* 0x000fc40000011615 */
[----:B------:R-:W-:Y:S02]  /*0920*/  IADD3 R27, P0, PT, RZ, -R9, RZ ;  /* 0x80000009ff1b7210 */ /* 0x000fe40007f1e0ff */
[C---:B------:R-:W-:Y:S02]  /*0930*/  LOP3.LUT R9, R4.reuse, R17, RZ, 0xc0, !PT ;  /* 0x0000001104097212 */ /* 0x040fe400078ec0ff */
[----:B------:R-:W-:Y:S01]  /*0940*/  LOP3.LUT R4, R4, R12, RZ, 0xc0, !PT ;  /* 0x0000000c04047212 */ /* 0x000fe200078ec0ff */
[----:B------:R-:W-:Y:S01]  /*0950*/  IMAD.X R23, RZ, RZ, -0x1, P0 ;  /* 0xffffffffff177424 */ /* 0x000fe200000e06ff */
[----:B------:R-:W-:Y:S02]  /*0960*/  SHF.R.U32.HI R9, RZ, R16, R9 ;  /* 0x00000010ff097219 */ /* 0x000fe40000011609 */
[----:B------:R-:W-:Y:S02]  /*0970*/  SHF.R.U32.HI R4, RZ, R15, R4 ;  /* 0x0000000fff047219 */ /* 0x000fe40000011604 */
[----:B------:R-:W-:-:S02]  /*0980*/  IADD3 R9, P1, PT, RZ, -R9, RZ ;  /* 0x80000009ff097210 */ /* 0x000fc40007f3e0ff */
[----:B------:R-:W-:Y:S01]  /*0990*/  LOP3.LUT R23, R8, R11, R23, 0x78, !PT ;  /* 0x0000000b08177212 */ /* 0x000fe200078e7817 */
[----:B------:R-:W-:Y:S01]  /*09a0*/  IMAD.U32 R8, RZ, RZ, UR8 ;  /* 0x00000008ff087e24 */ /* 0x000fe2000f8e00ff */
[----:B------:R-:W-:Y:S01]  /*09b0*/  LOP3.LUT R22, R22, R10, R9, 0x78, !PT ;  /* 0x0000000a16167212 */ /* 0x000fe200078e7809 */
[----:B------:R-:W-:Y:S01]  /*09c0*/  IMAD.U32 R9, RZ, RZ, UR9 ;  /* 0x00000009ff097e24 */ /* 0x000fe2000f8e00ff */
[----:B------:R-:W-:Y:S02]  /*09d0*/  IADD3 R21, P2, PT, RZ, -R21, RZ ;  /* 0x80000015ff157210 */ /* 0x000fe40007f5e0ff */
[----:B------:R-:W-:Y:S02]  /*09e0*/  IADD3 R25, P0, PT, RZ, -R4, RZ ;  /* 0x80000004ff197210 */ /* 0x000fe40007f1e0ff */
[-C--:B------:R-:W-:Y:S01]  /*09f0*/  LOP3.LUT R27, R24, R10.reuse, R27, 0x78, !PT ;  /* 0x0000000a181b7212 */ /* 0x080fe200078e781b */
[----:B------:R-:W-:Y:S01]  /*0a00*/  IMAD.X R4, RZ, RZ, -0x1, P2 ;  /* 0xffffffffff047424 */ /* 0x000fe200010e06ff */
[-C--:B------:R-:W-:Y:S01]  /*0a10*/  LOP3.LUT R29, R5, R10.reuse, R21, 0x78, !PT ;  /* 0x0000000a051d7212 */ /* 0x080fe200078e7815 */
[----:B------:R-:W-:Y:S01]  /*0a20*/  IMAD.X R21, RZ, RZ, -0x1, P1 ;  /* 0xffffffffff157424 */ /* 0x000fe200008e06ff */
[----:B------:R-:W-:Y:S01]  /*0a30*/  LOP3.LUT R25, R6, R10, R25, 0x78, !PT ;  /* 0x0000000a06197212 */ /* 0x000fe200078e7819 */
[----:B------:R-:W-:Y:S01]  /*0a40*/  IMAD.X R5, RZ, RZ, -0x1, P0 ;  /* 0xffffffffff057424 */ /* 0x000fe200000e06ff */
[----:B------:R-:W2:Y:S01]  /*0a50*/  LDG.E.CONSTANT R10, desc[UR10][R8.64+0x14] ;  /* 0x0000140a080a7981 */ /* 0x000ea2000c1e9900 */
[----:B------:R-:W-:-:S02]  /*0a60*/  LOP3.LUT R19, R19, R11, R4, 0x78, !PT ;  /* 0x0000000b13137212 */ /* 0x000fc400078e7804 */
[-C--:B------:R-:W-:Y:S02]  /*0a70*/  LOP3.LUT R21, R26, R11.reuse, R21, 0x78, !PT ;  /* 0x0000000b1a157212 */ /* 0x080fe400078e7815 */
[----:B------:R-:W-:Y:S02]  /*0a80*/  LOP3.LUT R11, R7, R11, R5, 0x78, !PT ;  /* 0x0000000b070b7212 */ /* 0x000fe400078e7805 */
[----:B------:R-:W0:Y:S04]  /*0a90*/  LDS.128 R4, [R3+UR6+0x20] ;  /* 0x0000200603047984 */ /* 0x000e280008000c00 */
[----:B------:R-:W4:Y:S01]  /*0aa0*/  LDG.E.CONSTANT R8, desc[UR10][R8.64+0x18] ;  /* 0x0000180a08087981 */ /* 0x000f22000c1e9900 */
[----:B---3--:R-:W-:-:S04]  /*0ab0*/  SHF.R.U32.HI R24, RZ, R13, R20 ;  /* 0x0000000dff187219 */ /* 0x008fc80000011614 */
[----:B------:R-:W-:-:S04]  /*0ac0*/  LOP3.LUT R24, R24, 0x1, RZ, 0xc0, !PT ;  /* 0x0000000118187812 */ /* 0x000fc800078ec0ff */
[----:B------:R-:W-:-:S04]  /*0ad0*/  IADD3 R24, P0, PT, RZ, -R24, RZ ;  /* 0x80000018ff187210 */ /* 0x000fc80007f1e0ff */
[----:B0-----:R-:W-:Y:S02]  /*0ae0*/  LOP3.LUT R27, R27, R4, R24, 0x78, !PT ;  /* 0x000000041b1b7212 */ /* 0x001fe400078e7818 */
[----:B------:R-:W-:-:S04]  /*0af0*/  LOP3.LUT R24, R20, R17, RZ, 0xc0, !PT ;  /* 0x0000001114187212 */ /* 0x000fc800078ec0ff */
[----:B------:R-:W-:-:S04]  /*0b00*/  SHF.R.U32.HI R24, RZ, R16, R24 ;  /* 0x00000010ff187219 */ /* 0x000fc80000011618 */
[----:B------:R-:W-:-:S04]  /*0b10*/  IADD3 R24, P1, PT, RZ, -R24, RZ ;  /* 0x80000018ff187210 */ /* 0x000fc80007f3e0ff */
[----:B------:R-:W-:Y:S02]  /*0b20*/  LOP3.LUT R22, R22, R4, R24, 0x78, !PT ;  /* 0x0000000416167212 */ /* 0x000fe400078e7818 */
[C---:B------:R-:W-:Y:S02]  /*0b30*/  LOP3.LUT R24, R20.reuse, R18, RZ, 0xc0, !PT ;  /* 0x0000001214187212 */ /* 0x040fe400078ec0ff */
[----:B------:R-:W-:Y:S02]  /*0b40*/  LOP3.LUT R20, R20, R12, RZ, 0xc0, !PT ;  /* 0x0000000c14147212 */ /* 0x000fe400078ec0ff */
[----:B------:R-:W-:Y:S02]  /*0b50*/  SHF.R.U32.HI R24, RZ, R2, R24 ;  /* 0x00000002ff187219 */ /* 0x000fe40000011618 */
[----:B------:R-:W-:Y:S02]  /*0b60*/  SHF.R.U32.HI R20, RZ, R15, R20 ;  /* 0x0000000fff147219 */ /* 0x000fe40000011614 */
[----:B------:R-:W-:-:S02]  /*0b70*/  IADD3 R24, P2, PT, RZ, -R24, RZ ;  /* 0x80000018ff187210 */ /* 0x000fc40007f5e0ff */
[----:B------:R-:W-:Y:S02]  /*0b80*/  IADD3 R20, P3, PT, RZ, -R20, RZ ;  /* 0x80000014ff147210 */ /* 0x000fe40007f7e0ff */
[-C--:B------:R-:W-:Y:S02]  /*0b90*/  LOP3.LUT R29, R29, R4.reuse, R24, 0x78, !PT ;  /* 0x000000041d1d7212 */ /* 0x080fe400078e7818 */
        /* <DEDUP_REMOVED lines=8> */
[----:B------:R-:W-:Y:S01]  /*0c20*/  LOP3.LUT R11, R11, R5, R4, 0x78, !PT ;  /* 0x000000050b0b7212 */ /* 0x000fe200078e7804 */
[----:B------:R-:W-:Y:S02]  /*0c30*/  IMAD.U32 R4, RZ, RZ, UR8 ;  /* 0x00000008ff047e24 */ /* 0x000fe4000f8e00ff */
[----:B------:R-:W-:-:S05]  /*0c40*/  IMAD.U32 R5, RZ, RZ, UR9 ;  /* 0x00000009ff057e24 */ /* 0x000fca000f8e00ff */
[----:B------:R0:W3:Y:S01]  /*0c50*/  LDG.E.CONSTANT R9, desc[UR10][R4.64+0x1c] ;  /* 0x00001c0a04097981 */ /* 0x0000e2000c1e9900 */
[----:B------:R-:W-:-:S04]  /*0c60*/  UIADD3 UR7, UPT, UPT, UR7, 0x1, URZ ;  /* 0x0000000107077890 */ /* 0x000fc8000fffe0ff */
[----:B------:R-:W-:Y:S02]  /*0c70*/  UISETP.NE.AND UP0, UPT, UR7, URZ, UPT ;  /* 0x000000ff0700728c */ /* 0x000fe4000bf05270 */
[----:B------:R-:W-:Y:S02]  /*0c80*/  UIADD3 UR5, UPT, UPT, UR5, 0x8, URZ ;  /* 0x0000000805057890 */ /* 0x000fe4000fffe0ff */
[----:B------:R-:W-:Y:S01]  /*0c90*/  UIADD3 UR4, UPT, UPT, UR4, UR12, URZ ;  /* 0x0000000c04047290 */ /* 0x000fe2000fffe0ff */
[----:B--2---:R-:W-:-:S04]  /*0ca0*/  SHF.R.U32.HI R20, RZ, R13, R10 ;  /* 0x0000000dff147219 */ /* 0x004fc8000001160a */
[----:B------:R-:W-:-:S04]  /*0cb0*/  LOP3.LUT R20, R20, 0x1, RZ, 0xc0, !PT ;  /* 0x0000000114147812 */ /* 0x000fc800078ec0ff */
[----:B------:R-:W-:-:S04]  /*0cc0*/  IADD3 R20, P0, PT, RZ, -R20, RZ ;  /* 0x80000014ff147210 */ /* 0x000fc80007f1e0ff */
[----:B------:R-:W-:Y:S02]  /*0cd0*/  LOP3.LUT R27, R27, R6, R20, 0x78, !PT ;  /* 0x000000061b1b7212 */ /* 0x000fe400078e7814 */
[C---:B------:R-:W-:Y:S02]  /*0ce0*/  LOP3.LUT R20, R10.reuse, R17, RZ, 0xc0, !PT ;  /* 0x000000110a147212 */ /* 0x040fe400078ec0ff */
[C---:B------:R-:W-:Y:S02]  /*0cf0*/  LOP3.LUT R24, R10.reuse, R18, RZ, 0xc0, !PT ;  /* 0x000000120a187212 */ /* 0x040fe400078ec0ff */
[----:B------:R-:W-:Y:S02]  /*0d00*/  SHF.R.U32.HI R20, RZ, R16, R20 ;  /* 0x00000010ff147219 */ /* 0x000fe40000011614 */
[----:B------:R-:W-:Y:S02]  /*0d10*/  LOP3.LUT R10, R10, R12, RZ, 0xc0, !PT ;  /* 0x0000000c0a0a7212 */ /* 0x000fe400078ec0ff */
[----:B------:R-:W-:-:S02]  /*0d20*/  IADD3 R20, P1, PT, RZ, -R20, RZ ;  /* 0x80000014ff147210 */ /* 0x000fc40007f3e0ff */
[----:B------:R-:W-:Y:S02]  /*0d30*/  SHF.R.U32.HI R24, RZ, R2, R24 ;  /* 0x00000002ff187219 */ /* 0x000fe40000011618 */
[----:B0-----:R-:W-:Y:S01]  /*0d40*/  SHF.R.U32.HI R4, RZ, R15, R10 ;  /* 0x0000000fff047219 */ /* 0x001fe2000001160a */
[----:B------:R-:W-:Y:S01]  /*0d50*/  IMAD.X R5, RZ, RZ, -0x1, P0 ;  /* 0xffffffffff057424 */ /* 0x000fe200000e06ff */
[----:B------:R-:W-:Y:S01]  /*0d60*/  IADD3 R24, P2, PT, RZ, -R24, RZ ;  /* 0x80000018ff187210 */ /* 0x000fe20007f5e0ff */
[----:B------:R-:W-:Y:S01]  /*0d70*/  IMAD.X R10, RZ, RZ, -0x1, P1 ;  /* 0xffffffffff0a7424 */ /* 0x000fe200008e06ff */
[----:B------:R-:W-:Y:S02]  /*0d80*/  IADD3 R4, P0, PT, RZ, -R4, RZ ;  /* 0x80000004ff047210 */ /* 0x000fe40007f1e0ff */
[-C--:B------:R-:W-:Y:S01]  /*0d90*/  LOP3.LUT R23, R23, R7.reuse, R5, 0x78, !PT ;  /* 0x0000000717177212 */ /* 0x080fe200078e7805 */
[----:B------:R-:W-:Y:S01]  /*0da0*/  IMAD.X R5, RZ, RZ, -0x1, P2 ;  /* 0xffffffffff057424 */ /* 0x000fe200010e06ff */
[----:B------:R-:W-:Y:S01]  /*0db0*/  LOP3.LUT R21, R21, R7, R10, 0x78, !PT ;  /* 0x0000000715157212 */ /* 0x000fe200078e780a */
[----:B------:R-:W-:Y:S01]  /*0dc0*/  IMAD.X R10, RZ, RZ, -0x1, P0 ;  /* 0xffffffffff0a7424 */ /* 0x000fe200000e06ff */
[----:B------:R-:W-:-:S02]  /*0dd0*/  LOP3.LUT R22, R22, R6, R20, 0x78, !PT ;  /* 0x0000000616167212 */ /* 0x000fc400078e7814 */
[-C--:B------:R-:W-:Y:S02]  /*0de0*/  LOP3.LUT R29, R29, R6.reuse, R24, 0x78, !PT ;  /* 0x000000061d1d7212 */ /* 0x080fe400078e7818 */
[-C--:B------:R-:W-:Y:S02]  /*0df0*/  LOP3.LUT R19, R19, R7.reuse, R5, 0x78, !PT ;  /* 0x0000000713137212 */ /* 0x080fe400078e7805 */
[----:B------:R-:W-:Y:S02]  /*0e00*/  LOP3.LUT R25, R25, R6, R4, 0x78, !PT ;  /* 0x0000000619197212 */ /* 0x000fe400078e7804 */
[----:B------:R-:W-:Y:S02]  /*0e10*/  LOP3.LUT R11, R11, R7, R10, 0x78, !PT ;  /* 0x000000070b0b7212 */ /* 0x000fe400078e780a */
[----:B------:R-:W0:Y:S01]  /*0e20*/  LDS.128 R4, [R3+UR6+0x30] ;  /* 0x0000300603047984 */ /* 0x000e220008000c00 */
[----:B----4-:R-:W-:-:S04]  /*0e30*/  SHF.R.U32.HI R10, RZ, R13, R8 ;  /* 0x0000000dff0a7219 */ /* 0x010fc80000011608 */
[----:B------:R-:W-:Y:S01]  /*0e40*/  LOP3.LUT R10, R10, 0x1, RZ, 0xc0, !PT ;  /* 0x000000010a0a7812 */ /* 0x000fe200078ec0ff */
[----:B------:R-:W-:Y:S03]  /*0e50*/  BAR.SYNC.DEFER_BLOCKING 0x0 ;  /* 0x0000000000007b1d */ /* 0x000fe60000010000 */
        /* <DEDUP_REMOVED lines=8> */
[----:B------:R-:W-:Y:S02]  /*0ee0*/  IADD3 R10, P2, PT, RZ, -R10, RZ ;  /* 0x8000000aff0a7210 */ /* 0x000fe40007f5e0ff */
[----:B------:R-:W-:Y:S02]  /*0ef0*/  LOP3.LUT R8, R8, R12, RZ, 0xc0, !PT ;  /* 0x0000000c08087212 */ /* 0x000fe400078ec0ff */
[----:B------:R-:W-:Y:S01]  /*0f00*/  LOP3.LUT R29, R29, R4, R10, 0x78, !PT ;  /* 0x000000041d1d7212 */ /* 0x000fe200078e780a */
[----:B------:R-:W-:Y:S01]  /*0f10*/  IMAD.X R10, RZ, RZ, -0x1, P0 ;  /* 0xffffffffff0a7424 */ /* 0x000fe200000e06ff */
[----:B------:R-:W-:Y:S02]  /*0f20*/  SHF.R.U32.HI R8, RZ, R15, R8 ;  /* 0x0000000fff087219 */ /* 0x000fe40000011608 */
[----:B---3--:R-:W-:Y:S02]  /*0f30*/  LOP3.LUT R17, R9, R17, RZ, 0xc0, !PT ;  /* 0x0000001109117212 */ /* 0x008fe400078ec0ff */
[----:B------:R-:W-:Y:S01]  /*0f40*/  LOP3.LUT R23, R23, R5, R10, 0x78, !PT ;  /* 0x0000000517177212 */ /* 0x000fe200078e780a */
[----:B------:R-:W-:Y:S01]  /*0f50*/  IMAD.X R10, RZ, RZ, -0x1, P1 ;  /* 0xffffffffff0a7424 */ /* 0x000fe200008e06ff */
[----:B------:R-:W-:-:S02]  /*0f60*/  LOP3.LUT R18, R9, R18, RZ, 0xc0, !PT ;  /* 0x0000001209127212 */ /* 0x000fc400078ec0ff */
[----:B------:R-:W-:Y:S02]  /*0f70*/  IADD3 R8, P0, PT, RZ, -R8, RZ ;  /* 0x80000008ff087210 */ /* 0x000fe40007f1e0ff */
[----:B------:R-:W-:Y:S02]  /*0f80*/  SHF.R.U32.HI R17, RZ, R16, R17 ;  /* 0x00000010ff117219 */ /* 0x000fe40000011611 */
[----:B------:R-:W-:Y:S02]  /*0f90*/  SHF.R.U32.HI R18, RZ, R2, R18 ;  /* 0x00000002ff127219 */ /* 0x000fe40000011612 */
[----:B------:R-:W-:Y:S01]  /*0fa0*/  LOP3.LUT R21, R21, R5, R10, 0x78, !PT ;  /* 0x0000000515157212 */ /* 0x000fe200078e780a */
[----:B------:R-:W-:Y:S01]  /*0fb0*/  IMAD.X R10, RZ, RZ, -0x1, P2 ;  /* 0xffffffffff0a7424 */ /* 0x000fe200010e06ff */
[----:B------:R-:W-:Y:S02]  /*0fc0*/  LOP3.LUT R12, R9, R12, RZ, 0xc0, !PT ;  /* 0x0000000c090c7212 */ /* 0x000fe400078ec0ff */
[----:B------:R-:W-:Y:S01]  /*0fd0*/  LOP3.LUT R25, R25, R4, R8, 0x78, !PT ;  /* 0x0000000419197212 */ /* 0x000fe200078e7808 */
[----:B------:R-:W-:Y:S01]  /*0fe0*/  IMAD.X R4, RZ, RZ, -0x1, P0 ;  /* 0xffffffffff047424 */ /* 0x000fe200000e06ff */
[----:B------:R-:W-:-:S02]  /*0ff0*/  SHF.R.U32.HI R9, RZ, R13, R9 ;  /* 0x0000000dff097219 */ /* 0x000fc40000011609 */
[----:B------:R-:W-:Y:S02]  /*1000*/  IADD3 R17, P0, PT, RZ, -R17, RZ ;  /* 0x80000011ff117210 */ /* 0x000fe40007f1e0ff */
[----:B------:R-:W-:Y:S02]  /*1010*/  IADD3 R18, P1, PT, RZ, -R18, RZ ;  /* 0x80000012ff127210 */ /* 0x000fe40007f3e0ff */
[----:B------:R-:W-:Y:S02]  /*1020*/  SHF.R.U32.HI R15, RZ, R15, R12 ;  /* 0x0000000fff0f7219 */ /* 0x000fe4000001160c */
[----:B------:R-:W-:Y:S02]  /*1030*/  LOP3.LUT R2, R9, 0x1, RZ, 0xc0, !PT ;  /* 0x0000000109027812 */ /* 0x000fe400078ec0ff */
[-C--:B------:R-:W-:Y:S02]  /*1040*/  LOP3.LUT R19, R19, R5.reuse, R10, 0x78, !PT ;  /* 0x0000000513137212 */ /* 0x080fe400078e780a */
[----:B------:R-:W-:Y:S01]  /*1050*/  LOP3.LUT R5, R11, R5, R4, 0x78, !PT ;  /* 0x000000050b057212 */ /* 0x000fe200078e7804 */
[----:B------:R-:W-:Y:S01]  /*1060*/  IMAD.X R11, RZ, RZ, -0x1, P0 ;  /* 0xffffffffff0b7424 */ /* 0x000fe200000e06ff */
[----:B------:R-:W-:Y:S01]  /*1070*/  IADD3 R2, P0, PT, RZ, -R2, RZ ;  /* 0x80000002ff027210 */ /* 0x000fe20007f1e0ff */
[----:B------:R-:W-:Y:S01]  /*1080*/  IMAD.X R4, RZ, RZ, -0x1, P1 ;  /* 0xffffffffff047424 */ /* 0x000fe200008e06ff */
[----:B------:R-:W-:-:S02]  /*1090*/  IADD3 R15, P1, PT, RZ, -R15, RZ ;  /* 0x8000000fff0f7210 */ /* 0x000fc40007f3e0ff */
[-C--:B------:R-:W-:Y:S01]  /*10a0*/  LOP3.LUT R11, R21, R7.reuse, R11, 0x78, !PT ;  /* 0x00000007150b7212 */ /* 0x080fe200078e780b */
[----:B------:R-:W-:Y:S01]  /*10b0*/  IMAD.X R21, RZ, RZ, -0x1, P0 ;  /* 0xffffffffff157424 */ /* 0x000fe200000e06ff */
[----:B------:R-:W-:Y:S01]  /*10c0*/  LOP3.LUT R9, R19, R7, R4, 0x78, !PT ;  /* 0x0000000713097212 */ /* 0x000fe200078e7804 */
[----:B------:R-:W-:Y:S01]  /*10d0*/  IMAD.X R4, RZ, RZ, -0x1, P1 ;  /* 0xffffffffff047424 */ /* 0x000fe200008e06ff */
[-C--:B------:R-:W-:Y:S02]  /*10e0*/  LOP3.LUT R8, R25, R6.reuse, R15, 0x78, !PT ;  /* 0x0000000619087212 */ /* 0x080fe400078e780f */
[-C--:B------:R-:W-:Y:S02]  /*10f0*/  LOP3.LUT R12, R22, R6.reuse, R17, 0x78, !PT ;  /* 0x00000006160c7212 */ /* 0x080fe400078e7811 */
[-C--:B------:R-:W-:Y:S02]  /*1100*/  LOP3.LUT R10, R29, R6.reuse, R18, 0x78, !PT ;  /* 0x000000061d0a7212 */ /* 0x080fe400078e7812 */
[----:B------:R-:W-:-:S02]  /*1110*/  LOP3.LUT R20, R27, R6, R2, 0x78, !PT ;  /* 0x000000061b147212 */ /* 0x000fc400078e7802 */
[-C--:B------:R-:W-:Y:S02]  /*1120*/  LOP3.LUT R21, R23, R7.reuse, R21, 0x78, !PT ;  /* 0x0000000717157212 */ /* 0x080fe400078e7815 */
[----:B------:R-:W-:Y:S01]  /*1130*/  LOP3.LUT R25, R5, R7, R4, 0x78, !PT ;  /* 0x0000000705197212 */ /* 0x000fe200078e7804 */
[----:B------:R-:W-:Y:S06]  /*1140*/  BRA.U UP0, `(.L_x_1) ;  /* 0xfffffff100387547 */ /* 0x000fec000b83ffff */
.L_x_0:
[----:B------:R-:W0:Y:S01]  /*1150*/  LDC.64 R4, c[0x0][0x390] ;  /* 0x0000e400ff047b82 */ /* 0x000e220000000a00 */
[----:B------:R-:W-:Y:S02]  /*1160*/  VIADD R7, R0, UR12 ;  /* 0x0000000c00077c36 */ /* 0x000fe40008000000 */
[----:B------:R-:W-:Y:S02]  /*1170*/  IMAD.MOV.U32 R24, RZ, RZ, R8 ;  /* 0x000000ffff187224 */ /* 0x000fe400078e0008 */
[----:B------:R-:W-:-:S04]  /*1180*/  VIADD R3, R7, UR12 ;  /* 0x0000000c07037c36 */ /* 0x000fc80008000000 */
[----:B------:R-:W-:Y:S02]  /*1190*/  VIADD R13, R3, UR12 ;  /* 0x0000000c030d7c36 */ /* 0x000fe40008000000 */
[----:B0-----:R-:W-:-:S04]  /*11a0*/  IMAD.WIDE.U32 R14, R0, 0x8, R4 ;  /* 0x00000008000e7825 */ /* 0x001fc800078e0004 */
[--C-:B------:R-:W-:Y:S01]  /*11b0*/  IMAD.WIDE.U32 R6, R7, 0x8, R4.reuse ;  /* 0x0000000807067825 */ /* 0x100fe200078e0004 */
[----:B------:R-:W-:Y:S03]  /*11c0*/  STG.E.64 desc[UR10][R14.64], R20 ;  /* 0x000000140e007986 */ /* 0x000fe6000c101b0a */
[----:B------:R-:W-:-:S04]  /*11d0*/  IMAD.WIDE.U32 R2, R3, 0x8, R4 ;  /* 0x0000000803027825 */ /* 0x000fc800078e0004 */
[----:B------:R-:W-:-:S04]  /*11e0*/  IMAD.WIDE.U32 R4, R13, 0x8, R4 ;  /* 0x000000080d047825 */ /* 0x000fc800078e0004 */
[----:B------:R-:W-:Y:S02]  /*11f0*/  IMAD.MOV.U32 R13, RZ, RZ, R11 ;  /* 0x000000ffff0d7224 */ /* 0x000fe400078e000b */
[----:B------:R-:W-:-:S03]  /*1200*/  IMAD.MOV.U32 R11, RZ, RZ, R9 ;  /* 0x000000ffff0b7224 */ /* 0x000fc600078e0009 */
[----:B------:R-:W-:Y:S04]  /*1210*/  STG.E.64 desc[UR10][R6.64], R12 ;  /* 0x0000000c06007986 */ /* 0x000fe8000c101b0a */
[----:B------:R-:W-:Y:S04]  /*1220*/  STG.E.64 desc[UR10][R2.64], R10 ;  /* 0x0000000a02007986 */ /* 0x000fe8000c101b0a */
[----:B------:R-:W-:Y:S01]  /*1230*/  STG.E.64 desc[UR10][R4.64], R24 ;  /* 0x0000001804007986 */ /* 0x000fe2000c101b0a */
[----:B------:R-:W-:Y:S05]  /*1240*/  EXIT ;  /* 0x000000000000794d */ /* 0x000fea0003800000 */
.L_x_2:
[----:B------:R-:W-:-:S00]  /*1250*/  BRA `(.L_x_2) ;  /* 0xfffffffc00fc7947 */ /* 0x000fc0000383ffff */
[----:B------:R-:W-:-:S00]  /*1260*/  NOP ;  /* 0x0000000000007918 */ /* 0x000fc00000000000 */
        /* <DEDUP_REMOVED lines=9> */
.L_x_62:


//--------------------- .text._Z27gcrs_m_4_w_7_coding_dotprodiiPKlPlPKji --------------------------
	.section	.text._Z27gcrs_m_4_w_7_coding_dotprodiiPKlPlPKji,"ax",@progbits
	.align	128
        .global         _Z27gcrs_m_4_w_7_coding_dotprodiiPKlPlPKji
        .type           _Z27gcrs_m_4_w_7_coding_dotprodiiPKlPlPKji,@function
        .size           _Z27gcrs_m_4_w_7_coding_dotprodiiPKlPlPKji,(.L_x_63 - _Z27gcrs_m_4_w_7_coding_dotprodiiPKlPlPKji)
        .other          _Z27gcrs_m_4_w_7_coding_dotprodiiPKlPlPKji,@"STO_CUDA_ENTRY STV_DEFAULT"
_Z27gcrs_m_4_w_7_coding_dotprodiiPKlPlPKji:
.text._Z27gcrs_m_4_w_7_coding_dotprodiiPKlPlPKji:
[----:B------:R-:W-:Y:S01]  /*0000*/  LDC R1, c[0x0][0x37c] ;  /* 0x0000df00ff017b82 */ /* 0x000fe20000000800 */
[----:B------:R-:W0:Y:S01]  /*0010*/  LDCU UR6, c[0x0][0x360] ;  /* 0x00006c00ff0677ac */ /* 0x000e220008000800 */
[----:B------:R-:W1:Y:S01]  /*0020*/  S2R R20, SR_CTAID.X ;  /* 0x0000000000147919 */ /* 0x000e620000002500 */
[----:B------:R-:W2:Y:S01]  /*0030*/  LDCU UR12, c[0x0][0x3a0] ;  /* 0x00007400ff0c77ac */ /* 0x000ea20008000800 */
[----:B------:R-:W1:Y:S01]  /*0040*/  S2R R2, SR_TID.X ;  /* 0x0000000000027919 */ /* 0x000e620000002100 */
[----:B0-----:R-:W-:-:S04]  /*0050*/  ULOP3.LUT UR4, UR6, 0xffff, URZ, 0xc0, !UPT ;  /* 0x0000ffff06047892 */ /* 0x001fc8000f8ec0ff */
[----:B------:R-:W-:-:S04]  /*0060*/  UIMAD UR4, UR4, 0x2493, URZ ;  /* 0x00002493040478a4 */ /* 0x000fc8000f8e02ff */
[----:B------:R-:W-:-:S04]  /*0070*/  USHF.R.U32.HI UR4, URZ, 0x10, UR4 ;  /* 0x00000010ff047899 */ /* 0x000fc80008011604 */
[----:B------:R-:W-:-:S04]  /*0080*/  UIADD3 UR5, UPT, UPT, URZ, -UR4, URZ ;  /* 0x80000004ff057290 */ /* 0x000fc8000fffe0ff */
[----:B------:R-:W-:-:S04]  /*0090*/  UPRMT UR5, UR5, 0x7710, URZ ;  /* 0x0000771005057896 */ /* 0x000fc800080000ff */
[----:B------:R-:W-:-:S04]  /*00a0*/  UIADD3 UR5, UPT, UPT, UR5, UR6, URZ ;  /* 0x0000000605057290 */ /* 0x000fc8000fffe0ff */
[----:B------:R-:W-:-:S04]  /*00b0*/  ULOP3.LUT UR5, UR5, 0xffff, URZ, 0xc0, !UPT ;  /* 0x0000ffff05057892 */ /* 0x000fc8000f8ec0ff */
[----:B------:R-:W-:-:S04]  /*00c0*/  ULEA.HI UR4, UR5, UR4, URZ, 0x1f ;  /* 0x0000000405047291 */ /* 0x000fc8000f8ff8ff */
[----:B------:R-:W-:-:S04]  /*00d0*/  ULOP3.LUT UR4, UR4, 0xffff, URZ, 0xc0, !UPT ;  /* 0x0000ffff04047892 */ /* 0x000fc8000f8ec0ff */
[----:B------:R-:W-:-:S04]  /*00e0*/  USHF.R.U32.HI UR4, URZ, 0x2, UR4 ;  /* 0x00000002ff047899 */ /* 0x000fc80008011604 */
[----:B------:R-:W-:-:S04]  /*00f0*/  UPRMT UR4, UR4, 0x9910, URZ ;  /* 0x0000991004047896 */ /* 0x000fc800080000ff */
[----:B------:R-:W-:-:S04]  /*0100*/  UIMAD UR4, UR4, 0x7, URZ ;  /* 0x00000007040478a4 */ /* 0x000fc8000f8e02ff */
[----:B------:R-:W-:-:S04]  /*0110*/  UIADD3 UR4, UPT, UPT, URZ, -UR4, URZ ;  /* 0x80000004ff047290 */ /* 0x000fc8000fffe0ff */
[----:B------:R-:W-:-:S04]  /*0120*/  UPRMT UR4, UR4, 0x7710, URZ ;  /* 0x0000771004047896 */ /* 0x000fc800080000ff */
[----:B------:R-:W-:-:S04]  /*0130*/  UIADD3 UR4, UPT, UPT, UR4, UR6, URZ ;  /* 0x0000000604047290 */ /* 0x000fc8000fffe0ff */
[----:B------:R-:W-:-:S04]  /*0140*/  ULOP3.LUT UR4, UR4, 0xffff, URZ, 0xc0, !UPT ;  /* 0x0000ffff04047892 */ /* 0x000fc8000f8ec0ff */
[----:B------:R-:W-:-:S06]  /*0150*/  UIADD3 UR4, UPT, UPT, -UR4, UR6, URZ ;  /* 0x0000000604047290 */ /* 0x000fcc000fffe1ff */
[----:B-1----:R-:W-:-:S05]  /*0160*/  IMAD R20, R20, UR4, R2 ;  /* 0x0000000414147c24 */ /* 0x002fca000f8e0202 */
[----:B--2---:R-:W-:-:S04]  /*0170*/  ISETP.GE.U32.AND P0, PT, R20, UR12, PT ;  /* 0x0000000c14007c0c */ /* 0x004fc8000bf06070 */
[----:B------:R-:W-:Y:S01]  /*0180*/  ISETP.GE.U32.OR P0, PT, R2, UR4, P0 ;  /* 0x0000000402007c0c */ /* 0x000fe20008706470 */
[----:B------:R-:W0:-:S12]  /*0190*/  LDCU UR4, c[0x0][0x384] ;  /* 0x00007080ff0477ac */ /* 0x000e180008000800 */
[----:B0-----:R-:W-:Y:S05]  /*01a0*/  @P0 EXIT ;  /* 0x000000000000094d */ /* 0x001fea0003800000 */
[----:B------:R-:W0:Y:S01]  /*01b0*/  LDCU UR6, c[0x0][0x380] ;  /* 0x00007000ff0677ac */ /* 0x000e220008000800 */
[----:B------:R-:W-:Y:S01]  /*01c0*/  IMAD.MOV.U32 R0, RZ, RZ, RZ ;  /* 0x000000ffff007224 */ /* 0x000fe200078e00ff */
[----:B------:R-:W-:Y:S01]  /*01d0*/  CS2R R16, SRZ ;  /* 0x0000000000107805 */ /* 0x000fe2000001ff00 */
[----:B------:R-:W-:Y:S01]  /*01e0*/  IMAD.MOV.U32 R27, RZ, RZ, RZ ;  /* 0x000000ffff1b7224 */ /* 0x000fe200078e00ff */
[----:B------:R-:W-:Y:S02]  /*01f0*/  CS2R R18, SRZ ;  /* 0x0000000000127805 */ /* 0x000fe4000001ff00 */
[----:B------:R-:W-:Y:S01]  /*0200*/  CS2R R14, SRZ ;  /* 0x00000000000e7805 */ /* 0x000fe2000001ff00 */
[----:B------:R-:W1:Y:S01]  /*0210*/  LDCU.64 UR10, c[0x0][0x358] ;  /* 0x00006b00ff0a77ac */ /* 0x000e620008000a00 */
[----:B0-----:R-:W-:-:S09]  /*0220*/  UISETP.GE.AND UP0, UPT, UR6, 0x1, UPT ;  /* 0x000000010600788c */ /* 0x001fd2000bf06270 */
[----:B-1----:R-:W-:Y:S05]  /*0230*/  BRA.U !UP0, `(.L_x_3) ;  /* 0x0000000d08c47547 */ /* 0x002fea000b800000 */
[----:B------:R-:W-:Y:S01]  /*0240*/  LOP3.LUT R0, R2, 0xffff, RZ, 0xc0, !PT ;  /* 0x0000ffff02007812 */ /* 0x000fe200078ec0ff */
[----:B------:R-:W0:Y:S01]  /*0250*/  S2UR UR7, SR_CgaCtaId ;  /* 0x00000000000779c3 */ /* 0x000e220000008800 */
[----:B------:R-:W-:Y:S01]  /*0260*/  UMOV UR5, 0x400 ;  /* 0x0000040000057882 */ /* 0x000fe20000000000 */
[----:B------:R-:W-:Y:S01]  /*0270*/  CS2R R14, SRZ ;  /* 0x00000000000e7805 */ /* 0x000fe2000001ff00 */
[----:B------:R-:W-:Y:S01]  /*0280*/  IMAD.MOV.U32 R21, RZ, RZ, RZ ;  /* 0x000000ffff157224 */ /* 0x000fe200078e00ff */
[----:B------:R-:W-:Y:S01]  /*0290*/  CS2R R18, SRZ ;  /* 0x0000000000127805 */ /* 0x000fe2000001ff00 */
[----:B------:R-:W-:Y:S01]  /*02a0*/  IMAD R0, R0, 0x2493, RZ ;  /* 0x0000249300007824 */ /* 0x000fe200078e02ff */
[----:B------:R-:W-:Y:S01]  /*02b0*/  CS2R R16, SRZ ;  /* 0x0000000000107805 */ /* 0x000fe2000001ff00 */
[----:B------:R-:W-:Y:S01]  /*02c0*/  IMAD.MOV.U32 R27, RZ, RZ, RZ ;  /* 0x000000ffff1b7224 */ /* 0x000fe200078e00ff */
[----:B------:R-:W-:Y:S02]  /*02d0*/  UIADD3 UR6, UPT, UPT, -UR6, URZ, URZ ;  /* 0x000000ff06067290 */ /* 0x000fe4000fffe1ff */
[----:B------:R-:W-:Y:S01]  /*02e0*/  SHF.R.U32.HI R0, RZ, 0x10, R0 ;  /* 0x00000010ff007819 */ /* 0x000fe20000011600 */
[----:B------:R-:W1:Y:S03]  /*02f0*/  LDCU.64 UR16, c[0x0][0x398] ;  /* 0x00007300ff1077ac */ /* 0x000e660008000a00 */
[----:B------:R-:W-:Y:S01]  /*0300*/  PRMT R0, R0, 0x9910, RZ ;  /* 0x0000991000007816 */ /* 0x000fe200000000ff */
[----:B------:R-:W2:Y:S04]  /*0310*/  LDCU.64 UR14, c[0x0][0x388] ;  /* 0x00007100ff0e77ac */ /* 0x000ea80008000a00 */
[----:B------:R-:W-:-:S04]  /*0320*/  IMAD R0, R0, 0x7, RZ ;  /* 0x0000000700007824 */ /* 0x000fc800078e02ff */
[----:B------:R-:W-:Y:S01]  /*0330*/  IMAD.MOV R0, RZ, RZ, -R0 ;  /* 0x000000ffff007224 */ /* 0x000fe200078e0a00 */
[----:B0-----:R-:W-:-:S04]  /*0340*/  ULEA UR5, UR7, UR5, 0x18 ;  /* 0x0000000507057291 */ /* 0x001fc8000f8ec0ff */
[----:B------:R-:W-:Y:S01]  /*0350*/  PRMT R23, R0, 0x7710, RZ ;  /* 0x0000771000177816 */ /* 0x000fe200000000ff */
[----:B------:R-:W-:Y:S01]  /*0360*/  IMAD.MOV.U32 R0, RZ, RZ, RZ ;  /* 0x000000ffff007224 */ /* 0x000fe200078e00ff */
[----:B------:R-:W-:-:S03]  /*0370*/  LEA R25, R2, UR5, 0x3 ;  /* 0x0000000502197c11 */ /* 0x000fc6000f8e18ff */
[----:B------:R-:W-:-:S05]  /*0380*/  IMAD.IADD R23, R23, 0x1, R2 ;  /* 0x0000000117177824 */ /* 0x000fca00078e0202 */
[----:B------:R-:W-:-:S05]  /*0390*/  LOP3.LUT R23, R23, 0xffff, RZ, 0xc0, !PT ;  /* 0x0000ffff17177812 */ /* 0x000fca00078ec0ff */
[----:B------:R-:W-:Y:S02]  /*03a0*/  IMAD.IADD R22, R2, 0x1, -R23 ;  /* 0x0000000102167824 */ /* 0x000fe400078e0a17 */
[----:B------:R-:W-:-:S03]  /*03b0*/  VIADD R24, R23, 0x7 ;  /* 0x0000000717187836 */ /* 0x000fc60000000000 */
[----:B-12---:R-:W-:-:S07]  /*03c0*/  LEA R22, R22, UR5, 0x3 ;  /* 0x0000000516167c11 */ /* 0x006fce000f8e18ff */
.L_x_4:
[----:B------:R-:W-:-:S04]  /*03d0*/  IADD3 R3, P0, PT, R20, R21, RZ ;  /* 0x0000001514037210 */ /* 0x000fc80007f1e0ff */
[----:B------:R-:W-:Y:S02]  /*03e0*/  LEA.HI.X.SX32 R4, R21, RZ, 0x1, P0 ;  /* 0x000000ff15047211 */ /* 0x000fe400000f0eff */
[----:B------:R-:W-:-:S04]  /*03f0*/  LEA R2, P0, R3, UR14, 0x3 ;  /* 0x0000000e03027c11 */ /* 0x000fc8000f8018ff */
[----:B------:R-:W-:-:S06]  /*0400*/  LEA.HI.X R3, R3, UR15, R4, 0x3, P0 ;  /* 0x0000000f03037c11 */ /* 0x000fcc00080f1c04 */
[----:B------:R-:W2:Y:S01]  /*0410*/  LDG.E.64.CONSTANT R2, desc[UR10][R2.64] ;  /* 0x0000000a02027981 */ /* 0x000ea2000c1e9b00 */
[----:B------:R-:W-:-:S06]  /*0420*/  UIMAD.WIDE UR8, UR4, 0x4, UR16 ;  /* 0x00000004040878a5 */ /* 0x000fcc000f8e0210 */
[----:B------:R-:W-:Y:S02]  /*0430*/  IMAD.U32 R4, RZ, RZ, UR8 ;  /* 0x00000008ff047e24 */ /* 0x000fe4000f8e00ff */
[----:B------:R-:W-:-:S05]  /*0440*/  IMAD.U32 R5, RZ, RZ, UR9 ;  /* 0x00000009ff057e24 */ /* 0x000fca000f8e00ff */
[----:B------:R-:W3:Y:S01]  /*0450*/  LDG.E.CONSTANT R4, desc[UR10][R4.64] ;  /* 0x0000000a04047981 */ /* 0x000ee2000c1e9900 */
[----:B------:R-:W-:Y:S02]  /*0460*/  IMAD.U32 R6, RZ, RZ, UR8 ;  /* 0x00000008ff067e24 */ /* 0x000fe4000f8e00ff */
[----:B------:R-:W-:-:S05]  /*0470*/  IMAD.U32 R7, RZ, RZ, UR9 ;  /* 0x00000009ff077e24 */ /* 0x000fca000f8e00ff */
[----:B------:R0:W4:Y:S01]  /*0480*/  LDG.E.CONSTANT R6, desc[UR10][R6.64+0x4] ;  /* 0x0000040a06067981 */ /* 0x000122000c1e9900 */
[----:B------:R-:W-:Y:S02]  /*0490*/  IMAD.U32 R8, RZ, RZ, UR8 ;  /* 0x00000008ff087e24 */ /* 0x000fe4000f8e00ff */
[----:B------:R-:W-:-:S05]  /*04a0*/  IMAD.U32 R9, RZ, RZ, UR9 ;  /* 0x00000009ff097e24 */ /* 0x000fca000f8e00ff */
[----:B------:R1:W5:Y:S01]  /*04b0*/  LDG.E.CONSTANT R8, desc[UR10][R8.64+0x8] ;  /* 0x0000080a08087981 */ /* 0x000362000c1e9900 */
[----:B------:R-:W-:Y:S02]  /*04c0*/  IMAD.U32 R10, RZ, RZ, UR8 ;  /* 0x00000008ff0a7e24 */ /* 0x000fe4000f8e00ff */
[----:B------:R-:W-:-:S05]  /*04d0*/  IMAD.U32 R11, RZ, RZ, UR9 ;  /* 0x00000009ff0b7e24 */ /* 0x000fca000f8e00ff */
[----:B------:R1:W5:Y:S01]  /*04e0*/  LDG.E.CONSTANT R10, desc[UR10][R10.64+0xc] ;  /* 0x00000c0a0a0a7981 */ /* 0x000362000c1e9900 */
[----:B------:R-:W-:-:S05]  /*04f0*/  IMAD.MOV.U32 R26, RZ, RZ, 0x80 ;  /* 0x00000080ff1a7424 */ /* 0x000fca00078e00ff */
[-C--:B------:R-:W-:Y:S01]  /*0500*/  SHF.L.U32 R29, R26, R23.reuse, RZ ;  /* 0x000000171a1d7219 */ /* 0x080fe200000006ff */
[----:B------:R-:W-:Y:S01]  /*0510*/  IMAD.MOV.U32 R26, RZ, RZ, 0x4000 ;  /* 0x00004000ff1a7424 */ /* 0x000fe200078e00ff */
[----:B--2---:R2:W-:Y:S01]  /*0520*/  STS.64 [R25], R2 ;  /* 0x0000000219007388 */ /* 0x0045e20000000a00 */
[----:B------:R-:W-:Y:S01]  /*0530*/  BAR.SYNC.DEFER_BLOCKING 0x0 ;  /* 0x0000000000007b1d */ /* 0x000fe20000010000 */
[----:B---3--:R-:W-:Y:S02]  /*0540*/  SHF.R.U32.HI R5, RZ, R23, R4 ;  /* 0x00000017ff057219 */ /* 0x008fe40000011604 */
[----:B0-----:R-:W-:Y:S02]  /*0550*/  LOP3.LUT R7, R4, R29, RZ, 0xc0, !PT ;  /* 0x0000001d04077212 */ /* 0x001fe400078ec0ff */
[----:B------:R-:W-:Y:S02]  /*0560*/  LOP3.LUT R5, R5, 0x1, RZ, 0xc0, !PT ;  /* 0x0000000105057812 */ /* 0x000fe400078ec0ff */
[----:B------:R-:W-:-:S02]  /*0570*/  SHF.R.U32.HI R7, RZ, R24, R7 ;  /* 0x00000018ff077219 */ /* 0x000fc40000011607 */
[----:B-1----:R-:W-:Y:S02]  /*0580*/  IADD3 R9, P0, PT, RZ, -R5, RZ ;  /* 0x80000005ff097210 */ /* 0x002fe40007f1e0ff */
[----:B------:R-:W-:Y:S02]  /*0590*/  SHF.L.U32 R5, R26, R23, RZ ;  /* 0x000000171a057219 */ /* 0x000fe400000006ff */
[----:B------:R-:W-:Y:S01]  /*05a0*/  IADD3 R7, P1, PT, RZ, -R7, RZ ;  /* 0x80000007ff077210 */ /* 0x000fe20007f3e0ff */
[----:B------:R-:W0:Y:S01]  /*05b0*/  LDS.64 R12, [R22] ;  /* 0x00000000160c7984 */ /* 0x000e220000000a00 */
[----:B--2---:R-:W-:Y:S02]  /*05c0*/  LOP3.LUT R2, R4, R5, RZ, 0xc0, !PT ;  /* 0x0000000504027212 */ /* 0x004fe400078ec0ff */
[-C--:B0-----:R-:W-:Y:S01]  /*05d0*/  LOP3.LUT R11, R14, R12.reuse, R9, 0x78, !PT ;  /* 0x0000000c0e0b7212 */ /* 0x081fe200078e7809 */
[----:B------:R-:W-:Y:S01]  /*05e0*/  VIADD R9, R23, 0xe ;  /* 0x0000000e17097836 */ /* 0x000fe20000000000 */
[----:B------:R-:W-:Y:S01]  /*05f0*/  LOP3.LUT R18, R18, R12, R7, 0x78, !PT ;  /* 0x0000000c12127212 */ /* 0x000fe200078e7807 */
[----:B------:R-:W-:-:S03]  /*0600*/  IMAD.MOV.U32 R14, RZ, RZ, 0x200000 ;  /* 0x00200000ff0e7424 */ /* 0x000fc600078e00ff */
[----:B------:R-:W-:Y:S02]  /*0610*/  SHF.R.U32.HI R2, RZ, R9, R2 ;  /* 0x00000009ff027219 */ /* 0x000fe40000011602 */
[----:B------:R-:W-:Y:S02]  /*0620*/  SHF.L.U32 R7, R14, R23, RZ ;  /* 0x000000170e077219 */ /* 0x000fe400000006ff */
[----:B------:R-:W-:-:S04]  /*0630*/  IADD3 R3, P2, PT, RZ, -R2, RZ ;  /* 0x80000002ff037210 */ /* 0x000fc80007f5e0ff */
[----:B------:R-:W-:Y:S02]  /*0640*/  LOP3.LUT R16, R16, R12, R3, 0x78, !PT ;  /* 0x0000000c10107212 */ /* 0x000fe400078e7803 */
[----:B------:R-:W-:Y:S01]  /*0650*/  LOP3.LUT R3, R4, R7, RZ, 0xc0, !PT ;  /* 0x0000000704037212 */ /* 0x000fe200078ec0ff */
[----:B------:R-:W-:-:S05]  /*0660*/  VIADD R4, R23, 0x15 ;  /* 0x0000001517047836 */ /* 0x000fca0000000000 */
[----:B------:R-:W-:-:S04]  /*0670*/  SHF.R.U32.HI R3, RZ, R4, R3 ;  /* 0x00000004ff037219 */ /* 0x000fc80000011603 */
[----:B------:R-:W-:-:S04]  /*0680*/  IADD3 R3, P3, PT, RZ, -R3, RZ ;  /* 0x80000003ff037210 */ /* 0x000fc80007f7e0ff */
[----:B------:R-:W-:Y:S01]  /*0690*/  LOP3.LUT R0, R0, R12, R3, 0x78, !PT ;  /* 0x0000000c00007212 */ /* 0x000fe200078e7803 */
[----:B------:R-:W-:Y:S01]  /*06a0*/  IMAD.X R12, RZ, RZ, -0x1, P0 ;  /* 0xffffffffff0c7424 */ /* 0x000fe200000e06ff */
[----:B------:R-:W0:Y:S04]  /*06b0*/  LDS.64 R2, [R22+0x8] ;  /* 0x0000080016027984 */ /* 0x000e280000000a00 */
        /* <DEDUP_REMOVED lines=13> */
[----:B0-----:R-:W-:Y:S02]  /*0790*/  LOP3.LUT R11, R11, R2, R12, 0x78, !PT ;  /* 0x000000020b0b7212 */ /* 0x001fe400078e780c */
[C---:B------:R-:W-:Y:S02]  /*07a0*/  LOP3.LUT R12, R6.reuse, R5, RZ, 0xc0, !PT ;  /* 0x00000005060c7212 */ /* 0x040fe400078ec0ff */
[----:B------:R-:W-:Y:S02]  /*07b0*/  LOP3.LUT R6, R6, R7, RZ, 0xc0, !PT ;  /* 0x0000000706067212 */ /* 0x000fe400078ec0ff */
[----:B------:R-:W-:Y:S02]  /*07c0*/  SHF.R.U32.HI R12, RZ, R9, R12 ;  /* 0x00000009ff0c7219 */ /* 0x000fe4000001160c */
[----:B------:R-:W-:-:S02]  /*07d0*/  SHF.R.U32.HI R6, RZ, R4, R6 ;  /* 0x00000004ff067219 */ /* 0x000fc40000011606 */
[----:B------:R-:W-:Y:S02]  /*07e0*/  IADD3 R12, P2, PT, RZ, -R12, RZ ;  /* 0x8000000cff0c7210 */ /* 0x000fe40007f5e0ff */
[-C--:B------:R-:W-:Y:S02]  /*07f0*/  LOP3.LUT R27, R18, R2.reuse, R27, 0x78, !PT ;  /* 0x00000002121b7212 */ /* 0x080fe400078e781b */
[----:B------:R-:W-:Y:S01]  /*0800*/  LOP3.LUT R16, R16, R2, R12, 0x78, !PT ;  /* 0x0000000210107212 */ /* 0x000fe200078e780c */
[----:B------:R-:W-:Y:S01]  /*0810*/  IMAD.X R12, RZ, RZ, -0x1, P0 ;  /* 0xffffffffff0c7424 */ /* 0x000fe200000e06ff */
[----:B------:R-:W-:-:S04]  /*0820*/  IADD3 R6, P0, PT, RZ, -R6, RZ ;  /* 0x80000006ff067210 */ /* 0x000fc80007f1e0ff */
[-C--:B------:R-:W-:Y:S01]  /*0830*/  LOP3.LUT R15, R15, R3.reuse, R12, 0x78, !PT ;  /* 0x000000030f0f7212 */ /* 0x080fe200078e780c */
[----:B------:R-:W-:Y:S01]  /*0840*/  IMAD.X R12, RZ, RZ, -0x1, P1 ;  /* 0xffffffffff0c7424 */ /* 0x000fe200008e06ff */
[----:B------:R-:W-:Y:S01]  /*0850*/  LOP3.LUT R6, R0, R2, R6, 0x78, !PT ;  /* 0x0000000200067212 */ /* 0x000fe200078e7806 */
[----:B------:R-:W-:Y:S02]  /*0860*/  IMAD.X R2, RZ, RZ, -0x1, P2 ;  /* 0xffffffffff027424 */ /* 0x000fe400010e06ff */
[----:B------:R-:W-:Y:S01]  /*0870*/  IMAD.X R14, RZ, RZ, -0x1, P0 ;  /* 0xffffffffff0e7424 */ /* 0x000fe200000e06ff */
[-C--:B------:R-:W-:Y:S01]  /*0880*/  LOP3.LUT R19, R19, R3.reuse, R12, 0x78, !PT ;  /* 0x0000000313137212 */ /* 0x080fe200078e780c */
[----:B------:R-:W-:Y:S01]  /*0890*/  IMAD.U32 R12, RZ, RZ, UR8 ;  /* 0x00000008ff0c7e24 */ /* 0x000fe2000f8e00ff */
[-C--:B------:R-:W-:Y:S02]  /*08a0*/  LOP3.LUT R17, R17, R3.reuse, R2, 0x78, !PT ;  /* 0x0000000311117212 */ /* 0x080fe400078e7802 */
[----:B------:R-:W-:Y:S01]  /*08b0*/  LOP3.LUT R14, R13, R3, R14, 0x78, !PT ;  /* 0x000000030d0e7212 */ /* 0x000fe200078e780e */
[----:B------:R-:W-:Y:S01]  /*08c0*/  IMAD.U32 R13, RZ, RZ, UR9 ;  /* 0x00000009ff0d7e24 */ /* 0x000fe2000f8e00ff */
[----:B------:R-:W0:Y:S01]  /*08d0*/  LDS.64 R2, [R22+0x10] ;  /* 0x0000100016027984 */ /* 0x000e220000000a00 */
[----:B-----5:R-:W-:-:S03]  /*08e0*/  SHF.R.U32.HI R18, RZ, R23, R8 ;  /* 0x00000017ff127219 */ /* 0x020fc60000011608 */
[----:B------:R1:W2:Y:S01]  /*08f0*/  LDG.E.CONSTANT R0, desc[UR10][R12.64+0x10] ;  /* 0x0000100a0c007981 */ /* 0x0002a2000c1e9900 */
        /* <DEDUP_REMOVED lines=10> */
[----:B------:R-:W-:Y:S02]  /*09a0*/  LOP3.LUT R16, R16, R2, R13, 0x78, !PT ;  /* 0x0000000210107212 */ /* 0x000fe400078e780d */
[----:B------:R-:W-:Y:S01]  /*09b0*/  LOP3.LUT R13, R8, R7, RZ, 0xc0, !PT ;  /* 0x00000007080d7212 */ /* 0x000fe200078ec0ff */
[----:B------:R-:W-:-:S03]  /*09c0*/  IMAD.X R8, RZ, RZ, -0x1, P0 ;  /* 0xffffffffff087424 */ /* 0x000fc600000e06ff */
[----:B------:R-:W-:Y:S02]  /*09d0*/  SHF.R.U32.HI R13, RZ, R4, R13 ;  /* 0x00000004ff0d7219 */ /* 0x000fe4000001160d */
[----:B------:R-:W-:Y:S01]  /*09e0*/  LOP3.LUT R15, R15, R3, R8, 0x78, !PT ;  /* 0x000000030f0f7212 */ /* 0x000fe200078e7808 */
[----:B------:R-:W-:Y:S01]  /*09f0*/  IMAD.X R8, RZ, RZ, -0x1, P1 ;  /* 0xffffffffff087424 */ /* 0x000fe200008e06ff */
[----:B------:R-:W-:-:S04]  /*0a00*/  IADD3 R13, P0, PT, RZ, -R13, RZ ;  /* 0x8000000dff0d7210 */ /* 0x000fc80007f1e0ff */
[----:B------:R-:W-:Y:S01]  /*0a10*/  LOP3.LUT R6, R6, R2, R13, 0x78, !PT ;  /* 0x0000000206067212 */ /* 0x000fe200078e780d */
[----:B------:R-:W-:Y:S01]  /*0a20*/  IMAD.X R2, RZ, RZ, -0x1, P2 ;  /* 0xffffffffff027424 */ /* 0x000fe200010e06ff */
[----:B------:R-:W-:Y:S01]  /*0a30*/  LOP3.LUT R19, R19, R3, R8, 0x78, !PT ;  /* 0x0000000313137212 */ /* 0x000fe200078e7808 */
[----:B------:R-:W-:-:S03]  /*0a40*/  IMAD.X R13, RZ, RZ, -0x1, P0 ;  /* 0xffffffffff0d7424 */ /* 0x000fc600000e06ff */
[-C--:B------:R-:W-:Y:S02]  /*0a50*/  LOP3.LUT R17, R17, R3.reuse, R2, 0x78, !PT ;  /* 0x0000000311117212 */ /* 0x080fe400078e7802 */
[----:B------:R-:W-:Y:S01]  /*0a60*/  LOP3.LUT R14, R14, R3, R13, 0x78, !PT ;  /* 0x000000030e0e7212 */ /* 0x000fe200078e780d */
[----:B------:R-:W-:Y:S01]  /*0a70*/  IMAD.U32 R13, RZ, RZ, UR9 ;  /* 0x00000009ff0d7e24 */ /* 0x000fe2000f8e00ff */
[----:B------:R-:W0:Y:S01]  /*0a80*/  LDS.64 R2, [R22+0x18] ;  /* 0x0000180016027984 */ /* 0x000e220000000a00 */
[----:B------:R-:W-:-:S03]  /*0a90*/  SHF.R.U32.HI R18, RZ, R23, R10 ;  /* 0x00000017ff127219 */ /* 0x000fc6000001160a */
[----:B------:R1:W3:Y:S01]  /*0aa0*/  LDG.E.CONSTANT R8, desc[UR10][R12.64+0x14] ;  /* 0x0000140a0c087981 */ /* 0x0002e2000c1e9900 */
        /* <DEDUP_REMOVED lines=12> */
[----:B------:R0:W4:Y:S01]  /*0b70*/  LDG.E.CONSTANT R12, desc[UR10][R12.64+0x18] ;  /* 0x0000180a0c0c7981 */ /* 0x000122000c1e9900 */
[----:B------:R-:W-:Y:S01]  /*0b80*/  LOP3.LUT R10, R10, R7, RZ, 0xc0, !PT ;  /* 0x000000070a0a7212 */ /* 0x000fe200078ec0ff */
[----:B------:R-:W-:Y:S01]  /*0b90*/  UIADD3 UR6, UPT, UPT, UR6, 0x1, URZ ;  /* 0x0000000106067890 */ /* 0x000fe2000fffe0ff */
[----:B------:R-:W-:Y:S01]  /*0ba0*/  VIADD R21, R21, UR12 ;  /* 0x0000000c15157c36 */ /* 0x000fe20008000000 */
[----:B------:R-:W-:Y:S01]  /*0bb0*/  UIADD3 UR4, UPT, UPT, UR4, 0x7, URZ ;  /* 0x0000000704047890 */ /* 0x000fe2000fffe0ff */
[----:B------:R-:W-:Y:S01]  /*0bc0*/  SHF.R.U32.HI R10, RZ, R4, R10 ;  /* 0x00000004ff0a7219 */ /* 0x000fe2000001160a */
[----:B------:R-:W-:-:S03]  /*0bd0*/  UISETP.NE.AND UP0, UPT, UR6, URZ, UPT ;  /* 0x000000ff0600728c */ /* 0x000fc6000bf05270 */
[----:B------:R-:W-:-:S04]  /*0be0*/  IADD3 R10, P3, PT, RZ, -R10, RZ ;  /* 0x8000000aff0a7210 */ /* 0x000fc80007f7e0ff */
[----:B------:R-:W-:Y:S01]  /*0bf0*/  LOP3.LUT R6, R6, R2, R10, 0x78, !PT ;  /* 0x0000000206067212 */ /* 0x000fe200078e780a */
[----:B------:R-:W-:Y:S02]  /*0c00*/  IMAD.X R2, RZ, RZ, -0x1, P0 ;  /* 0xffffffffff027424 */ /* 0x000fe400000e06ff */
[----:B0-----:R-:W-:-:S03]  /*0c10*/  IMAD.X R13, RZ, RZ, -0x1, P3 ;  /* 0xffffffffff0d7424 */ /* 0x001fc600018e06ff */
[-C--:B------:R-:W-:Y:S01]  /*0c20*/  LOP3.LUT R15, R15, R3.reuse, R2, 0x78, !PT ;  /* 0x000000030f0f7212 */ /* 0x080fe200078e7802 */
[----:B------:R-:W-:Y:S01]  /*0c30*/  IMAD.X R2, RZ, RZ, -0x1, P1 ;  /* 0xffffffffff027424 */ /* 0x000fe200008e06ff */
[----:B------:R-:W-:-:S04]  /*0c40*/  LOP3.LUT R10, R14, R3, R13, 0x78, !PT ;  /* 0x000000030e0a7212 */ /* 0x000fc800078e780d */
[----:B------:R-:W-:Y:S01]  /*0c50*/  LOP3.LUT R19, R19, R3, R2, 0x78, !PT ;  /* 0x0000000313137212 */ /* 0x000fe200078e7802 */
[----:B------:R-:W-:-:S05]  /*0c60*/  IMAD.X R2, RZ, RZ, -0x1, P2 ;  /* 0xffffffffff027424 */ /* 0x000fca00010e06ff */
[----:B------:R-:W-:Y:S02]  /*0c70*/  LOP3.LUT R17, R17, R3, R2, 0x78, !PT ;  /* 0x0000000311117212 */ /* 0x000fe400078e7802 */
[----:B------:R-:W0:Y:S01]  /*0c80*/  LDS.64 R2, [R22+0x20] ;  /* 0x0000200016027984 */ /* 0x000e220000000a00 */
[----:B--2---:R-:W-:Y:S02]  /*0c90*/  SHF.R.U32.HI R13, RZ, R23, R0 ;  /* 0x00000017ff0d7219 */ /* 0x004fe40000011600 */
[----:B------:R-:W-:Y:S02]  /*0ca0*/  LOP3.LUT R18, R0, R5, RZ, 0xc0, !PT ;  /* 0x0000000500127212 */ /* 0x000fe400078ec0ff */
[----:B------:R-:W-:Y:S02]  /*0cb0*/  LOP3.LUT R13, R13, 0x1, RZ, 0xc0, !PT ;  /* 0x000000010d0d7812 */ /* 0x000fe400078ec0ff */
[----:B------:R-:W-:Y:S02]  /*0cc0*/  SHF.R.U32.HI R18, RZ, R9, R18 ;  /* 0x00000009ff127219 */ /* 0x000fe40000011612 */
[----:B------:R-:W-:-:S04]  /*0cd0*/  IADD3 R13, P0, PT, RZ, -R13, RZ ;  /* 0x8000000dff0d7210 */ /* 0x000fc80007f1e0ff */
[----:B0-----:R-:W-:Y:S02]  /*0ce0*/  LOP3.LUT R13, R11, R2, R13, 0x78, !PT ;  /* 0x000000020b0d7212 */ /* 0x001fe400078e780d */
[----:B------:R-:W-:-:S04]  /*0cf0*/  LOP3.LUT R11, R0, R29, RZ, 0xc0, !PT ;  /* 0x0000001d000b7212 */ /* 0x000fc800078ec0ff */
[----:B------:R-:W-:-:S04]  /*0d00*/  SHF.R.U32.HI R11, RZ, R24, R11 ;  /* 0x00000018ff0b7219 */ /* 0x000fc8000001160b */
[----:B------:R-:W-:-:S04]  /*0d10*/  IADD3 R11, P1, PT, RZ, -R11, RZ ;  /* 0x8000000bff0b7210 */ /* 0x000fc80007f3e0ff */
[----:B------:R-:W-:Y:S02]  /*0d20*/  LOP3.LUT R14, R27, R2, R11, 0x78, !PT ;  /* 0x000000021b0e7212 */ /* 0x000fe400078e780b */
[----:B------:R-:W-:Y:S01]  /*0d30*/  LOP3.LUT R11, R0, R7, RZ, 0xc0, !PT ;  /* 0x00000007000b7212 */ /* 0x000fe200078ec0ff */
[----:B------:R-:W-:Y:S01]  /*0d40*/  IMAD.X R0, RZ, RZ, -0x1, P0 ;  /* 0xffffffffff007424 */ /* 0x000fe200000e06ff */
[----:B------:R-:W-:Y:S02]  /*0d50*/  IADD3 R27, P2, PT, RZ, -R18, RZ ;  /* 0x80000012ff1b7210 */ /* 0x000fe40007f5e0ff */
[----:B------:R-:W-:Y:S02]  /*0d60*/  SHF.R.U32.HI R11, RZ, R4, R11 ;  /* 0x00000004ff0b7219 */ /* 0x000fe4000001160b */
[----:B------:R-:W-:Y:S01]  /*0d70*/  LOP3.LUT R15, R15, R3, R0, 0x78, !PT ;  /* 0x000000030f0f7212 */ /* 0x000fe200078e7800 */
[----:B------:R-:W-:Y:S01]  /*0d80*/  IMAD.X R0, RZ, RZ, -0x1, P1 ;  /* 0xffffffffff007424 */ /* 0x000fe200008e06ff */
[----:B------:R-:W-:-:S02]  /*0d90*/  IADD3 R11, P0, PT, RZ, -R11, RZ ;  /* 0x8000000bff0b7210 */ /* 0x000fc40007f1e0ff */
[-C--:B------:R-:W-:Y:S02]  /*0da0*/  LOP3.LUT R27, R16, R2.reuse, R27, 0x78, !PT ;  /* 0x00000002101b7212 */ /* 0x080fe400078e781b */
[----:B------:R-:W-:Y:S01]  /*0db0*/  LOP3.LUT R6, R6, R2, R11, 0x78, !PT ;  /* 0x0000000206067212 */ /* 0x000fe200078e780b */
[----:B------:R-:W-:Y:S01]  /*0dc0*/  IMAD.X R11, RZ, RZ, -0x1, P0 ;  /* 0xffffffffff0b7424 */ /* 0x000fe200000e06ff */
[----:B------:R-:W-:Y:S01]  /*0dd0*/  LOP3.LUT R19, R19, R3, R0, 0x78, !PT ;  /* 0x0000000313137212 */ /* 0x000fe200078e7800 */
[----:B------:R-:W-:-:S03]  /*0de0*/  IMAD.X R2, RZ, RZ, -0x1, P2 ;  /* 0xffffffffff027424 */ /* 0x000fc600010e06ff */
[-C--:B------:R-:W-:Y:S02]  /*0df0*/  LOP3.LUT R0, R10, R3.reuse, R11, 0x78, !PT ;  /* 0x000000030a007212 */ /* 0x080fe400078e780b */
[----:B------:R-:W0:Y:S01]  /*0e00*/  LDS.64 R10, [R22+0x28] ;  /* 0x00002800160a7984 */ /* 0x000e220000000a00 */
[----:B------:R-:W-:Y:S02]  /*0e10*/  LOP3.LUT R17, R17, R3, R2, 0x78, !PT ;  /* 0x0000000311117212 */ /* 0x000fe400078e7802 */
[----:B---3--:R-:W-:Y:S02]  /*0e20*/  SHF.R.U32.HI R2, RZ, R23, R8 ;  /* 0x00000017ff027219 */ /* 0x008fe40000011608 */
[----:B------:R-:W-:Y:S02]  /*0e30*/  LOP3.LUT R3, R8, R29, RZ, 0xc0, !PT ;  /* 0x0000001d08037212 */ /* 0x000fe400078ec0ff */
[----:B------:R-:W-:Y:S02]  /*0e40*/  LOP3.LUT R2, R2, 0x1, RZ, 0xc0, !PT ;  /* 0x0000000102027812 */ /* 0x000fe400078ec0ff */
[----:B------:R-:W-:-:S02]  /*0e50*/  SHF.R.U32.HI R3, RZ, R24, R3 ;  /* 0x00000018ff037219 */ /* 0x000fc40000011603 */
[C---:B------:R-:W-:Y:S02]  /*0e60*/  LOP3.LUT R16, R8.reuse, R5, RZ, 0xc0, !PT ;  /* 0x0000000508107212 */ /* 0x040fe400078ec0ff */
[----:B------:R-:W-:Y:S02]  /*0e70*/  LOP3.LUT R8, R8, R7, RZ, 0xc0, !PT ;  /* 0x0000000708087212 */ /* 0x000fe400078ec0ff */
[----:B------:R-:W-:Y:S02]  /*0e80*/  IADD3 R2, P0, PT, RZ, -R2, RZ ;  /* 0x80000002ff027210 */ /* 0x000fe40007f1e0ff */
[----:B------:R-:W-:Y:S02]  /*0e90*/  IADD3 R3, P1, PT, RZ, -R3, RZ ;  /* 0x80000003ff037210 */ /* 0x000fe40007f3e0ff */
[----:B------:R-:W-:Y:S02]  /*0ea0*/  SHF.R.U32.HI R16, RZ, R9, R16 ;  /* 0x00000009ff107219 */ /* 0x000fe40000011610 */
[----:B------:R-:W-:-:S02]  /*0eb0*/  SHF.R.U32.HI R8, RZ, R4, R8 ;  /* 0x00000004ff087219 */ /* 0x000fc40000011608 */
[-C--:B0-----:R-:W-:Y:S02]  /*0ec0*/  LOP3.LUT R13, R13, R10.reuse, R2, 0x78, !PT ;  /* 0x0000000a0d0d7212 */ /* 0x081fe400078e7802 */
[----:B------:R-:W-:Y:S02]  /*0ed0*/  LOP3.LUT R14, R14, R10, R3, 0x78, !PT ;  /* 0x0000000a0e0e7212 */ /* 0x000fe400078e7803 */
[----:B------:R-:W0:Y:S01]  /*0ee0*/  LDS.64 R2, [R22+0x30] ;  /* 0x0000300016027984 */ /* 0x000e220000000a00 */
[----:B------:R-:W-:Y:S01]  /*0ef0*/  BAR.SYNC.DEFER_BLOCKING 0x0 ;  /* 0x0000000000007b1d */ /* 0x000fe20000010000 */
[----:B------:R-:W-:Y:S02]  /*0f00*/  IADD3 R16, P2, PT, RZ, -R16, RZ ;  /* 0x80000010ff107210 */ /* 0x000fe40007f5e0ff */
[----:B------:R-:W-:Y:S02]  /*0f10*/  IADD3 R8, P3, PT, RZ, -R8, RZ ;  /* 0x80000008ff087210 */ /* 0x000fe40007f7e0ff */
[----:B------:R-:W-:-:S02]  /*0f20*/  LOP3.LUT R16, R27, R10, R16, 0x78, !PT ;  /* 0x0000000a1b107212 */ /* 0x000fc400078e7810 */
[----:B------:R-:W-:Y:S01]  /*0f30*/  LOP3.LUT R27, R6, R10, R8, 0x78, !PT ;  /* 0x0000000a061b7212 */ /* 0x000fe200078e7808 */
[----:B------:R-:W-:Y:S02]  /*0f40*/  IMAD.X R10, RZ, RZ, -0x1, P0 ;  /* 0xffffffffff0a7424 */ /* 0x000fe400000e06ff */
[----:B------:R-:W-:-:S03]  /*0f50*/  IMAD.X R6, RZ, RZ, -0x1, P2 ;  /* 0xffffffffff067424 */ /* 0x000fc600010e06ff */
[-C--:B------:R-:W-:Y:S01]  /*0f60*/  LOP3.LUT R15, R15, R11.reuse, R10, 0x78, !PT ;  /* 0x0000000b0f0f7212 */ /* 0x080fe200078e780a */
[----:B------:R-:W-:Y:S01]  /*0f70*/  IMAD.X R10, RZ, RZ, -0x1, P1 ;  /* 0xffffffffff0a7424 */ /* 0x000fe200008e06ff */
[----:B------:R-:W-:-:S04]  /*0f80*/  LOP3.LUT R17, R17, R11, R6, 0x78, !PT ;  /* 0x0000000b11117212 */ /* 0x000fc800078e7806 */
[----:B------:R-:W-:Y:S01]  /*0f90*/  LOP3.LUT R19, R19, R11, R10, 0x78, !PT ;  /* 0x0000000b13137212 */ /* 0x000fe200078e780a */
[----:B------:R-:W-:-:S05]  /*0fa0*/  IMAD.X R10, RZ, RZ, -0x1, P3 ;  /* 0xffffffffff0a7424 */ /* 0x000fca00018e06ff */
[----:B------:R-:W-:Y:S02]  /*0fb0*/  LOP3.LUT R11, R0, R11, R10, 0x78, !PT ;  /* 0x0000000b000b7212 */ /* 0x000fe400078e780a */
[C---:B----4-:R-:W-:Y:S02]  /*0fc0*/  LOP3.LUT R29, R12.reuse, R29, RZ, 0xc0, !PT ;  /* 0x0000001d0c1d7212 */ /* 0x050fe400078ec0ff */
[C---:B------:R-:W-:Y:S02]  /*0fd0*/  LOP3.LUT R0, R12.reuse, R5, RZ, 0xc0, !PT ;  /* 0x000000050c007212 */ /* 0x040fe400078ec0ff */
[----:B------:R-:W-:Y:S02]  /*0fe0*/  SHF.R.U32.HI R29, RZ, R24, R29 ;  /* 0x00000018ff1d7219 */ /* 0x000fe4000001161d */
[----:B------:R-:W-:Y:S02]  /*0ff0*/  LOP3.LUT R7, R12, R7, RZ, 0xc0, !PT ;  /* 0x000000070c077212 */ /* 0x000fe400078ec0ff */
[----:B------:R-:W-:-:S02]  /*1000*/  SHF.R.U32.HI R12, RZ, R23, R12 ;  /* 0x00000017ff0c7219 */ /* 0x000fc4000001160c */
[----:B------:R-:W-:Y:S02]  /*1010*/  SHF.R.U32.HI R0, RZ, R9, R0 ;  /* 0x00000009ff007219 */ /* 0x000fe40000011600 */
[----:B------:R-:W-:Y:S02]  /*1020*/  IADD3 R29, P0, PT, RZ, -R29, RZ ;  /* 0x8000001dff1d7210 */ /* 0x000fe40007f1e0ff */
[----:B------:R-:W-:Y:S02]  /*1030*/  LOP3.LUT R12, R12, 0x1, RZ, 0xc0, !PT ;  /* 0x000000010c0c7812 */ /* 0x000fe400078ec0ff */
[----:B------:R-:W-:Y:S01]  /*1040*/  IADD3 R5, P1, PT, RZ, -R0, RZ ;  /* 0x80000000ff057210 */ /* 0x000fe20007f3e0ff */
[----:B------:R-:W-:Y:S01]  /*1050*/  IMAD.X R0, RZ, RZ, -0x1, P0 ;  /* 0xffffffffff007424 */ /* 0x000fe200000e06ff */
[----:B------:R-:W-:Y:S02]  /*1060*/  SHF.R.U32.HI R4, RZ, R4, R7 ;  /* 0x00000004ff047219 */ /* 0x000fe40000011607 */
[----:B------:R-:W-:Y:S01]  /*1070*/  IADD3 R12, P0, PT, RZ, -R12, RZ ;  /* 0x8000000cff0c7210 */ /* 0x000fe20007f1e0ff */
[----:B------:R-:W-:Y:S01]  /*1080*/  IMAD.X R6, RZ, RZ, -0x1, P1 ;  /* 0xffffffffff067424 */ /* 0x000fe200008e06ff */
[----:B------:R-:W-:-:S02]  /*1090*/  IADD3 R4, P1, PT, RZ, -R4, RZ ;  /* 0x80000004ff047210 */ /* 0x000fc40007f3e0ff */
[-C--:B0-----:R-:W-:Y:S01]  /*10a0*/  LOP3.LUT R19, R19, R3.reuse, R0, 0x78, !PT ;  /* 0x0000000313137212 */ /* 0x081fe200078e7800 */
[----:B------:R-:W-:Y:S01]  /*10b0*/  IMAD.X R0, RZ, RZ, -0x1, P0 ;  /* 0xffffffffff007424 */ /* 0x000fe200000e06ff */
[-C--:B------:R-:W-:Y:S01]  /*10c0*/  LOP3.LUT R16, R16, R2.reuse, R5, 0x78, !PT ;  /* 0x0000000210107212 */ /* 0x080fe200078e7805 */
[----:B------:R-:W-:Y:S01]  /*10d0*/  IMAD.X R5, RZ, RZ, -0x1, P1 ;  /* 0xffffffffff057424 */ /* 0x000fe200008e06ff */
[-C--:B------:R-:W-:Y:S02]  /*10e0*/  LOP3.LUT R18, R14, R2.reuse, R29, 0x78, !PT ;  /* 0x000000020e127212 */ /* 0x080fe400078e781d */
[-C--:B------:R-:W-:Y:S02]  /*10f0*/  LOP3.LUT R15, R15, R3.reuse, R0, 0x78, !PT ;  /* 0x000000030f0f7212 */ /* 0x080fe400078e7800 */
[----:B------:R-:W-:Y:S02]  /*1100*/  LOP3.LUT R0, R27, R2, R4, 0x78, !PT ;  /* 0x000000021b007212 */ /* 0x000fe400078e7804 */
[----:B------:R-:W-:-:S02]  /*1110*/  LOP3.LUT R17, R17, R3, R6, 0x78, !PT ;  /* 0x0000000311117212 */ /* 0x000fc400078e7806 */
[----:B------:R-:W-:Y:S02]  /*1120*/  LOP3.LUT R14, R13, R2, R12, 0x78, !PT ;  /* 0x000000020d0e7212 */ /* 0x000fe400078e780c */
[----:B------:R-:W-:Y:S01]  /*1130*/  LOP3.LUT R27, R11, R3, R5, 0x78, !PT ;  /* 0x000000030b1b7212 */ /* 0x000fe200078e7805 */
[----:B------:R-:W-:Y:S06]  /*1140*/  BRA.U UP0, `(.L_x_4) ;  /* 0xfffffff100a07547 */ /* 0x000fec000b83ffff */
.L_x_3:
        /* <DEDUP_REMOVED lines=8> */
[--C-:B------:R-:W-:Y:S01]  /*11d0*/  IMAD.WIDE.U32 R2, R3, 0x8, R4.reuse ;  /* 0x0000000803027825 */ /* 0x100fe200078e0004 */
[----:B------:R-:W-:Y:S03]  /*11e0*/  STG.E.64 desc[UR10][R6.64], R18 ;  /* 0x0000001206007986 */ /* 0x000fe6000c101b0a */
[----:B------:R-:W-:Y:S01]  /*11f0*/  IMAD.WIDE.U32 R4, R9, 0x8, R4 ;  /* 0x0000000809047825 */ /* 0x000fe200078e0004 */
[----:B------:R-:W-:Y:S04]  /*1200*/  STG.E.64 desc[UR10][R2.64], R16 ;  /* 0x0000001002007986 */ /* 0x000fe8000c101b0a */
[----:B------:R-:W-:Y:S01]  /*1210*/  STG.E.64 desc[UR10][R4.64], R26 ;  /* 0x0000001a04007986 */ /* 0x000fe2000c101b0a */
[----:B------:R-:W-:Y:S05]  /*1220*/  EXIT ;  /* 0x000000000000794d */ /* 0x000fea0003800000 */
.L_x_5:
        /* <DEDUP_REMOVED lines=13> */
.L_x_63:


//--------------------- .text._Z27gcrs_m_4_w_6_coding_dotprodiiPKlPlPKji --------------------------
	.section	.text._Z27gcrs_m_4_w_6_coding_dotprodiiPKlPlPKji,"ax",@progbits
	.align	128
        .global         _Z27gcrs_m_4_w_6_coding_dotprodiiPKlPlPKji
        .type           _Z27gcrs_m_4_w_6_coding_dotprodiiPKlPlPKji,@function
        .size           _Z27gcrs_m_4_w_6_coding_dotprodiiPKlPlPKji,(.L_x_64 - _Z27gcrs_m_4_w_6_coding_dotprodiiPKlPlPKji)
        .other          _Z27gcrs_m_4_w_6_coding_dotprodiiPKlPlPKji,@"STO_CUDA_ENTRY STV_DEFAULT"
_Z27gcrs_m_4_w_6_coding_dotprodiiPKlPlPKji:
.text._Z27gcrs_m_4_w_6_coding_dotprodiiPKlPlPKji:
        /* <DEDUP_REMOVED lines=24> */
[----:B------:R-:W-:Y:S01]  /*0180*/  CS2R R12, SRZ ;  /* 0x00000000000c7805 */ /* 0x000fe2000001ff00 */
[----:B------:R-:W-:Y:S01]  /*0190*/  IMAD.MOV.U32 R24, RZ, RZ, RZ ;  /* 0x000000ffff187224 */ /* 0x000fe200078e00ff */
[----:B------:R-:W1:Y:S01]  /*01a0*/  LDCU.64 UR10, c[0x0][0x358] ;  /* 0x00006b00ff0a77ac */ /* 0x000e620008000a00 */
[----:B------:R-:W-:Y:S01]  /*01b0*/  IMAD.MOV.U32 R17, RZ, RZ, RZ ;  /* 0x000000ffff117224 */ /* 0x000fe200078e00ff */
[----:B0-----:R-:W-:-:S09]  /*01c0*/  UISETP.GE.AND UP0, UPT, UR6, 0x1, UPT ;  /* 0x000000010600788c */ /* 0x001fd2000bf06270 */
[----:B-1----:R-:W-:Y:S05]  /*01d0*/  BRA.U !UP0, `(.L_x_6) ;  /* 0x0000000d08507547 */ /* 0x002fea000b800000 */
[----:B------:R-:W-:Y:S01]  /*01e0*/  LOP3.LUT R2, R21, 0xffff, RZ, 0xc0, !PT ;  /* 0x0000ffff15027812 */ /* 0x000fe200078ec0ff */
[----:B------:R-:W0:Y:S01]  /*01f0*/  S2UR UR7, SR_CgaCtaId ;  /* 0x00000000000779c3 */ /* 0x000e220000008800 */
[----:B------:R-:W-:Y:S01]  /*0200*/  UMOV UR5, 0x400 ;  /* 0x0000040000057882 */ /* 0x000fe20000000000 */
[----:B------:R-:W-:Y:S02]  /*0210*/  CS2R R12, SRZ ;  /* 0x00000000000c7805 */ /* 0x000fe4000001ff00 */
[----:B------:R-:W-:Y:S01]  /*0220*/  CS2R R14, SRZ ;  /* 0x00000000000e7805 */ /* 0x000fe2000001ff00 */
[----:B------:R-:W-:Y:S01]  /*0230*/  IMAD R2, R2, 0x2aab, RZ ;  /* 0x00002aab02027824 */ /* 0x000fe200078e02ff */
[----:B------:R-:W-:Y:S01]  /*0240*/  CS2R R22, SRZ ;  /* 0x0000000000167805 */ /* 0x000fe2000001ff00 */
[----:B------:R-:W-:Y:S01]  /*0250*/  IMAD.MOV.U32 R24, RZ, RZ, RZ ;  /* 0x000000ffff187224 */ /* 0x000fe200078e00ff */
[----:B------:R-:W-:Y:S01]  /*0260*/  UIADD3 UR6, UPT, UPT, -UR6, URZ, URZ ;  /* 0x000000ff06067290 */ /* 0x000fe2000fffe1ff */
[----:B------:R-:W-:Y:S01]  /*0270*/  IMAD.MOV.U32 R17, RZ, RZ, RZ ;  /* 0x000000ffff117224 */ /* 0x000fe200078e00ff */
[----:B------:R-:W-:Y:S01]  /*0280*/  SHF.R.U32.HI R2, RZ, 0x10, R2 ;  /* 0x00000010ff027819 */ /* 0x000fe20000011602 */
[----:B------:R-:W-:Y:S01]  /*0290*/  IMAD.MOV.U32 R19, RZ, RZ, RZ ;  /* 0x000000ffff137224 */ /* 0x000fe200078e00ff */
[----:B------:R-:W1:Y:S02]  /*02a0*/  LDCU.64 UR16, c[0x0][0x398] ;  /* 0x00007300ff1077ac */ /* 0x000e640008000a00 */
[----:B------:R-:W-:Y:S01]  /*02b0*/  PRMT R2, R2, 0x9910, RZ ;  /* 0x0000991002027816 */ /* 0x000fe200000000ff */
[----:B------:R-:W2:Y:S04]  /*02c0*/  LDCU.64 UR14, c[0x0][0x388] ;  /* 0x00007100ff0e77ac */ /* 0x000ea80008000a00 */
[----:B------:R-:W-:-:S04]  /*02d0*/  IMAD R2, R2, 0x6, RZ ;  /* 0x0000000602027824 */ /* 0x000fc800078e02ff */
[----:B------:R-:W-:Y:S01]  /*02e0*/  IMAD.MOV R2, RZ, RZ, -R2 ;  /* 0x000000ffff027224 */ /* 0x000fe200078e0a02 */
[----:B0-----:R-:W-:-:S04]  /*02f0*/  ULEA UR5, UR7, UR5, 0x18 ;  /* 0x0000000507057291 */ /* 0x001fc8000f8ec0ff */
[----:B------:R-:W-:-:S05]  /*0300*/  PRMT R18, R2, 0x7710, RZ ;  /* 0x0000771002127816 */ /* 0x000fca00000000ff */
[----:B------:R-:W-:-:S05]  /*0310*/  IMAD.IADD R18, R18, 0x1, R21 ;  /* 0x0000000112127824 */ /* 0x000fca00078e0215 */
[----:B------:R-:W-:-:S05]  /*0320*/  LOP3.LUT R18, R18, 0xffff, RZ, 0xc0, !PT ;  /* 0x0000ffff12127812 */ /* 0x000fca00078ec0ff */
[C---:B------:R-:W-:Y:S01]  /*0330*/  IMAD.IADD R16, R21.reuse, 0x1, -R18 ;  /* 0x0000000115107824 */ /* 0x040fe200078e0a12 */
[----:B------:R-:W-:Y:S01]  /*0340*/  LEA R21, R21, UR5, 0x3 ;  /* 0x0000000515157c11 */ /* 0x000fe2000f8e18ff */
[----:B------:R-:W-:-:S03]  /*0350*/  VIADD R20, R18, 0x6 ;  /* 0x0000000612147836 */ /* 0x000fc60000000000 */
[----:B-12---:R-:W-:-:S07]  /*0360*/  LEA R16, R16, UR5, 0x3 ;  /* 0x0000000510107c11 */ /* 0x006fce000f8e18ff */
.L_x_7:
        /* <DEDUP_REMOVED lines=8> */
[----:B------:R0:W3:Y:S01]  /*03f0*/  LDG.E.CONSTANT R5, desc[UR10][R4.64] ;  /* 0x0000000a04057981 */ /* 0x0000e2000c1e9900 */
[----:B------:R-:W-:Y:S02]  /*0400*/  IMAD.U32 R7, RZ, RZ, UR9 ;  /* 0x00000009ff077e24 */ /* 0x000fe4000f8e00ff */
[----:B------:R-:W-:-:S05]  /*0410*/  IMAD.U32 R6, RZ, RZ, UR8 ;  /* 0x00000008ff067e24 */ /* 0x000fca000f8e00ff */
[----:B------:R1:W4:Y:S01]  /*0420*/  LDG.E.CONSTANT R7, desc[UR10][R6.64+0x4] ;  /* 0x0000040a06077981 */ /* 0x000322000c1e9900 */
[----:B------:R-:W-:Y:S02]  /*0430*/  IMAD.U32 R9, RZ, RZ, UR9 ;  /* 0x00000009ff097e24 */ /* 0x000fe4000f8e00ff */
[----:B------:R-:W-:-:S05]  /*0440*/  IMAD.U32 R8, RZ, RZ, UR8 ;  /* 0x00000008ff087e24 */ /* 0x000fca000f8e00ff */
[----:B------:R5:W4:Y:S01]  /*0450*/  LDG.E.CONSTANT R9, desc[UR10][R8.64+0x8] ;  /* 0x0000080a08097981 */ /* 0x000b22000c1e9900 */
[----:B------:R-:W-:Y:S02]  /*0460*/  IMAD.MOV.U32 R25, RZ, RZ, 0x40 ;  /* 0x00000040ff197424 */ /* 0x000fe400078e00ff */
[----:B------:R-:W-:Y:S02]  /*0470*/  IMAD.MOV.U32 R29, RZ, RZ, 0x1000 ;  /* 0x00001000ff1d7424 */ /* 0x000fe400078e00ff */
[----:B0-----:R-:W-:Y:S01]  /*0480*/  VIADD R4, R18, 0xc ;  /* 0x0000000c12047836 */ /* 0x001fe20000000000 */
[-C--:B------:R-:W-:Y:S02]  /*0490*/  SHF.L.U32 R26, R25, R18.reuse, RZ ;  /* 0x00000012191a7219 */ /* 0x080fe400000006ff */
[----:B-1----:R-:W-:Y:S01]  /*04a0*/  SHF.L.U32 R6, R29, R18, RZ ;  /* 0x000000121d067219 */ /* 0x002fe200000006ff */
[----:B------:R-:W-:-:S05]  /*04b0*/  IMAD.MOV.U32 R29, RZ, RZ, 0x40000 ;  /* 0x00040000ff1d7424 */ /* 0x000fca00078e00ff */
[-C--:B-----5:R-:W-:Y:S01]  /*04c0*/  SHF.L.U32 R8, R29, R18.reuse, RZ ;  /* 0x000000121d087219 */ /* 0x0a0fe200000006ff */
[----:B--2---:R0:W-:Y:S01]  /*04d0*/  STS.64 [R21], R2 ;  /* 0x0000000215007388 */ /* 0x0041e20000000a00 */
[----:B------:R-:W-:Y:S01]  /*04e0*/  BAR.SYNC.DEFER_BLOCKING 0x0 ;  /* 0x0000000000007b1d */ /* 0x000fe20000010000 */
[----:B---3--:R-:W-:Y:S02]  /*04f0*/  SHF.R.U32.HI R25, RZ, R18, R5 ;  /* 0x00000012ff197219 */ /* 0x008fe40000011605 */
[----:B------:R-:W-:Y:S02]  /*0500*/  LOP3.LUT R27, R5, R26, RZ, 0xc0, !PT ;  /* 0x0000001a051b7212 */ /* 0x000fe400078ec0ff */
[----:B------:R-:W-:Y:S02]  /*0510*/  LOP3.LUT R25, R25, 0x1, RZ, 0xc0, !PT ;  /* 0x0000000119197812 */ /* 0x000fe400078ec0ff */
[----:B------:R-:W-:Y:S02]  /*0520*/  SHF.R.U32.HI R27, RZ, R20, R27 ;  /* 0x00000014ff1b7219 */ /* 0x000fe4000001161b */
[----:B------:R-:W-:-:S02]  /*0530*/  IADD3 R25, P0, PT, RZ, -R25, RZ ;  /* 0x80000019ff197210 */ /* 0x000fc40007f1e0ff */
[C---:B0-----:R-:W-:Y:S02]  /*0540*/  LOP3.LUT R3, R5.reuse, R6, RZ, 0xc0, !PT ;  /* 0x0000000605037212 */ /* 0x041fe400078ec0ff */
[----:B------:R-:W-:Y:S01]  /*0550*/  LOP3.LUT R5, R5, R8, RZ, 0xc0, !PT ;  /* 0x0000000805057212 */ /* 0x000fe200078ec0ff */
[----:B------:R-:W-:Y:S01]  /*0560*/  IMAD.X R2, RZ, RZ, -0x1, P0 ;  /* 0xffffffffff027424 */ /* 0x000fe200000e06ff */
[----:B------:R-:W0:Y:S01]  /*0570*/  LDS.64 R10, [R16] ;  /* 0x00000000100a7984 */ /* 0x000e220000000a00 */
[----:B------:R-:W-:Y:S02]  /*0580*/  IADD3 R27, P1, PT, RZ, -R27, RZ ;  /* 0x8000001bff1b7210 */ /* 0x000fe40007f3e0ff */
[----:B------:R-:W-:-:S04]  /*0590*/  SHF.R.U32.HI R3, RZ, R4, R3 ;  /* 0x00000004ff037219 */ /* 0x000fc80000011603 */
[----:B------:R-:W-:Y:S02]  /*05a0*/  IADD3 R3, P2, PT, RZ, -R3, RZ ;  /* 0x80000003ff037210 */ /* 0x000fe40007f5e0ff */
[-C--:B0-----:R-:W-:Y:S01]  /*05b0*/  LOP3.LUT R25, R12, R10.reuse, R25, 0x78, !PT ;  /* 0x0000000a0c197212 */ /* 0x081fe200078e7819 */
[----:B------:R-:W-:Y:S01]  /*05c0*/  VIADD R12, R18, 0x12 ;  /* 0x00000012120c7836 */ /* 0x000fe20000000000 */
[-C--:B------:R-:W-:Y:S01]  /*05d0*/  LOP3.LUT R13, R13, R11.reuse, R2, 0x78, !PT ;  /* 0x0000000b0d0d7212 */ /* 0x080fe200078e7802 */
[----:B------:R-:W-:Y:S01]  /*05e0*/  IMAD.X R2, RZ, RZ, -0x1, P1 ;  /* 0xffffffffff027424 */ /* 0x000fe200008e06ff */
[----:B------:R-:W-:Y:S02]  /*05f0*/  LOP3.LUT R29, R22, R10, R3, 0x78, !PT ;  /* 0x0000000a161d7212 */ /* 0x000fe400078e7803 */
[----:B------:R-:W-:Y:S02]  /*0600*/  SHF.R.U32.HI R5, RZ, R12, R5 ;  /* 0x0000000cff057219 */ /* 0x000fe40000011605 */
[----:B------:R-:W-:-:S02]  /*0610*/  LOP3.LUT R17, R17, R11, R2, 0x78, !PT ;  /* 0x0000000b11117212 */ /* 0x000fc400078e7802 */
[----:B------:R-:W-:Y:S02]  /*0620*/  IADD3 R5, P0, PT, RZ, -R5, RZ ;  /* 0x80000005ff057210 */ /* 0x000fe40007f1e0ff */
[----:B----4-:R-:W-:Y:S02]  /*0630*/  SHF.R.U32.HI R22, RZ, R18, R7 ;  /* 0x00000012ff167219 */ /* 0x010fe40000011607 */
[-C--:B------:R-:W-:Y:S01]  /*0640*/  LOP3.LUT R27, R24, R10.reuse, R27, 0x78, !PT ;  /* 0x0000000a181b7212 */ /* 0x080fe200078e781b */
[----:B------:R-:W-:Y:S01]  /*0650*/  IMAD.X R2, RZ, RZ, -0x1, P0 ;  /* 0xffffffffff027424 */ /* 0x000fe200000e06ff */
[----:B------:R-:W-:Y:S01]  /*0660*/  LOP3.LUT R14, R14, R10, R5, 0x78, !PT ;  /* 0x0000000a0e0e7212 */ /* 0x000fe200078e7805 */
[----:B------:R-:W-:-:S03]  /*0670*/  IMAD.X R10, RZ, RZ, -0x1, P2 ;  /* 0xffffffffff0a7424 */ /* 0x000fc600010e06ff */
[-C--:B------:R-:W-:Y:S02]  /*0680*/  LOP3.LUT R23, R23, R11.reuse, R2, 0x78, !PT ;  /* 0x0000000b17177212 */ /* 0x080fe400078e7802 */
[----:B------:R-:W0:Y:S01]  /*0690*/  LDS.64 R2, [R16+0x8] ;  /* 0x0000080010027984 */ /* 0x000e220000000a00 */
[----:B------:R-:W-:Y:S02]  /*06a0*/  LOP3.LUT R22, R22, 0x1, RZ, 0xc0, !PT ;  /* 0x0000000116167812 */ /* 0x000fe400078ec0ff */
[----:B------:R-:W-:Y:S01]  /*06b0*/  LOP3.LUT R19, R19, R11, R10, 0x78, !PT ;  /* 0x0000000b13137212 */ /* 0x000fe200078e780a */
[----:B------:R-:W-:Y:S01]  /*06c0*/  IMAD.U32 R10, RZ, RZ, UR8 ;  /* 0x00000008ff0a7e24 */ /* 0x000fe2000f8e00ff */
[----:B------:R-:W-:Y:S01]  /*06d0*/  IADD3 R22, P0, PT, RZ, -R22, RZ ;  /* 0x80000016ff167210 */ /* 0x000fe20007f1e0ff */
[----:B------:R-:W-:-:S05]  /*06e0*/  IMAD.U32 R11, RZ, RZ, UR9 ;  /* 0x00000009ff0b7e24 */ /* 0x000fca000f8e00ff */
[----:B------:R1:W2:Y:S02]  /*06f0*/  LDG.E.CONSTANT R5, desc[UR10][R10.64+0xc] ;  /* 0x00000c0a0a057981 */ /* 0x0002a4000c1e9900 */
[----:B-1----:R-:W-:Y:S01]  /*0700*/  IMAD.X R10, RZ, RZ, -0x1, P0 ;  /* 0xffffffffff0a7424 */ /* 0x002fe200000e06ff */
[----:B0-----:R-:W-:Y:S02]  /*0710*/  LOP3.LUT R25, R25, R2, R22, 0x78, !PT ;  /* 0x0000000219197212 */ /* 0x001fe400078e7816 */
[----:B------:R-:W-:Y:S02]  /*0720*/  LOP3.LUT R22, R7, R26, RZ, 0xc0, !PT ;  /* 0x0000001a07167212 */ /* 0x000fe400078ec0ff */
[----:B------:R-:W-:Y:S02]  /*0730*/  LOP3.LUT R13, R13, R3, R10, 0x78, !PT ;  /* 0x000000030d0d7212 */ /* 0x000fe400078e780a */
[----:B------:R-:W-:-:S04]  /*0740*/  SHF.R.U32.HI R22, RZ, R20, R22 ;  /* 0x00000014ff167219 */ /* 0x000fc80000011616 */
[----:B------:R-:W-:-:S04]  /*0750*/  IADD3 R22, P1, PT, RZ, -R22, RZ ;  /* 0x80000016ff167210 */ /* 0x000fc80007f3e0ff */
[----:B------:R-:W-:Y:S01]  /*0760*/  LOP3.LUT R27, R27, R2, R22, 0x78, !PT ;  /* 0x000000021b1b7212 */ /* 0x000fe200078e7816 */
[----:B------:R-:W-:Y:S01]  /*0770*/  IMAD.X R10, RZ, RZ, -0x1, P1 ;  /* 0xffffffffff0a7424 */ /* 0x000fe200008e06ff */
        /* <DEDUP_REMOVED lines=8> */
[----:B------:R-:W-:Y:S01]  /*0800*/  IMAD.X R2, RZ, RZ, -0x1, P2 ;  /* 0xffffffffff027424 */ /* 0x000fe200010e06ff */
[-C--:B------:R-:W-:Y:S01]  /*0810*/  LOP3.LUT R17, R17, R3.reuse, R10, 0x78, !PT ;  /* 0x0000000311117212 */ /* 0x080fe200078e780a */
[----:B------:R-:W-:Y:S01]  /*0820*/  IMAD.X R14, RZ, RZ, -0x1, P0 ;  /* 0xffffffffff0e7424 */ /* 0x000fe200000e06ff */
[----:B------:R-:W-:Y:S01]  /*0830*/  SHF.R.U32.HI R22, RZ, R18, R9 ;  /* 0x00000012ff167219 */ /* 0x000fe20000011609 */
[----:B------:R-:W-:Y:S01]  /*0840*/  IMAD.U32 R10, RZ, RZ, UR8 ;  /* 0x00000008ff0a7e24 */ /* 0x000fe2000f8e00ff */
[----:B------:R-:W-:-:S02]  /*0850*/  LOP3.LUT R19, R19, R3, R2, 0x78, !PT ;  /* 0x0000000313137212 */ /* 0x000fc400078e7802 */
[----:B------:R-:W-:Y:S02]  /*0860*/  LOP3.LUT R14, R23, R3, R14, 0x78, !PT ;  /* 0x00000003170e7212 */ /* 0x000fe400078e780e */
[----:B------:R-:W0:Y:S01]  /*0870*/  LDS.64 R2, [R16+0x10] ;  /* 0x0000100010027984 */ /* 0x000e220000000a00 */
[----:B------:R-:W-:-:S03]  /*0880*/  LOP3.LUT R22, R22, 0x1, RZ, 0xc0, !PT ;  /* 0x0000000116167812 */ /* 0x000fc600078ec0ff */
[----:B------:R-:W3:Y:S01]  /*0890*/  LDG.E.CONSTANT R23, desc[UR10][R10.64+0x10] ;  /* 0x0000100a0a177981 */ /* 0x000ee2000c1e9900 */
        /* <DEDUP_REMOVED lines=8> */
[----:B------:R-:W-:-:S04]  /*0920*/  IADD3 R27, P2, PT, RZ, -R27, RZ ;  /* 0x8000001bff1b7210 */ /* 0x000fc80007f5e0ff */
[----:B------:R-:W-:Y:S02]  /*0930*/  LOP3.LUT R29, R29, R2, R27, 0x78, !PT ;  /* 0x000000021d1d7212 */ /* 0x000fe400078e781b */
        /* <DEDUP_REMOVED lines=29> */
[-C--:B------:R-:W-:Y:S01]  /*0b10*/  LOP3.LUT R29, R29, R2.reuse, R10, 0x78, !PT ;  /* 0x000000021d1d7212 */ /* 0x080fe200078e780a */
[----:B------:R-:W-:Y:S01]  /*0b20*/  IMAD.X R10, RZ, RZ, -0x1, P0 ;  /* 0xffffffffff0a7424 */ /* 0x000fe200000e06ff */
        /* <DEDUP_REMOVED lines=8> */
[----:B------:R-:W-:-:S02]  /*0bb0*/  LOP3.LUT R17, R17, R3, R10, 0x78, !PT ;  /* 0x0000000311117212 */ /* 0x000fc400078e780a */
        /* <DEDUP_REMOVED lines=15> */
[----:B------:R-:W-:Y:S01]  /*0cb0*/  IADD3 R14, P2, PT, RZ, -R14, RZ ;  /* 0x8000000eff0e7210 */ /* 0x000fe20007f5e0ff */
[----:B------:R-:W0:Y:S01]  /*0cc0*/  LDS.64 R2, [R16+0x28] ;  /* 0x0000280010027984 */ /* 0x000e220000000a00 */
[----:B------:R-:W-:Y:S01]  /*0cd0*/  BAR.SYNC.DEFER_BLOCKING 0x0 ;  /* 0x0000000000007b1d */ /* 0x000fe20000010000 */
[----:B------:R-:W-:Y:S02]  /*0ce0*/  IADD3 R23, P3, PT, RZ, -R23, RZ ;  /* 0x80000017ff177210 */ /* 0x000fe40007f7e0ff */
[-C--:B------:R-:W-:Y:S01]  /*0cf0*/  LOP3.LUT R29, R29, R10.reuse, R14, 0x78, !PT ;  /* 0x0000000a1d1d7212 */ /* 0x080fe200078e780e */
[----:B------:R-:W-:Y:S01]  /*0d00*/  IMAD.X R14, RZ, RZ, -0x1, P2 ;  /* 0xffffffffff0e7424 */ /* 0x000fe200010e06ff */
[----:B------:R-:W-:Y:S01]  /*0d10*/  LOP3.LUT R7, R7, R10, R23, 0x78, !PT ;  /* 0x0000000a07077212 */ /* 0x000fe200078e7817 */
[----:B------:R-:W-:-:S03]  /*0d20*/  IMAD.X R10, RZ, RZ, -0x1, P0 ;  /* 0xffffffffff0a7424 */ /* 0x000fc600000e06ff */
[-C--:B------:R-:W-:Y:S02]  /*0d30*/  LOP3.LUT R19, R19, R11.reuse, R14, 0x78, !PT ;  /* 0x0000000b13137212 */ /* 0x080fe400078e780e */
[----:B------:R-:W-:Y:S01]  /*0d40*/  LOP3.LUT R13, R13, R11, R10, 0x78, !PT ;  /* 0x0000000b0d0d7212 */ /* 0x000fe200078e780a */
[----:B------:R-:W-:-:S05]  /*0d50*/  IMAD.X R10, RZ, RZ, -0x1, P1 ;  /* 0xffffffffff0a7424 */ /* 0x000fca00008e06ff */
[----:B------:R-:W-:Y:S01]  /*0d60*/  LOP3.LUT R17, R17, R11, R10, 0x78, !PT ;  /* 0x0000000b11117212 */ /* 0x000fe200078e780a */
[----:B------:R-:W-:-:S05]  /*0d70*/  IMAD.X R10, RZ, RZ, -0x1, P3 ;  /* 0xffffffffff0a7424 */ /* 0x000fca00018e06ff */
[----:B------:R-:W-:Y:S02]  /*0d80*/  LOP3.LUT R5, R5, R11, R10, 0x78, !PT ;  /* 0x0000000b05057212 */ /* 0x000fe400078e780a */
[C---:B----4-:R-:W-:Y:S02]  /*0d90*/  LOP3.LUT R23, R27.reuse, R26, RZ, 0xc0, !PT ;  /* 0x0000001a1b177212 */ /* 0x050fe400078ec0ff */
[C---:B------:R-:W-:Y:S02]  /*0da0*/  LOP3.LUT R11, R27.reuse, R6, RZ, 0xc0, !PT ;  /* 0x000000061b0b7212 */ /* 0x040fe400078ec0ff */
[----:B------:R-:W-:Y:S02]  /*0db0*/  SHF.R.U32.HI R23, RZ, R20, R23 ;  /* 0x00000014ff177219 */ /* 0x000fe40000011617 */
[----:B------:R-:W-:Y:S02]  /*0dc0*/  SHF.R.U32.HI R11, RZ, R4, R11 ;  /* 0x00000004ff0b7219 */ /* 0x000fe4000001160b */
[----:B------:R-:W-:-:S02]  /*0dd0*/  LOP3.LUT R8, R27, R8, RZ, 0xc0, !PT ;  /* 0x000000081b087212 */ /* 0x000fc400078ec0ff */
[----:B------:R-:W-:Y:S02]  /*0de0*/  SHF.R.U32.HI R27, RZ, R18, R27 ;  /* 0x00000012ff1b7219 */ /* 0x000fe4000001161b */
[----:B------:R-:W-:Y:S02]  /*0df0*/  IADD3 R23, P0, PT, RZ, -R23, RZ ;  /* 0x80000017ff177210 */ /* 0x000fe40007f1e0ff */
[----:B------:R-:W-:Y:S02]  /*0e00*/  IADD3 R11, P1, PT, RZ, -R11, RZ ;  /* 0x8000000bff0b7210 */ /* 0x000fe40007f3e0ff */
[----:B------:R-:W-:Y:S01]  /*0e10*/  SHF.R.U32.HI R4, RZ, R12, R8 ;  /* 0x0000000cff047219 */ /* 0x000fe20000011608 */
[----:B------:R-:W-:Y:S01]  /*0e20*/  IMAD.X R6, RZ, RZ, -0x1, P0 ;  /* 0xffffffffff067424 */ /* 0x000fe200000e06ff */
[----:B------:R-:W-:Y:S01]  /*0e30*/  LOP3.LUT R27, R27, 0x1, RZ, 0xc0, !PT ;  /* 0x000000011b1b7812 */ /* 0x000fe200078ec0ff */
[----:B------:R-:W-:Y:S01]  /*0e40*/  IMAD.X R8, RZ, RZ, -0x1, P1 ;  /* 0xffffffffff087424 */ /* 0x000fe200008e06ff */
[----:B------:R-:W-:-:S02]  /*0e50*/  IADD3 R14, P1, PT, RZ, -R4, RZ ;  /* 0x80000004ff0e7210 */ /* 0x000fc40007f3e0ff */
[----:B------:R-:W-:Y:S02]  /*0e60*/  IADD3 R27, P0, PT, RZ, -R27, RZ ;  /* 0x8000001bff1b7210 */ /* 0x000fe40007f1e0ff */
[-C--:B0-----:R-:W-:Y:S01]  /*0e70*/  LOP3.LUT R24, R9, R2.reuse, R23, 0x78, !PT ;  /* 0x0000000209187212 */ /* 0x081fe200078e7817 */
[----:B------:R-:W-:Y:S01]  /*0e80*/  IMAD.X R23, RZ, RZ, -0x1, P1 ;  /* 0xffffffffff177424 */ /* 0x000fe200008e06ff */
[-C--:B------:R-:W-:Y:S01]  /*0e90*/  LOP3.LUT R17, R17, R3.reuse, R6, 0x78, !PT ;  /* 0x0000000311117212 */ /* 0x080fe200078e7806 */
[----:B------:R-:W-:Y:S01]  /*0ea0*/  IMAD.X R4, RZ, RZ, -0x1, P0 ;  /* 0xffffffffff047424 */ /* 0x000fe200000e06ff */
[-C--:B------:R-:W-:Y:S02]  /*0eb0*/  LOP3.LUT R22, R29, R2.reuse, R11, 0x78, !PT ;  /* 0x000000021d167212 */ /* 0x080fe400078e780b */
[----:B------:R-:W-:Y:S02]  /*0ec0*/  LOP3.LUT R19, R19, R3, R8, 0x78, !PT ;  /* 0x0000000313137212 */ /* 0x000fe400078e7808 */
[----:B------:R-:W-:-:S02]  /*0ed0*/  LOP3.LUT R12, R25, R2, R27, 0x78, !PT ;  /* 0x00000002190c7212 */ /* 0x000fc400078e781b */
[-C--:B------:R-:W-:Y:S02]  /*0ee0*/  LOP3.LUT R13, R13, R3.reuse, R4, 0x78, !PT ;  /* 0x000000030d0d7212 */ /* 0x080fe400078e7804 */
[----:B------:R-:W-:Y:S02]  /*0ef0*/  LOP3.LUT R14, R7, R2, R14, 0x78, !PT ;  /* 0x00000002070e7212 */ /* 0x000fe400078e780e */
[----:B------:R-:W-:Y:S01]  /*0f00*/  LOP3.LUT R23, R5, R3, R23, 0x78, !PT ;  /* 0x0000000305177212 */ /* 0x000fe200078e7817 */
[----:B------:R-:W-:Y:S06]  /*0f10*/  BRA.U UP0, `(.L_x_7) ;  /* 0xfffffff500147547 */ /* 0x000fec000b83ffff */
.L_x_6:
[----:B------:R-:W0:Y:S01]  /*0f20*/  LDC.64 R4, c[0x0][0x390] ;  /* 0x0000e400ff047b82 */ /* 0x000e220000000a00 */
[----:B------:R-:W-:Y:S02]  /*0f30*/  VIADD R7, R0, UR12 ;  /* 0x0000000c00077c36 */ /* 0x000fe40008000000 */
[----:B------:R-:W-:Y:S02]  /*0f40*/  IMAD.MOV.U32 R25, RZ, RZ, R17 ;  /* 0x000000ffff197224 */ /* 0x000fe400078e0011 */
[----:B------:R-:W-:Y:S02]  /*0f50*/  VIADD R3, R7, UR12 ;  /* 0x0000000c07037c36 */ /* 0x000fe40008000000 */
[----:B------:R-:W-:Y:S02]  /*0f60*/  IMAD.MOV.U32 R15, RZ, RZ, R23 ;  /* 0x000000ffff0f7224 */ /* 0x000fe400078e0017 */
[----:B------:R-:W-:Y:S02]  /*0f70*/  VIADD R11, R3, UR12 ;  /* 0x0000000c030b7c36 */ /* 0x000fe40008000000 */
[----:B------:R-:W-:-:S02]  /*0f80*/  IMAD.MOV.U32 R23, RZ, RZ, R19 ;  /* 0x000000ffff177224 */ /* 0x000fc400078e0013 */
        /* <DEDUP_REMOVED lines=9> */
.L_x_8:
        /* <DEDUP_REMOVED lines=14> */
.L_x_64:


//--------------------- .text._Z27gcrs_m_4_w_5_coding_dotprodiiPKlPlPKji --------------------------
	.section	.text._Z27gcrs_m_4_w_5_coding_dotprodiiPKlPlPKji,"ax",@progbits
	.align	128
        .global         _Z27gcrs_m_4_w_5_coding_dotprodiiPKlPlPKji
        .type           _Z27gcrs_m_4_w_5_coding_dotprodiiPKlPlPKji,@function
        .size           _Z27gcrs_m_4_w_5_coding_dotprodiiPKlPlPKji,(.L_x_65 - _Z27gcrs_m_4_w_5_coding_dotprodiiPKlPlPKji)
        .other          _Z27gcrs_m_4_w_5_coding_dotprodiiPKlPlPKji,@"STO_CUDA_ENTRY STV_DEFAULT"
_Z27gcrs_m_4_w_5_coding_dotprodiiPKlPlPKji:
.text._Z27gcrs_m_4_w_5_coding_dotprodiiPKlPlPKji:
        /* <DEDUP_REMOVED lines=14> */
[----:B------:R-:W-:Y:S01]  /*00e0*/  UIADD3 UR4, UPT, UPT, -UR4, UR5, URZ ;  /* 0x0000000504047290 */ /* 0x000fe2000fffe1ff */
[----:B------:R-:W0:Y:S05]  /*00f0*/  LDCU UR5, c[0x0][0x384] ;  /* 0x00007080ff0577ac */ /* 0x000e2a0008000800 */
[----:B-1----:R-:W-:-:S05]  /*0100*/  IMAD R0, R0, UR4, R3 ;  /* 0x0000000400007c24 */ /* 0x002fca000f8e0203 */
[----:B--2---:R-:W-:-:S04]  /*0110*/  ISETP.GE.U32.AND P0, PT, R0, UR7, PT ;  /* 0x0000000700007c0c */ /* 0x004fc8000bf06070 */
[----:B------:R-:W-:Y:S01]  /*0120*/  ISETP.GE.U32.OR P0, PT, R3, UR4, P0 ;  /* 0x0000000403007c0c */ /* 0x000fe20008706470 */
[----:B0-----:R-:W-:-:S12]  /*0130*/  IMAD.U32 R9, RZ, RZ, UR5 ;  /* 0x00000005ff097e24 */ /* 0x001fd8000f8e00ff */
[----:B------:R-:W-:Y:S05]  /*0140*/  @P0 EXIT ;  /* 0x000000000000094d */ /* 0x000fea0003800000 */
        /* <DEDUP_REMOVED lines=18> */
[----:B------:R-:W-:Y:S01]  /*0270*/  UIADD3 UR5, UPT, UPT, -UR5, URZ, URZ ;  /* 0x000000ff05057290 */ /* 0x000fe2000fffe1ff */
[----:B------:R-:W-:Y:S01]  /*0280*/  IMAD.MOV.U32 R25, RZ, RZ, RZ ;  /* 0x000000ffff197224 */ /* 0x000fe200078e00ff */
[----:B------:R-:W-:Y:S01]  /*0290*/  SHF.R.U32.HI R2, RZ, 0x10, R2 ;  /* 0x00000010ff027819 */ /* 0x000fe20000011602 */
[----:B------:R-:W1:Y:S03]  /*02a0*/  LDCU.64 UR10, c[0x0][0x388] ;  /* 0x00007100ff0a77ac */ /* 0x000e660008000a00 */
[----:B------:R-:W-:-:S05]  /*02b0*/  PRMT R2, R2, 0x9910, RZ ;  /* 0x0000991002027816 */ /* 0x000fca00000000ff */
[----:B------:R-:W-:-:S04]  /*02c0*/  IMAD R2, R2, 0x5, RZ ;  /* 0x0000000502027824 */ /* 0x000fc800078e02ff */
[----:B------:R-:W-:Y:S01]  /*02d0*/  IMAD.MOV R2, RZ, RZ, -R2 ;  /* 0x000000ffff027224 */ /* 0x000fe200078e0a02 */
[----:B0-----:R-:W-:-:S04]  /*02e0*/  ULEA UR4, UR6, UR4, 0x18 ;  /* 0x0000000406047291 */ /* 0x001fc8000f8ec0ff */
[----:B------:R-:W-:Y:S02]  /*02f0*/  PRMT R10, R2, 0x7710, RZ ;  /* 0x00007710020a7816 */ /* 0x000fe400000000ff */
[----:B------:R-:W-:-:S03]  /*0300*/  LEA R12, R3, UR4, 0x3 ;  /* 0x00000004030c7c11 */ /* 0x000fc6000f8e18ff */
[----:B------:R-:W-:-:S05]  /*0310*/  IMAD.IADD R10, R10, 0x1, R3 ;  /* 0x000000010a0a7824 */ /* 0x000fca00078e0203 */
[----:B------:R-:W-:-:S05]  /*0320*/  LOP3.LUT R10, R10, 0xffff, RZ, 0xc0, !PT ;  /* 0x0000ffff0a0a7812 */ /* 0x000fca00078ec0ff */
[----:B------:R-:W-:Y:S02]  /*0330*/  IMAD.IADD R8, R3, 0x1, -R10 ;  /* 0x0000000103087824 */ /* 0x000fe400078e0a0a */
[----:B------:R-:W-:-:S03]  /*0340*/  VIADD R13, R10, 0x5 ;  /* 0x000000050a0d7836 */ /* 0x000fc60000000000 */
[----:B-1----:R-:W-:-:S07]  /*0350*/  LEA R8, R8, UR4, 0x3 ;  /* 0x0000000408087c11 */ /* 0x002fce000f8e18ff */
.L_x_10:
[----:B------:R-:W-:-:S04]  /*0360*/  IADD3 R3, P0, PT, R0, R11, RZ ;  /* 0x0000000b00037210 */ /* 0x000fc80007f1e0ff */
[----:B------:R-:W-:Y:S02]  /*0370*/  LEA.HI.X.SX32 R4, R11, RZ, 0x1, P0 ;  /* 0x000000ff0b047211 */ /* 0x000fe400000f0eff */
[----:B------:R-:W-:-:S04]  /*0380*/  LEA R2, P0, R3, UR10, 0x3 ;  /* 0x0000000a03027c11 */ /* 0x000fc8000f8018ff */
[----:B------:R-:W-:Y:S02]  /*0390*/  LEA.HI.X R3, R3, UR11, R4, 0x3, P0 ;  /* 0x0000000b03037c11 */ /* 0x000fe400080f1c04 */
[----:B------:R-:W0:Y:S04]  /*03a0*/  LDC.64 R4, c[0x0][0x398] ;  /* 0x0000e600ff047b82 */ /* 0x000e280000000a00 */
[----:B------:R-:W2:Y:S01]  /*03b0*/  LDG.E.64.CONSTANT R2, desc[UR8][R2.64] ;  /* 0x0000000802027981 */ /* 0x000ea2000c1e9b00 */
[----:B0-----:R-:W-:-:S05]  /*03c0*/  IMAD.WIDE R4, R9, 0x4, R4 ;  /* 0x0000000409047825 */ /* 0x001fca00078e0204 */
[----:B------:R-:W3:Y:S04]  /*03d0*/  LDG.E.CONSTANT R37, desc[UR8][R4.64] ;  /* 0x0000000804257981 */ /* 0x000ee8000c1e9900 */
[----:B------:R-:W4:Y:S04]  /*03e0*/  LDG.E.CONSTANT R23, desc[UR8][R4.64+0x4] ;  /* 0x0000040804177981 */ /* 0x000f28000c1e9900 */
[----:B------:R-:W5:Y:S04]  /*03f0*/  LDG.E.CONSTANT R17, desc[UR8][R4.64+0x8] ;  /* 0x0000080804117981 */ /* 0x000f68000c1e9900 */
[----:B------:R-:W5:Y:S04]  /*0400*/  LDG.E.CONSTANT R15, desc[UR8][R4.64+0xc] ;  /* 0x00000c08040f7981 */ /* 0x000f68000c1e9900 */
[----:B------:R0:W5:Y:S01]  /*0410*/  LDG.E.CONSTANT R19, desc[UR8][R4.64+0x10] ;  /* 0x0000100804137981 */ /* 0x000162000c1e9900 */
[----:B------:R-:W-:Y:S01]  /*0420*/  IMAD.MOV.U32 R29, RZ, RZ, 0x20 ;  /* 0x00000020ff1d7424 */ /* 0x000fe200078e00ff */
[----:B------:R-:W-:Y:S01]  /*0430*/  UIADD3 UR5, UPT, UPT, UR5, 0x1, URZ ;  /* 0x0000000105057890 */ /* 0x000fe2000fffe0ff */
[----:B------:R-:W-:-:S02]  /*0440*/  VIADD R18, R10, 0xa ;  /* 0x0000000a0a127836 */ /* 0x000fc40000000000 */
[----:B------:R-:W-:Y:S01]  /*0450*/  VIADD R9, R9, 0x5 ;  /* 0x0000000509097836 */ /* 0x000fe20000000000 */
[----:B------:R-:W-:Y:S01]  /*0460*/  SHF.L.U32 R14, R29, R10, RZ ;  /* 0x0000000a1d0e7219 */ /* 0x000fe200000006ff */
[----:B------:R-:W-:Y:S01]  /*0470*/  IMAD.MOV.U32 R29, RZ, RZ, 0x400 ;  /* 0x00000400ff1d7424 */ /* 0x000fe200078e00ff */
[----:B------:R-:W-:Y:S01]  /*0480*/  UISETP.NE.AND UP0, UPT, UR5, URZ, UPT ;  /* 0x000000ff0500728c */ /* 0x000fe2000bf05270 */
[----:B------:R-:W-:-:S03]  /*0490*/  VIADD R11, R11, UR7 ;  /* 0x000000070b0b7c36 */ /* 0x000fc60008000000 */
[----:B------:R-:W-:Y:S01]  /*04a0*/  SHF.L.U32 R22, R29, R10, RZ ;  /* 0x0000000a1d167219 */ /* 0x000fe200000006ff */
[----:B--2---:R1:W-:Y:S01]  /*04b0*/  STS.64 [R12], R2 ;  /* 0x000000020c007388 */ /* 0x0043e20000000a00 */
[----:B------:R-:W-:Y:S01]  /*04c0*/  BAR.SYNC.DEFER_BLOCKING 0x0 ;  /* 0x0000000000007b1d */ /* 0x000fe20000010000 */
[----:B-1----:R-:W-:Y:S01]  /*04d0*/  IMAD.MOV.U32 R2, RZ, RZ, 0x8000 ;  /* 0x00008000ff027424 */ /* 0x002fe200078e00ff */
[----:B---3--:R-:W-:Y:S02]  /*04e0*/  LOP3.LUT R20, R37, R14, RZ, 0xc0, !PT ;  /* 0x0000000e25147212 */ /* 0x008fe400078ec0ff */
[----:B------:R-:W-:Y:S02]  /*04f0*/  SHF.R.U32.HI R16, RZ, R10, R37 ;  /* 0x0000000aff107219 */ /* 0x000fe40000011625 */
[----:B------:R-:W1:Y:S01]  /*0500*/  LDS.64 R6, [R8] ;  /* 0x0000000008067984 */ /* 0x000e620000000a00 */
[----:B------:R-:W-:Y:S02]  /*0510*/  SHF.R.U32.HI R20, RZ, R13, R20 ;  /* 0x0000000dff147219 */ /* 0x000fe40000011614 */
[----:B------:R-:W-:Y:S01]  /*0520*/  LOP3.LUT R16, R16, 0x1, RZ, 0xc0, !PT ;  /* 0x0000000110107812 */ /* 0x000fe200078ec0ff */
[----:B0-----:R-:W0:Y:S01]  /*0530*/  LDS.64 R4, [R8+0x8] ;  /* 0x0000080008047984 */ /* 0x001e220000000a00 */
[----:B------:R-:W-:-:S02]  /*0540*/  IADD3 R29, P0, PT, RZ, -R20, RZ ;  /* 0x80000014ff1d7210 */ /* 0x000fc40007f1e0ff */
[----:B------:R-:W-:Y:S02]  /*0550*/  SHF.L.U32 R20, R2, R10, RZ ;  /* 0x0000000a02147219 */ /* 0x000fe400000006ff */
[----:B------:R-:W-:Y:S01]  /*0560*/  IADD3 R31, P1, PT, RZ, -R16, RZ ;  /* 0x80000010ff1f7210 */ /* 0x000fe20007f3e0ff */
[----:B------:R-:W-:Y:S01]  /*0570*/  VIADD R16, R10, 0xf ;  /* 0x0000000f0a107836 */ /* 0x000fe20000000000 */
[C---:B------:R-:W-:Y:S02]  /*0580*/  LOP3.LUT R3, R37.reuse, R22, RZ, 0xc0, !PT ;  /* 0x0000001625037212 */ /* 0x040fe400078ec0ff */
[----:B------:R-:W-:Y:S01]  /*0590*/  LOP3.LUT R37, R37, R20, RZ, 0xc0, !PT ;  /* 0x0000001425257212 */ /* 0x000fe200078ec0ff */
[----:B------:R-:W-:Y:S01]  /*05a0*/  IMAD.X R24, RZ, RZ, -0x1, P1 ;  /* 0xffffffffff187424 */ /* 0x000fe200008e06ff */
[----:B------:R-:W-:Y:S02]  /*05b0*/  SHF.R.U32.HI R3, RZ, R18, R3 ;  /* 0x00000012ff037219 */ /* 0x000fe40000011603 */
[----:B------:R-:W-:-:S02]  /*05c0*/  SHF.R.U32.HI R2, RZ, R16, R37 ;  /* 0x00000010ff027219 */ /* 0x000fc40000011625 */
[----:B------:R-:W-:Y:S01]  /*05d0*/  IADD3 R28, P1, PT, RZ, -R3, RZ ;  /* 0x80000003ff1c7210 */ /* 0x000fe20007f3e0ff */
[----:B------:R-:W-:-:S04]  /*05e0*/  IMAD.X R3, RZ, RZ, -0x1, P0 ;  /* 0xffffffffff037424 */ /* 0x000fc800000e06ff */
[----:B------:R-:W-:Y:S01]  /*05f0*/  IMAD.X R30, RZ, RZ, -0x1, P1 ;  /* 0xffffffffff1e7424 */ /* 0x000fe200008e06ff */
[----:B-1----:R-:W-:Y:S02]  /*0600*/  LOP3.LUT R29, R32, R6, R29, 0x78, !PT ;  /* 0x00000006201d7212 */ /* 0x002fe400078e781d */
[----:B------:R-:W-:Y:S02]  /*0610*/  IADD3 R32, P0, PT, RZ, -R2, RZ ;  /* 0x80000002ff207210 */ /* 0x000fe40007f1e0ff */
[----:B------:R-:W-:Y:S02]  /*0620*/  LOP3.LUT R24, R35, R7, R24, 0x78, !PT ;  /* 0x0000000723187212 */ /* 0x000fe400078e7818 */
[-C--:B------:R-:W-:Y:S02]  /*0630*/  LOP3.LUT R31, R34, R6.reuse, R31, 0x78, !PT ;  /* 0x00000006221f7212 */ /* 0x080fe400078e781f */
[-C--:B------:R-:W-:Y:S02]  /*0640*/  LOP3.LUT R35, R26, R6.reuse, R28, 0x78, !PT ;  /* 0x000000061a237212 */ /* 0x080fe400078e781c */
[----:B------:R-:W-:-:S02]  /*0650*/  LOP3.LUT R21, R21, R6, R32, 0x78, !PT ;  /* 0x0000000615157212 */ /* 0x000fc400078e7820 */
[----:B----4-:R-:W-:Y:S02]  /*0660*/  SHF.R.U32.HI R6, RZ, R10, R23 ;  /* 0x0000000aff067219 */ /* 0x010fe40000011617 */
[-C--:B------:R-:W-:Y:S01]  /*0670*/  LOP3.LUT R37, R33, R7.reuse, R3, 0x78, !PT ;  /* 0x0000000721257212 */ /* 0x080fe200078e7803 */
[----:B------:R-:W-:Y:S01]  /*0680*/  IMAD.X R33, RZ, RZ, -0x1, P0 ;  /* 0xffffffffff217424 */ /* 0x000fe200000e06ff */
[----:B------:R-:W-:Y:S01]  /*0690*/  LOP3.LUT R6, R6, 0x1, RZ, 0xc0, !PT ;  /* 0x0000000106067812 */ /* 0x000fe200078ec0ff */
[----:B------:R-:W1:Y:S01]  /*06a0*/  LDS.64 R2, [R8+0x10] ;  /* 0x0000100008027984 */ /* 0x000e620000000a00 */
[----:B------:R-:W-:Y:S02]  /*06b0*/  LOP3.LUT R26, R23, R14, RZ, 0xc0, !PT ;  /* 0x0000000e171a7212 */ /* 0x000fe400078ec0ff */
[----:B------:R-:W-:Y:S02]  /*06c0*/  LOP3.LUT R33, R25, R7, R33, 0x78, !PT ;  /* 0x0000000719217212 */ /* 0x000fe400078e7821 */
[----:B------:R-:W-:-:S02]  /*06d0*/  IADD3 R25, P0, PT, RZ, -R6, RZ ;  /* 0x80000006ff197210 */ /* 0x000fc40007f1e0ff */
[----:B------:R-:W-:Y:S02]  /*06e0*/  SHF.R.U32.HI R6, RZ, R13, R26 ;  /* 0x0000000dff067219 */ /* 0x000fe4000001161a */
[----:B------:R-:W-:Y:S01]  /*06f0*/  LOP3.LUT R27, R27, R7, R30, 0x78, !PT ;  /* 0x000000071b1b7212 */ /* 0x000fe200078e781e */
[----:B------:R-:W-:Y:S01]  /*0700*/  IMAD.X R26, RZ, RZ, -0x1, P0 ;  /* 0xffffffffff1a7424 */ /* 0x000fe200000e06ff */
[----:B------:R-:W-:Y:S02]  /*0710*/  LOP3.LUT R7, R23, R22, RZ, 0xc0, !PT ;  /* 0x0000001617077212 */ /* 0x000fe400078ec0ff */
[----:B------:R-:W-:Y:S02]  /*0720*/  IADD3 R6, P0, PT, RZ, -R6, RZ ;  /* 0x80000006ff067210 */ /* 0x000fe40007f1e0ff */
[----:B------:R-:W-:Y:S02]  /*0730*/  SHF.R.U32.HI R7, RZ, R18, R7 ;  /* 0x00000012ff077219 */ /* 0x000fe40000011607 */
[----:B0-----:R-:W-:Y:S01]  /*0740*/  LOP3.LUT R31, R31, R4, R25, 0x78, !PT ;  /* 0x000000041f1f7212 */ /* 0x001fe200078e7819 */
[----:B------:R-:W-:Y:S01]  /*0750*/  IMAD.X R25, RZ, RZ, -0x1, P0 ;  /* 0xffffffffff197424 */ /* 0x000fe200000e06ff */
[----:B------:R-:W-:-:S02]  /*0760*/  LOP3.LUT R24, R24, R5, R26, 0x78, !PT ;  /* 0x0000000518187212 */ /* 0x000fc400078e781a */
[----:B------:R-:W-:Y:S02]  /*0770*/  IADD3 R26, P0, PT, RZ, -R7, RZ ;  /* 0x80000007ff1a7210 */ /* 0x000fe40007f1e0ff */
[----:B------:R-:W-:Y:S02]  /*0780*/  LOP3.LUT R7, R23, R20, RZ, 0xc0, !PT ;  /* 0x0000001417077212 */ /* 0x000fe400078ec0ff */
[----:B------:R-:W-:Y:S01]  /*0790*/  LOP3.LUT R23, R37, R5, R25, 0x78, !PT ;  /* 0x0000000525177212 */ /* 0x000fe200078e7819 */
[----:B------:R-:W-:Y:S01]  /*07a0*/  IMAD.X R30, RZ, RZ, -0x1, P0 ;  /* 0xffffffffff1e7424 */ /* 0x000fe200000e06ff */
[-C--:B------:R-:W-:Y:S02]  /*07b0*/  LOP3.LUT R25, R35, R4.reuse, R26, 0x78, !PT ;  /* 0x0000000423197212 */ /* 0x080fe400078e781a */
[----:B------:R-:W-:Y:S02]  /*07c0*/  LOP3.LUT R29, R29, R4, R6, 0x78, !PT ;  /* 0x000000041d1d7212 */ /* 0x000fe400078e7806 */
[----:B------:R-:W-:-:S02]  /*07d0*/  SHF.R.U32.HI R26, RZ, R16, R7 ;  /* 0x00000010ff1a7219 */ /* 0x000fc40000011607 */
[----:B------:R-:W0:Y:S01]  /*07e0*/  LDS.64 R6, [R8+0x18] ;  /* 0x0000180008067984 */ /* 0x000e220000000a00 */
[----:B-----5:R-:W-:Y:S02]  /*07f0*/  SHF.R.U32.HI R28, RZ, R10, R17 ;  /* 0x0000000aff1c7219 */ /* 0x020fe40000011611 */
[----:B------:R-:W-:Y:S02]  /*0800*/  IADD3 R26, P0, PT, RZ, -R26, RZ ;  /* 0x8000001aff1a7210 */ /* 0x000fe40007f1e0ff */
[----:B------:R-:W-:Y:S02]  /*0810*/  LOP3.LUT R28, R28, 0x1, RZ, 0xc0, !PT ;  /* 0x000000011c1c7812 */ /* 0x000fe400078ec0ff */
[----:B------:R-:W-:Y:S01]  /*0820*/  LOP3.LUT R21, R21, R4, R26, 0x78, !PT ;  /* 0x0000000415157212 */ /* 0x000fe200078e781a */
[----:B------:R-:W-:Y:S01]  /*0830*/  IMAD.X R26, RZ, RZ, -0x1, P0 ;  /* 0xffffffffff1a7424 */ /* 0x000fe200000e06ff */
[----:B------:R-:W-:Y:S02]  /*0840*/  LOP3.LUT R4, R17, R14, RZ, 0xc0, !PT ;  /* 0x0000000e11047212 */ /* 0x000fe400078ec0ff */
[----:B------:R-:W-:-:S02]  /*0850*/  IADD3 R28, P0, PT, RZ, -R28, RZ ;  /* 0x8000001cff1c7210 */ /* 0x000fc40007f1e0ff */
[----:B------:R-:W-:Y:S02]  /*0860*/  SHF.R.U32.HI R4, RZ, R13, R4 ;  /* 0x0000000dff047219 */ /* 0x000fe40000011604 */
[-C--:B------:R-:W-:Y:S01]  /*0870*/  LOP3.LUT R27, R27, R5.reuse, R30, 0x78, !PT ;  /* 0x000000051b1b7212 */ /* 0x080fe200078e781e */
[----:B------:R-:W-:Y:S01]  /*0880*/  IMAD.X R37, RZ, RZ, -0x1, P0 ;  /* 0xffffffffff257424 */ /* 0x000fe200000e06ff */
[----:B------:R-:W-:Y:S02]  /*0890*/  IADD3 R4, P0, PT, RZ, -R4, RZ ;  /* 0x80000004ff047210 */ /* 0x000fe40007f1e0ff */
[----:B------:R-:W-:Y:S02]  /*08a0*/  LOP3.LUT R33, R33, R5, R26, 0x78, !PT ;  /* 0x0000000521217212 */ /* 0x000fe400078e781a */
[C---:B------:R-:W-:Y:S02]  /*08b0*/  LOP3.LUT R5, R17.reuse, R22, RZ, 0xc0, !PT ;  /* 0x0000001611057212 */ /* 0x040fe400078ec0ff */
[----:B------:R-:W-:-:S02]  /*08c0*/  LOP3.LUT R35, R17, R20, RZ, 0xc0, !PT ;  /* 0x0000001411237212 */ /* 0x000fc400078ec0ff */
[-C--:B-1----:R-:W-:Y:S01]  /*08d0*/  LOP3.LUT R17, R24, R3.reuse, R37, 0x78, !PT ;  /* 0x0000000318117212 */ /* 0x082fe200078e7825 */
[----:B------:R-:W-:Y:S01]  /*08e0*/  IMAD.X R24, RZ, RZ, -0x1, P0 ;  /* 0xffffffffff187424 */ /* 0x000fe200000e06ff */
[----:B------:R-:W-:Y:S02]  /*08f0*/  SHF.R.U32.HI R5, RZ, R18, R5 ;  /* 0x00000012ff057219 */ /* 0x000fe40000011605 */
[----:B------:R-:W-:Y:S02]  /*0900*/  SHF.R.U32.HI R35, RZ, R16, R35 ;  /* 0x00000010ff237219 */ /* 0x000fe40000011623 */
[----:B------:R-:W-:Y:S02]  /*0910*/  LOP3.LUT R23, R23, R3, R24, 0x78, !PT ;  /* 0x0000000317177212 */ /* 0x000fe400078e7818 */
[----:B------:R-:W-:Y:S02]  /*0920*/  SHF.R.U32.HI R24, RZ, R10, R15 ;  /* 0x0000000aff187219 */ /* 0x000fe4000001160f */
[----:B------:R-:W-:-:S02]  /*0930*/  IADD3 R26, P0, PT, RZ, -R5, RZ ;  /* 0x80000005ff1a7210 */ /* 0x000fc40007f1e0ff */
[----:B------:R-:W-:Y:S02]  /*0940*/  IADD3 R35, P1, PT, RZ, -R35, RZ ;  /* 0x80000023ff237210 */ /* 0x000fe40007f3e0ff */
[----:B------:R-:W-:Y:S02]  /*0950*/  LOP3.LUT R24, R24, 0x1, RZ, 0xc0, !PT ;  /* 0x0000000118187812 */ /* 0x000fe400078ec0ff */
[-C--:B------:R-:W-:Y:S01]  /*0960*/  LOP3.LUT R31, R31, R2.reuse, R28, 0x78, !PT ;  /* 0x000000021f1f7212 */ /* 0x080fe200078e781c */
[----:B------:R-:W-:Y:S01]  /*0970*/  IMAD.X R28, RZ, RZ, -0x1, P1 ;  /* 0xffffffffff1c7424 */ /* 0x000fe200008e06ff */
[-C--:B------:R-:W-:Y:S02]  /*0980*/  LOP3.LUT R29, R29, R2.reuse, R4, 0x78, !PT ;  /* 0x000000021d1d7212 */ /* 0x080fe400078e7804 */
[-C--:B------:R-:W-:Y:S01]  /*0990*/  LOP3.LUT R25, R25, R2.reuse, R26, 0x78, !PT ;  /* 0x0000000219197212 */ /* 0x080fe200078e781a */
[----:B------:R-:W-:Y:S01]  /*09a0*/  IMAD.X R26, RZ, RZ, -0x1, P0 ;  /* 0xffffffffff1a7424 */ /* 0x000fe200000e06ff */
[----:B------:R-:W-:Y:S01]  /*09b0*/  LOP3.LUT R21, R21, R2, R35, 0x78, !PT ;  /* 0x0000000215157212 */ /* 0x000fe200078e7823 */
[----:B------:R-:W1:Y:S01]  /*09c0*/  LDS.64 R4, [R8+0x20] ;  /* 0x0000200008047984 */ /* 0x000e620000000a00 */
[----:B------:R-:W-:Y:S01]  /*09d0*/  LOP3.LUT R2, R15, R14, RZ, 0xc0, !PT ;  /* 0x0000000e0f027212 */ /* 0x000fe200078ec0ff */
[----:B------:R-:W-:Y:S01]  /*09e0*/  BAR.SYNC.DEFER_BLOCKING 0x0 ;  /* 0x0000000000007b1d */ /* 0x000fe20000010000 */
[----:B------:R-:W-:-:S02]  /*09f0*/  IADD3 R24, P0, PT, RZ, -R24, RZ ;  /* 0x80000018ff187210 */ /* 0x000fc40007f1e0ff */
[----:B------:R-:W-:Y:S02]  /*0a00*/  SHF.R.U32.HI R2, RZ, R13, R2 ;  /* 0x0000000dff027219 */ /* 0x000fe40000011602 */
[-C--:B------:R-:W-:Y:S02]  /*0a10*/  LOP3.LUT R27, R27, R3.reuse, R26, 0x78, !PT ;  /* 0x000000031b1b7212 */ /* 0x080fe400078e781a */
[----:B------:R-:W-:Y:S02]  /*0a20*/  LOP3.LUT R33, R33, R3, R28, 0x78, !PT ;  /* 0x0000000321217212 */ /* 0x000fe400078e781c */
[----:B------:R-:W-:Y:S02]  /*0a30*/  LOP3.LUT R3, R15, R22, RZ, 0xc0, !PT ;  /* 0x000000160f037212 */ /* 0x000fe400078ec0ff */
[----:B0-----:R-:W-:Y:S01]  /*0a40*/  LOP3.LUT R31, R31, R6, R24, 0x78, !PT ;  /* 0x000000061f1f7212 */ /* 0x001fe200078e7818 */
[----:B------:R-:W-:Y:S01]  /*0a50*/  IMAD.X R24, RZ, RZ, -0x1, P0 ;  /* 0xffffffffff187424 */ /* 0x000fe200000e06ff */
[----:B------:R-:W-:-:S02]  /*0a60*/  IADD3 R2, P0, PT, RZ, -R2, RZ ;  /* 0x80000002ff027210 */ /* 0x000fc40007f1e0ff */
[----:B------:R-:W-:Y:S02]  /*0a70*/  SHF.R.U32.HI R3, RZ, R18, R3 ;  /* 0x00000012ff037219 */ /* 0x000fe40000011603 */
[----:B------:R-:W-:Y:S02]  /*0a80*/  LOP3.LUT R15, R15, R20, RZ, 0xc0, !PT ;  /* 0x000000140f0f7212 */ /* 0x000fe400078ec0ff */
[----:B------:R-:W-:Y:S01]  /*0a90*/  LOP3.LUT R17, R17, R7, R24, 0x78, !PT ;  /* 0x0000000711117212 */ /* 0x000fe200078e7818 */
[----:B------:R-:W-:Y:S01]  /*0aa0*/  IMAD.X R24, RZ, RZ, -0x1, P0 ;  /* 0xffffffffff187424 */ /* 0x000fe200000e06ff */
[----:B------:R-:W-:Y:S02]  /*0ab0*/  IADD3 R3, P0, PT, RZ, -R3, RZ ;  /* 0x80000003ff037210 */ /* 0x000fe40007f1e0ff */
[----:B------:R-:W-:Y:S02]  /*0ac0*/  SHF.R.U32.HI R15, RZ, R16, R15 ;  /* 0x00000010ff0f7219 */ /* 0x000fe4000001160f */
[----:B------:R-:W-:Y:S01]  /*0ad0*/  LOP3.LUT R29, R29, R6, R2, 0x78, !PT ;  /* 0x000000061d1d7212 */ /* 0x000fe200078e7802 */
[----:B------:R-:W-:Y:S01]  /*0ae0*/  IMAD.X R2, RZ, RZ, -0x1, P0 ;  /* 0xffffffffff027424 */ /* 0x000fe200000e06ff */
[----:B------:R-:W-:-:S02]  /*0af0*/  IADD3 R15, P0, PT, RZ, -R15, RZ ;  /* 0x8000000fff0f7210 */ /* 0x000fc40007f1e0ff */
[----:B------:R-:W-:Y:S02]  /*0b00*/  LOP3.LUT R14, R19, R14, RZ, 0xc0, !PT ;  /* 0x0000000e130e7212 */ /* 0x000fe400078ec0ff */
[-C--:B------:R-:W-:Y:S02]  /*0b10*/  LOP3.LUT R25, R25, R6.reuse, R3, 0x78, !PT ;  /* 0x0000000619197212 */ /* 0x080fe400078e7803 */
[----:B------:R-:W-:Y:S02]  /*0b20*/  LOP3.LUT R21, R21, R6, R15, 0x78, !PT ;  /* 0x0000000615157212 */ /* 0x000fe400078e780f */
[----:B------:R-:W-:Y:S02]  /*0b30*/  SHF.R.U32.HI R14, RZ, R13, R14 ;  /* 0x0000000dff0e7219 */ /* 0x000fe4000001160e */
[C---:B------:R-:W-:Y:S02]  /*0b40*/  LOP3.LUT R3, R19.reuse, R22, RZ, 0xc0, !PT ;  /* 0x0000001613037212 */ /* 0x040fe400078ec0ff */
[----:B------:R-:W-:-:S02]  /*0b50*/  LOP3.LUT R15, R19, R20, RZ, 0xc0, !PT ;  /* 0x00000014130f7212 */ /* 0x000fc400078ec0ff */
[-C--:B------:R-:W-:Y:S01]  /*0b60*/  LOP3.LUT R27, R27, R7.reuse, R2, 0x78, !PT ;  /* 0x000000071b1b7212 */ /* 0x080fe200078e7802 */
[----:B------:R-:W-:Y:S01]  /*0b70*/  IMAD.X R2, RZ, RZ, -0x1, P0 ;  /* 0xffffffffff027424 */ /* 0x000fe200000e06ff */
[----:B------:R-:W-:Y:S02]  /*0b80*/  SHF.R.U32.HI R19, RZ, R10, R19 ;  /* 0x0000000aff137219 */ /* 0x000fe40000011613 */
[----:B------:R-:W-:Y:S02]  /*0b90*/  IADD3 R14, P0, PT, RZ, -R14, RZ ;  /* 0x8000000eff0e7210 */ /* 0x000fe40007f1e0ff */
[----:B------:R-:W-:Y:S02]  /*0ba0*/  LOP3.LUT R19, R19, 0x1, RZ, 0xc0, !PT ;  /* 0x0000000113137812 */ /* 0x000fe400078ec0ff */
[-C--:B------:R-:W-:Y:S02]  /*0bb0*/  LOP3.LUT R23, R23, R7.reuse, R24, 0x78, !PT ;  /* 0x0000000717177212 */ /* 0x080fe400078e7818 */
[----:B------:R-:W-:Y:S01]  /*0bc0*/  LOP3.LUT R7, R33, R7, R2, 0x78, !PT ;  /* 0x0000000721077212 */ /* 0x000fe200078e7802 */
[----:B------:R-:W-:Y:S01]  /*0bd0*/  IMAD.X R33, RZ, RZ, -0x1, P0 ;  /* 0xffffffffff217424 */ /* 0x000fe200000e06ff */
[----:B------:R-:W-:-:S02]  /*0be0*/  IADD3 R19, P0, PT, RZ, -R19, RZ ;  /* 0x80000013ff137210 */ /* 0x000fc40007f1e0ff */
[----:B------:R-:W-:Y:S02]  /*0bf0*/  SHF.R.U32.HI R3, RZ, R18, R3 ;  /* 0x00000012ff037219 */ /* 0x000fe40000011603 */
[----:B------:R-:W-:Y:S01]  /*0c00*/  SHF.R.U32.HI R15, RZ, R16, R15 ;  /* 0x00000010ff0f7219 */ /* 0x000fe2000001160f */
[----:B------:R-:W-:Y:S01]  /*0c10*/  IMAD.X R35, RZ, RZ, -0x1, P0 ;  /* 0xffffffffff237424 */ /* 0x000fe200000e06ff */
[----:B------:R-:W-:Y:S02]  /*0c20*/  IADD3 R3, P1, PT, RZ, -R3, RZ ;  /* 0x80000003ff037210 */ /* 0x000fe40007f3e0ff */
[----:B------:R-:W-:Y:S02]  /*0c30*/  IADD3 R15, P0, PT, RZ, -R15, RZ ;  /* 0x8000000fff0f7210 */ /* 0x000fe40007f1e0ff */
[-C--:B-1----:R-:W-:Y:S01]  /*0c40*/  LOP3.LUT R26, R25, R4.reuse, R3, 0x78, !PT ;  /* 0x00000004191a7212 */ /* 0x082fe200078e7803 */
[----:B------:R-:W-:Y:S01]  /*0c50*/  IMAD.X R2, RZ, RZ, -0x1, P1 ;  /* 0xffffffffff027424 */ /* 0x000fe200008e06ff */
[----:B------:R-:W-:Y:S01]  /*0c60*/  LOP3.LUT R32, R29, R4, R14, 0x78, !PT ;  /* 0x000000041d207212 */ /* 0x000fe200078e780e */
[----:B------:R-:W-:Y:S01]  /*0c70*/  IMAD.X R25, RZ, RZ, -0x1, P0 ;  /* 0xffffffffff197424 */ /* 0x000fe200000e06ff */
[----:B------:R-:W-:-:S02]  /*0c80*/  LOP3.LUT R33, R23, R5, R33, 0x78, !PT ;  /* 0x0000000517217212 */ /* 0x000fc400078e7821 */
[-C--:B------:R-:W-:Y:S02]  /*0c90*/  LOP3.LUT R27, R27, R5.reuse, R2, 0x78, !PT ;  /* 0x000000051b1b7212 */ /* 0x080fe400078e7802 */
[-C--:B------:R-:W-:Y:S02]  /*0ca0*/  LOP3.LUT R34, R31, R4.reuse, R19, 0x78, !PT ;  /* 0x000000041f227212 */ /* 0x080fe400078e7813 */
[-C--:B------:R-:W-:Y:S02]  /*0cb0*/  LOP3.LUT R35, R17, R5.reuse, R35, 0x78, !PT ;  /* 0x0000000511237212 */ /* 0x080fe400078e7823 */
[----:B------:R-:W-:Y:S02]  /*0cc0*/  LOP3.LUT R21, R21, R4, R15, 0x78, !PT ;  /* 0x0000000415157212 */ /* 0x000fe400078e780f */
[----:B------:R-:W-:Y:S01]  /*0cd0*/  LOP3.LUT R25, R7, R5, R25, 0x78, !PT ;  /* 0x0000000507197212 */ /* 0x000fe200078e7819 */
[----:B------:R-:W-:Y:S06]  /*0ce0*/  BRA.U UP0, `(.L_x_10) ;  /* 0xfffffff5009c7547 */ /* 0x000fec000b83ffff */
.L_x_9:
        /* <DEDUP_REMOVED lines=14> */
.L_x_11:
        /* <DEDUP_REMOVED lines=11> */
.L_x_65:


//--------------------- .text._Z27gcrs_m_4_w_4_coding_dotprodiiPKlPlPKji --------------------------
	.section	.text._Z27gcrs_m_4_w_4_coding_dotprodiiPKlPlPKji,"ax",@progbits
	.align	128
        .global         _Z27gcrs_m_4_w_4_coding_dotprodiiPKlPlPKji
        .type           _Z27gcrs_m_4_w_4_coding_dotprodiiPKlPlPKji,@function
        .size           _Z27gcrs_m_4_w_4_coding_dotprodiiPKlPlPKji,(.L_x_66 - _Z27gcrs_m_4_w_4_coding_dotprodiiPKlPlPKji)
        .other          _Z27gcrs_m_4_w_4_coding_dotprodiiPKlPlPKji,@"STO_CUDA_ENTRY STV_DEFAULT"
_Z27gcrs_m_4_w_4_coding_dotprodiiPKlPlPKji:
.text._Z27gcrs_m_4_w_4_coding_dotprodiiPKlPlPKji:
[----:B------:R-:W-:Y:S01]  /*0000*/  LDC R1, c[0x0][0x37c] ;  /* 0x0000df00ff017b82 */ /* 0x000fe20000000800 */
[----:B------:R-:W0:Y:S01]  /*0010*/  S2R R2, SR_CTAID.X ;  /* 0x0000000000027919 */ /* 0x000e220000002500 */
[----:B------:R-:W1:Y:S01]  /*0020*/  LDCU UR4, c[0x0][0x360] ;  /* 0x00006c00ff0477ac */ /* 0x000e620008000800 */
[----:B------:R-:W0:Y:S01]  /*0030*/  S2R R13, SR_TID.X ;  /* 0x00000000000d7919 */ /* 0x000e220000002100 */
[----:B------:R-:W2:Y:S01]  /*0040*/  LDCU UR7, c[0x0][0x3a0] ;  /* 0x00007400ff0777ac */ /* 0x000ea20008000800 */
[----:B------:R-:W3:Y:S01]  /*0050*/  LDCU UR5, c[0x0][0x384] ;  /* 0x00007080ff0577ac */ /* 0x000ee20008000800 */
[----:B-1----:R-:W-:Y:S01]  /*0060*/  ULOP3.LUT UR4, UR4, 0x7fc, URZ, 0xc0, !UPT ;  /* 0x000007fc04047892 */ /* 0x002fe2000f8ec0ff */
[----:B---3--:R-:W-:-:S05]  /*0070*/  IMAD.U32 R0, RZ, RZ, UR5 ;  /* 0x00000005ff007e24 */ /* 0x008fca000f8e00ff */
[----:B0-----:R-:W-:-:S05]  /*0080*/  IMAD R2, R2, UR4, R13 ;  /* 0x0000000402027c24 */ /* 0x001fca000f8e020d */
[----:B--2---:R-:W-:-:S04]  /*0090*/  ISETP.GE.U32.AND P0, PT, R2, UR7, PT ;  /* 0x0000000702007c0c */ /* 0x004fc8000bf06070 */
[----:B------:R-:W-:-:S13]  /*00a0*/  ISETP.GE.U32.OR P0, PT, R13, UR4, P0 ;  /* 0x000000040d007c0c */ /* 0x000fda0008706470 */
[----:B------:R-:W-:Y:S05]  /*00b0*/  @P0 EXIT ;  /* 0x000000000000094d */ /* 0x000fea0003800000 */
[----:B------:R-:W0:Y:S01]  /*00c0*/  LDCU UR5, c[0x0][0x380] ;  /* 0x00007000ff0577ac */ /* 0x000e220008000800 */
[----:B------:R-:W-:Y:S01]  /*00d0*/  CS2R R8, SRZ ;  /* 0x0000000000087805 */ /* 0x000fe2000001ff00 */
[----:B------:R-:W-:Y:S01]  /*00e0*/  IMAD.MOV.U32 R3, RZ, RZ, RZ ;  /* 0x000000ffff037224 */ /* 0x000fe200078e00ff */
[----:B------:R-:W-:Y:S01]  /*00f0*/  CS2R R28, SRZ ;  /* 0x00000000001c7805 */ /* 0x000fe2000001ff00 */
[----:B------:R-:W-:Y:S01]  /*0100*/  IMAD.MOV.U32 R16, RZ, RZ, RZ ;  /* 0x000000ffff107224 */ /* 0x000fe200078e00ff */
[----:B------:R-:W1:Y:S01]  /*0110*/  LDCU.64 UR8, c[0x0][0x358] ;  /* 0x00006b00ff0877ac */ /* 0x000e620008000a00 */
[----:B------:R-:W-:Y:S02]  /*0120*/  IMAD.MOV.U32 R30, RZ, RZ, RZ ;  /* 0x000000ffff1e7224 */ /* 0x000fe400078e00ff */
[----:B------:R-:W-:Y:S01]  /*0130*/  IMAD.MOV.U32 R27, RZ, RZ, RZ ;  /* 0x000000ffff1b7224 */ /* 0x000fe200078e00ff */
[----:B0-----:R-:W-:-:S09]  /*0140*/  UISETP.GE.AND UP0, UPT, UR5, 0x1, UPT ;  /* 0x000000010500788c */ /* 0x001fd2000bf06270 */
[----:B-1----:R-:W-:Y:S05]  /*0150*/  BRA.U !UP0, `(.L_x_12) ;  /* 0x0000000908347547 */ /* 0x002fea000b800000 */
[----:B------:R-:W0:Y:S01]  /*0160*/  S2UR UR6, SR_CgaCtaId ;  /* 0x00000000000679c3 */ /* 0x000e220000008800 */
[C---:B------:R-:W-:Y:S01]  /*0170*/  LOP3.LUT R12, R13.reuse, 0x3, RZ, 0xc0, !PT ;  /* 0x000000030d0c7812 */ /* 0x040fe200078ec0ff */
[----:B------:R-:W-:Y:S01]  /*0180*/  IMAD.SHL.U32 R13, R13, 0x8, RZ ;  /* 0x000000080d0d7824 */ /* 0x000fe200078e00ff */
[----:B------:R-:W-:Y:S01]  /*0190*/  CS2R R28, SRZ ;  /* 0x00000000001c7805 */ /* 0x000fe2000001ff00 */
[----:B------:R-:W-:Y:S01]  /*01a0*/  IMAD.MOV.U32 R15, RZ, RZ, RZ ;  /* 0x000000ffff0f7224 */ /* 0x000fe200078e00ff */
[----:B------:R-:W-:Y:S01]  /*01b0*/  CS2R R8, SRZ ;  /* 0x0000000000087805 */ /* 0x000fe2000001ff00 */
[----:B------:R-:W-:Y:S01]  /*01c0*/  IMAD.MOV.U32 R30, RZ, RZ, RZ ;  /* 0x000000ffff1e7224 */ /* 0x000fe200078e00ff */
[----:B------:R-:W-:Y:S01]  /*01d0*/  LOP3.LUT R14, R13, 0x1fe0, RZ, 0xc0, !PT ;  /* 0x00001fe00d0e7812 */ /* 0x000fe200078ec0ff */
[----:B------:R-:W-:Y:S01]  /*01e0*/  IMAD.MOV.U32 R27, RZ, RZ, RZ ;  /* 0x000000ffff1b7224 */ /* 0x000fe200078e00ff */
[----:B------:R-:W-:Y:S01]  /*01f0*/  UMOV UR4, 0x400 ;  /* 0x0000040000047882 */ /* 0x000fe20000000000 */
[----:B------:R-:W-:Y:S01]  /*0200*/  IMAD.MOV.U32 R16, RZ, RZ, RZ ;  /* 0x000000ffff107224 */ /* 0x000fe200078e00ff */
[----:B------:R-:W-:Y:S01]  /*0210*/  UIADD3 UR5, UPT, UPT, -UR5, URZ, URZ ;  /* 0x000000ff05057290 */ /* 0x000fe2000fffe1ff */
[----:B------:R-:W-:Y:S01]  /*0220*/  IMAD.MOV.U32 R3, RZ, RZ, RZ ;  /* 0x000000ffff037224 */ /* 0x000fe200078e00ff */
[----:B------:R-:W1:Y:S01]  /*0230*/  LDCU.64 UR10, c[0x0][0x388] ;  /* 0x00007100ff0a77ac */ /* 0x000e620008000a00 */
[----:B0-----:R-:W-:-:S12]  /*0240*/  ULEA UR4, UR6, UR4, 0x18 ;  /* 0x0000000406047291 */ /* 0x001fd8000f8ec0ff */
.L_x_13:
[----:B------:R-:W-:Y:S01]  /*0250*/  IADD3 R4, P0, PT, R2, R15, RZ ;  /* 0x0000000f02047210 */ /* 0x000fe20007f1e0ff */
[----:B------:R-:W0:Y:S03]  /*0260*/  LDC.64 R22, c[0x0][0x398] ;  /* 0x0000e600ff167b82 */ /* 0x000e260000000a00 */
[----:B------:R-:W-:Y:S02]  /*0270*/  LEA.HI.X.SX32 R5, R15, RZ, 0x1, P0 ;  /* 0x000000ff0f057211 */ /* 0x000fe400000f0eff */
[----:B-1----:R-:W-:-:S04]  /*0280*/  LEA R10, P0, R4, UR10, 0x3 ;  /* 0x0000000a040a7c11 */ /* 0x002fc8000f8018ff */
[----:B------:R-:W-:-:S06]  /*0290*/  LEA.HI.X R11, R4, UR11, R5, 0x3, P0 ;  /* 0x0000000b040b7c11 */ /* 0x000fcc00080f1c05 */
[----:B------:R-:W2:Y:S01]  /*02a0*/  LDG.E.64.CONSTANT R10, desc[UR8][R10.64] ;  /* 0x000000080a0a7981 */ /* 0x000ea2000c1e9b00 */
[----:B0-----:R-:W-:-:S05]  /*02b0*/  IMAD.WIDE R22, R0, 0x4, R22 ;  /* 0x0000000400167825 */ /* 0x001fca00078e0216 */
[----:B------:R-:W3:Y:S04]  /*02c0*/  LDG.E.CONSTANT R31, desc[UR8][R22.64] ;  /* 0x00000008161f7981 */ /* 0x000ee8000c1e9900 */
[----:B------:R-:W4:Y:S04]  /*02d0*/  LDG.E.CONSTANT R17, desc[UR8][R22.64+0x4] ;  /* 0x0000040816117981 */ /* 0x000f28000c1e9900 */
[----:B------:R-:W5:Y:S04]  /*02e0*/  LDG.E.CONSTANT R19, desc[UR8][R22.64+0x8] ;  /* 0x0000080816137981 */ /* 0x000f68000c1e9900 */
[----:B------:R0:W5:Y:S01]  /*02f0*/  LDG.E.CONSTANT R21, desc[UR8][R22.64+0xc] ;  /* 0x00000c0816157981 */ /* 0x000162000c1e9900 */
[----:B------:R-:W-:Y:S01]  /*0300*/  IMAD.MOV.U32 R33, RZ, RZ, 0x10 ;  /* 0x00000010ff217424 */ /* 0x000fe200078e00ff */
[C---:B------:R-:W-:Y:S01]  /*0310*/  LOP3.LUT R24, R12.reuse, 0x4, RZ, 0xfc, !PT ;  /* 0x000000040c187812 */ /* 0x040fe200078efcff */
[----:B------:R-:W-:Y:S01]  /*0320*/  IMAD.MOV.U32 R35, RZ, RZ, 0x100 ;  /* 0x00000100ff237424 */ /* 0x000fe200078e00ff */
[----:B------:R-:W-:Y:S01]  /*0330*/  LOP3.LUT R20, R12, 0xc, RZ, 0xfc, !PT ;  /* 0x0000000c0c147812 */ /* 0x000fe200078efcff */
[----:B------:R-:W-:Y:S01]  /*0340*/  UIADD3 UR5, UPT, UPT, UR5, 0x1, URZ ;  /* 0x0000000105057890 */ /* 0x000fe2000fffe0ff */
[----:B------:R-:W-:-:S02]  /*0350*/  VIADD R0, R0, 0x4 ;  /* 0x0000000400007836 */ /* 0x000fc40000000000 */
[----:B------:R-:W-:Y:S01]  /*0360*/  VIADD R15, R15, UR7 ;  /* 0x000000070f0f7c36 */ /* 0x000fe20008000000 */
[----:B------:R-:W-:Y:S01]  /*0370*/  UISETP.NE.AND UP0, UPT, UR5, URZ, UPT ;  /* 0x000000ff0500728c */ /* 0x000fe2000bf05270 */
[----:B0-----:R-:W-:Y:S01]  /*0380*/  LOP3.LUT R22, R12, 0x8, RZ, 0xfc, !PT ;  /* 0x000000080c167812 */ /* 0x001fe200078efcff */
[----:B--2---:R0:W-:Y:S01]  /*0390*/  STS.64 [R13+UR4], R10 ;  /* 0x0000000a0d007988 */ /* 0x0041e20008000a04 */
[----:B------:R-:W-:Y:S01]  /*03a0*/  BAR.SYNC.DEFER_BLOCKING 0x0 ;  /* 0x0000000000007b1d */ /* 0x000fe20000010000 */
[----:B---3--:R-:W-:-:S04]  /*03b0*/  SHF.R.U32.HI R18, RZ, R12, R31 ;  /* 0x0000000cff127219 */ /* 0x008fc8000001161f */
[----:B------:R-:W-:-:S04]  /*03c0*/  LOP3.LUT R18, R18, 0x1, RZ, 0xc0, !PT ;  /* 0x0000000112127812 */ /* 0x000fc800078ec0ff */
[----:B------:R-:W-:Y:S02]  /*03d0*/  IADD3 R25, P0, PT, RZ, -R18, RZ ;  /* 0x80000012ff197210 */ /* 0x000fe40007f1e0ff */
[----:B------:R-:W-:Y:S01]  /*03e0*/  SHF.L.U32 R18, R33, R12, RZ ;  /* 0x0000000c21127219 */ /* 0x000fe200000006ff */
[----:B------:R-:W-:Y:S02]  /*03f0*/  IMAD.MOV.U32 R33, RZ, RZ, 0x1000 ;  /* 0x00001000ff217424 */ /* 0x000fe400078e00ff */
[----:B------:R-:W-:Y:S01]  /*0400*/  IMAD.X R32, RZ, RZ, -0x1, P0 ;  /* 0xffffffffff207424 */ /* 0x000fe200000e06ff */
[----:B------:R-:W1:Y:S01]  /*0410*/  LDS.128 R4, [R14+UR4] ;  /* 0x000000040e047984 */ /* 0x000e620008000c00 */
[----:B0-----:R-:W-:Y:S02]  /*0420*/  LOP3.LUT R11, R31, R18, RZ, 0xc0, !PT ;  /* 0x000000121f0b7212 */ /* 0x001fe400078ec0ff */
[----:B------:R-:W-:Y:S02]  /*0430*/  SHF.L.U32 R26, R33, R12, RZ ;  /* 0x0000000c211a7219 */ /* 0x000fe400000006ff */
[----:B------:R-:W-:-:S04]  /*0440*/  SHF.R.U32.HI R11, RZ, R24, R11 ;  /* 0x00000018ff0b7219 */ /* 0x000fc8000001160b */
[----:B------:R-:W-:Y:S02]  /*0450*/  IADD3 R11, P0, PT, RZ, -R11, RZ ;  /* 0x8000000bff0b7210 */ /* 0x000fe40007f1e0ff */
[----:B-1----:R-:W-:Y:S02]  /*0460*/  LOP3.LUT R25, R28, R4, R25, 0x78, !PT ;  /* 0x000000041c197212 */ /* 0x002fe400078e7819 */
[----:B------:R-:W-:Y:S02]  /*0470*/  SHF.L.U32 R28, R35, R12, RZ ;  /* 0x0000000c231c7219 */ /* 0x000fe400000006ff */
[----:B------:R-:W-:Y:S02]  /*0480*/  LOP3.LUT R33, R30, R4, R11, 0x78, !PT ;  /* 0x000000041e217212 */ /* 0x000fe400078e780b */
[C---:B------:R-:W-:Y:S02]  /*0490*/  LOP3.LUT R23, R31.reuse, R28, RZ, 0xc0, !PT ;  /* 0x0000001c1f177212 */ /* 0x040fe400078ec0ff */
[----:B------:R-:W-:-:S02]  /*04a0*/  LOP3.LUT R31, R31, R26, RZ, 0xc0, !PT ;  /* 0x0000001a1f1f7212 */ /* 0x000fc400078ec0ff */
[----:B------:R-:W-:Y:S02]  /*04b0*/  SHF.R.U32.HI R10, RZ, R22, R23 ;  /* 0x00000016ff0a7219 */ /* 0x000fe40000011617 */
[----:B------:R-:W-:Y:S02]  /*04c0*/  LOP3.LUT R23, R29, R5, R32, 0x78, !PT ;  /* 0x000000051d177212 */ /* 0x000fe400078e7820 */
[----:B------:R-:W-:Y:S01]  /*04d0*/  IADD3 R29, P1, PT, RZ, -R10, RZ ;  /* 0x8000000aff1d7210 */ /* 0x000fe20007f3e0ff */
[----:B------:R-:W-:Y:S01]  /*04e0*/  IMAD.X R10, RZ, RZ, -0x1, P0 ;  /* 0xffffffffff0a7424 */ /* 0x000fe200000e06ff */
[----:B------:R-:W-:-:S03]  /*04f0*/  SHF.R.U32.HI R31, RZ, R20, R31 ;  /* 0x00000014ff1f7219 */ /* 0x000fc6000001161f */
[----:B------:R-:W-:Y:S01]  /*0500*/  IMAD.X R11, RZ, RZ, -0x1, P1 ;  /* 0xffffffffff0b7424 */ /* 0x000fe200008e06ff */
[----:B------:R-:W-:Y:S02]  /*0510*/  IADD3 R35, P0, PT, RZ, -R31, RZ ;  /* 0x8000001fff237210 */ /* 0x000fe40007f1e0ff */
[-C--:B------:R-:W-:Y:S02]  /*0520*/  LOP3.LUT R31, R16, R4.reuse, R29, 0x78, !PT ;  /* 0x00000004101f7212 */ /* 0x080fe400078e781d */
[-C--:B------:R-:W-:Y:S02]  /*0530*/  LOP3.LUT R27, R27, R5.reuse, R10, 0x78, !PT ;  /* 0x000000051b1b7212 */ /* 0x080fe400078e780a */
[-C--:B------:R-:W-:Y:S02]  /*0540*/  LOP3.LUT R29, R9, R5.reuse, R11, 0x78, !PT ;  /* 0x00000005091d7212 */ /* 0x080fe400078e780b */
[----:B------:R-:W-:Y:S01]  /*0550*/  LOP3.LUT R35, R8, R4, R35, 0x78, !PT ;  /* 0x0000000408237212 */ /* 0x000fe200078e7823 */
[----:B------:R-:W-:Y:S01]  /*0560*/  IMAD.X R4, RZ, RZ, -0x1, P0 ;  /* 0xffffffffff047424 */ /* 0x000fe200000e06ff */
[----:B------:R-:W0:Y:S04]  /*0570*/  LDS.128 R8, [R14+UR4+0x10] ;  /* 0x000010040e087984 */ /* 0x000e280008000c00 */
[----:B------:R-:W-:-:S02]  /*0580*/  LOP3.LUT R3, R3, R5, R4, 0x78, !PT ;  /* 0x0000000503037212 */ /* 0x000fc400078e7804 */
[----:B----4-:R-:W-:Y:S02]  /*0590*/  SHF.R.U32.HI R4, RZ, R12, R17 ;  /* 0x0000000cff047219 */ /* 0x010fe40000011611 */
[----:B------:R-:W-:Y:S02]  /*05a0*/  LOP3.LUT R5, R17, R18, RZ, 0xc0, !PT ;  /* 0x0000001211057212 */ /* 0x000fe400078ec0ff */
[----:B------:R-:W-:Y:S02]  /*05b0*/  LOP3.LUT R4, R4, 0x1, RZ, 0xc0, !PT ;  /* 0x0000000104047812 */ /* 0x000fe400078ec0ff */
[----:B------:R-:W-:Y:S01]  /*05c0*/  SHF.R.U32.HI R5, RZ, R24, R5 ;  /* 0x00000018ff057219 */ /* 0x000fe20000011605 */
[----:B------:R-:W-:Y:S01]  /*05d0*/  BAR.SYNC.DEFER_BLOCKING 0x0 ;  /* 0x0000000000007b1d */ /* 0x000fe20000010000 */
[----:B------:R-:W-:Y:S02]  /*05e0*/  IADD3 R4, P0, PT, RZ, -R4, RZ ;  /* 0x80000004ff047210 */ /* 0x000fe40007f1e0ff */
[----:B------:R-:W-:-:S02]  /*05f0*/  IADD3 R16, P1, PT, RZ, -R5, RZ ;  /* 0x80000005ff107210 */ /* 0x000fc40007f3e0ff */
[----:B------:R-:W-:Y:S02]  /*0600*/  LOP3.LUT R5, R17, R28, RZ, 0xc0, !PT ;  /* 0x0000001c11057212 */ /* 0x000fe400078ec0ff */
[----:B------:R-:W-:Y:S01]  /*0610*/  LOP3.LUT R25, R25, R6, R4, 0x78, !PT ;  /* 0x0000000619197212 */ /* 0x000fe200078e7804 */
[----:B------:R-:W-:Y:S01]  /*0620*/  IMAD.X R4, RZ, RZ, -0x1, P0 ;  /* 0xffffffffff047424 */ /* 0x000fe200000e06ff */
[----:B------:R-:W-:Y:S02]  /*0630*/  LOP3.LUT R17, R17, R26, RZ, 0xc0, !PT ;  /* 0x0000001a11117212 */ /* 0x000fe400078ec0ff */
[----:B------:R-:W-:Y:S02]  /*0640*/  SHF.R.U32.HI R5, RZ, R22, R5 ;  /* 0x00000016ff057219 */ /* 0x000fe40000011605 */
[----:B------:R-:W-:Y:S02]  /*0650*/  SHF.R.U32.HI R17, RZ, R20, R17 ;  /* 0x00000014ff117219 */ /* 0x000fe40000011611 */
[----:B------:R-:W-:Y:S01]  /*0660*/  LOP3.LUT R33, R33, R6, R16, 0x78, !PT ;  /* 0x0000000621217212 */ /* 0x000fe200078e7810 */
[----:B------:R-:W-:Y:S01]  /*0670*/  IMAD.X R16, RZ, RZ, -0x1, P1 ;  /* 0xffffffffff107424 */ /* 0x000fe200008e06ff */
[----:B------:R-:W-:-:S02]  /*0680*/  LOP3.LUT R23, R23, R7, R4, 0x78, !PT ;  /* 0x0000000717177212 */ /* 0x000fc400078e7804 */
[----:B-----5:R-:W-:Y:S02]  /*0690*/  SHF.R.U32.HI R4, RZ, R12, R19 ;  /* 0x0000000cff047219 */ /* 0x020fe40000011613 */
[----:B------:R-:W-:Y:S02]  /*06a0*/  IADD3 R5, P0, PT, RZ, -R5, RZ ;  /* 0x80000005ff057210 */ /* 0x000fe40007f1e0ff */
[----:B------:R-:W-:Y:S02]  /*06b0*/  IADD3 R17, P1, PT, RZ, -R17, RZ ;  /* 0x80000011ff117210 */ /* 0x000fe40007f3e0ff */
[----:B------:R-:W-:Y:S02]  /*06c0*/  LOP3.LUT R4, R4, 0x1, RZ, 0xc0, !PT ;  /* 0x0000000104047812 */ /* 0x000fe400078ec0ff */
[----:B------:R-:W-:Y:S01]  /*06d0*/  LOP3.LUT R27, R27, R7, R16, 0x78, !PT ;  /* 0x000000071b1b7212 */ /* 0x000fe200078e7810 */
[----:B------:R-:W-:Y:S01]  /*06e0*/  IMAD.X R16, RZ, RZ, -0x1, P1 ;  /* 0xffffffffff107424 */ /* 0x000fe200008e06ff */
[----:B------:R-:W-:-:S02]  /*06f0*/  LOP3.LUT R31, R31, R6, R5, 0x78, !PT ;  /* 0x000000061f1f7212 */ /* 0x000fc400078e7805 */
[----:B------:R-:W-:Y:S01]  /*0700*/  LOP3.LUT R35, R35, R6, R17, 0x78, !PT ;  /* 0x0000000623237212 */ /* 0x000fe200078e7811 */
[----:B------:R-:W-:Y:S01]  /*0710*/  IMAD.X R6, RZ, RZ, -0x1, P0 ;  /* 0xffffffffff067424 */ /* 0x000fe200000e06ff */
[----:B------:R-:W-:Y:S02]  /*0720*/  LOP3.LUT R5, R19, R18, RZ, 0xc0, !PT ;  /* 0x0000001213057212 */ /* 0x000fe400078ec0ff */
[----:B------:R-:W-:Y:S02]  /*0730*/  IADD3 R4, P0, PT, RZ, -R4, RZ ;  /* 0x80000004ff047210 */ /* 0x000fe40007f1e0ff */
[----:B------:R-:W-:Y:S02]  /*0740*/  SHF.R.U32.HI R5, RZ, R24, R5 ;  /* 0x00000018ff057219 */ /* 0x000fe40000011605 */
[-C--:B------:R-:W-:Y:S02]  /*0750*/  LOP3.LUT R29, R29, R7.reuse, R6, 0x78, !PT ;  /* 0x000000071d1d7212 */ /* 0x080fe400078e7806 */
[----:B------:R-:W-:-:S02]  /*0760*/  LOP3.LUT R3, R3, R7, R16, 0x78, !PT ;  /* 0x0000000703037212 */ /* 0x000fc400078e7810 */
[----:B------:R-:W-:Y:S02]  /*0770*/  LOP3.LUT R7, R19, R28, RZ, 0xc0, !PT ;  /* 0x0000001c13077212 */ /* 0x000fe400078ec0ff */
[----:B0-----:R-:W-:Y:S01]  /*0780*/  LOP3.LUT R25, R25, R8, R4, 0x78, !PT ;  /* 0x0000000819197212 */ /* 0x001fe200078e7804 */
[----:B------:R-:W-:Y:S01]  /*0790*/  IMAD.X R4, RZ, RZ, -0x1, P0 ;  /* 0xffffffffff047424 */ /* 0x000fe200000e06ff */
[----:B------:R-:W-:Y:S02]  /*07a0*/  IADD3 R5, P0, PT, RZ, -R5, RZ ;  /* 0x80000005ff057210 */ /* 0x000fe40007f1e0ff */
[----:B------:R-:W-:Y:S02]  /*07b0*/  SHF.R.U32.HI R7, RZ, R22, R7 ;  /* 0x00000016ff077219 */ /* 0x000fe40000011607 */
[----:B------:R-:W-:Y:S02]  /*07c0*/  LOP3.LUT R19, R19, R26, RZ, 0xc0, !PT ;  /* 0x0000001a13137212 */ /* 0x000fe400078ec0ff */
[----:B------:R-:W-:Y:S01]  /*07d0*/  LOP3.LUT R23, R23, R9, R4, 0x78, !PT ;  /* 0x0000000917177212 */ /* 0x000fe200078e7804 */
[----:B------:R-:W-:Y:S01]  /*07e0*/  IMAD.X R4, RZ, RZ, -0x1, P0 ;  /* 0xffffffffff047424 */ /* 0x000fe200000e06ff */
[----:B------:R-:W-:-:S02]  /*07f0*/  IADD3 R7, P0, PT, RZ, -R7, RZ ;  /* 0x80000007ff077210 */ /* 0x000fc40007f1e0ff */
[----:B------:R-:W-:Y:S02]  /*0800*/  SHF.R.U32.HI R19, RZ, R20, R19 ;  /* 0x00000014ff137219 */ /* 0x000fe40000011613 */
[----:B------:R-:W-:Y:S01]  /*0810*/  LOP3.LUT R27, R27, R9, R4, 0x78, !PT ;  /* 0x000000091b1b7212 */ /* 0x000fe200078e7804 */
[----:B------:R-:W-:Y:S01]  /*0820*/  IMAD.X R4, RZ, RZ, -0x1, P0 ;  /* 0xffffffffff047424 */ /* 0x000fe200000e06ff */
[----:B------:R-:W-:Y:S02]  /*0830*/  IADD3 R19, P0, PT, RZ, -R19, RZ ;  /* 0x80000013ff137210 */ /* 0x000fe40007f1e0ff */
[-C--:B------:R-:W-:Y:S02]  /*0840*/  LOP3.LUT R33, R33, R8.reuse, R5, 0x78, !PT ;  /* 0x0000000821217212 */ /* 0x080fe400078e7805 */
[----:B------:R-:W-:Y:S01]  /*0850*/  LOP3.LUT R29, R29, R9, R4, 0x78, !PT ;  /* 0x000000091d1d7212 */ /* 0x000fe200078e7804 */
[----:B------:R-:W-:Y:S01]  /*0860*/  IMAD.X R4, RZ, RZ, -0x1, P0 ;  /* 0xffffffffff047424 */ /* 0x000fe200000e06ff */
[----:B------:R-:W-:-:S02]  /*0870*/  LOP3.LUT R31, R31, R8, R7, 0x78, !PT ;  /* 0x000000081f1f7212 */ /* 0x000fc400078e7807 */
[C---:B------:R-:W-:Y:S02]  /*0880*/  LOP3.LUT R5, R21.reuse, R18, RZ, 0xc0, !PT ;  /* 0x0000001215057212 */ /* 0x040fe400078ec0ff */
[----:B------:R-:W-:Y:S02]  /*0890*/  LOP3.LUT R7, R21, R28, RZ, 0xc0, !PT ;  /* 0x0000001c15077212 */ /* 0x000fe400078ec0ff */
[----:B------:R-:W-:Y:S02]  /*08a0*/  SHF.R.U32.HI R5, RZ, R24, R5 ;  /* 0x00000018ff057219 */ /* 0x000fe40000011605 */
[----:B------:R-:W-:Y:S02]  /*08b0*/  LOP3.LUT R3, R3, R9, R4, 0x78, !PT ;  /* 0x0000000903037212 */ /* 0x000fe400078e7804 */
[----:B------:R-:W-:Y:S02]  /*08c0*/  SHF.R.U32.HI R7, RZ, R22, R7 ;  /* 0x00000016ff077219 */ /* 0x000fe40000011607 */
[----:B------:R-:W-:-:S02]  /*08d0*/  LOP3.LUT R9, R21, R26, RZ, 0xc0, !PT ;  /* 0x0000001a15097212 */ /* 0x000fc400078ec0ff */
[----:B------:R-:W-:Y:S02]  /*08e0*/  SHF.R.U32.HI R21, RZ, R12, R21 ;  /* 0x0000000cff157219 */ /* 0x000fe40000011615 */
[----:B------:R-:W-:Y:S02]  /*08f0*/  IADD3 R5, P0, PT, RZ, -R5, RZ ;  /* 0x80000005ff057210 */ /* 0x000fe40007f1e0ff */
[----:B------:R-:W-:Y:S02]  /*0900*/  IADD3 R7, P1, PT, RZ, -R7, RZ ;  /* 0x80000007ff077210 */ /* 0x000fe40007f3e0ff */
[----:B------:R-:W-:Y:S01]  /*0910*/  LOP3.LUT R21, R21, 0x1, RZ, 0xc0, !PT ;  /* 0x0000000115157812 */ /* 0x000fe200078ec0ff */
[----:B------:R-:W-:Y:S01]  /*0920*/  IMAD.X R4, RZ, RZ, -0x1, P0 ;  /* 0xffffffffff047424 */ /* 0x000fe200000e06ff */
[----:B------:R-:W-:Y:S01]  /*0930*/  SHF.R.U32.HI R20, RZ, R20, R9 ;  /* 0x00000014ff147219 */ /* 0x000fe20000011609 */
[----:B------:R-:W-:Y:S01]  /*0940*/  IMAD.X R9, RZ, RZ, -0x1, P1 ;  /* 0xffffffffff097424 */ /* 0x000fe200008e06ff */
[----:B------:R-:W-:-:S02]  /*0950*/  IADD3 R21, P0, PT, RZ, -R21, RZ ;  /* 0x80000015ff157210 */ /* 0x000fc40007f1e0ff */
[-C--:B------:R-:W-:Y:S02]  /*0960*/  LOP3.LUT R27, R27, R11.reuse, R4, 0x78, !PT ;  /* 0x0000000b1b1b7212 */ /* 0x080fe400078e7804 */
[----:B------:R-:W-:Y:S01]  /*0970*/  LOP3.LUT R9, R29, R11, R9, 0x78, !PT ;  /* 0x0000000b1d097212 */ /* 0x000fe200078e7809 */
[----:B------:R-:W-:Y:S01]  /*0980*/  IMAD.X R29, RZ, RZ, -0x1, P0 ;  /* 0xffffffffff1d7424 */ /* 0x000fe200000e06ff */
[----:B------:R-:W-:Y:S02]  /*0990*/  IADD3 R20, P0, PT, RZ, -R20, RZ ;  /* 0x80000014ff147210 */ /* 0x000fe40007f1e0ff */
[----:B------:R-:W-:Y:S02]  /*09a0*/  LOP3.LUT R35, R35, R8, R19, 0x78, !PT ;  /* 0x0000000823237212 */ /* 0x000fe400078e7813 */
[-C--:B------:R-:W-:Y:S01]  /*09b0*/  LOP3.LUT R30, R33, R10.reuse, R5, 0x78, !PT ;  /* 0x0000000a211e7212 */ /* 0x080fe200078e7805 */
[----:B------:R-:W-:Y:S01]  /*09c0*/  IMAD.X R4, RZ, RZ, -0x1, P0 ;  /* 0xffffffffff047424 */ /* 0x000fe200000e06ff */
[----:B------:R-:W-:-:S02]  /*09d0*/  LOP3.LUT R16, R31, R10, R7, 0x78, !PT ;  /* 0x0000000a1f107212 */ /* 0x000fc400078e7807 */
[-C--:B------:R-:W-:Y:S02]  /*09e0*/  LOP3.LUT R28, R25, R10.reuse, R21, 0x78, !PT ;  /* 0x0000000a191c7212 */ /* 0x080fe400078e7815 */
[-C--:B------:R-:W-:Y:S02]  /*09f0*/  LOP3.LUT R29, R23, R11.reuse, R29, 0x78, !PT ;  /* 0x0000000b171d7212 */ /* 0x080fe400078e781d */
[----:B------:R-:W-:Y:S02]  /*0a00*/  LOP3.LUT R8, R35, R10, R20, 0x78, !PT ;  /* 0x0000000a23087212 */ /* 0x000fe400078e7814 */
[----:B------:R-:W-:Y:S01]  /*0a10*/  LOP3.LUT R3, R3, R11, R4, 0x78, !PT ;  /* 0x0000000b03037212 */ /* 0x000fe200078e7804 */
[----:B------:R-:W-:Y:S06]  /*0a20*/  BRA.U UP0, `(.L_x_13) ;  /* 0xfffffff900087547 */ /* 0x000fec000b83ffff */
.L_x_12:
[----:B------:R-:W0:Y:S01]  /*0a30*/  LDC.64 R12, c[0x0][0x390] ;  /* 0x0000e400ff0c7b82 */ /* 0x000e220000000a00 */
[C---:B------:R-:W-:Y:S02]  /*0a40*/  VIADD R7, R2.reuse, UR7 ;  /* 0x0000000702077c36 */ /* 0x040fe40008000000 */
[----:B------:R-:W-:Y:S02]  /*0a50*/  IMAD.MOV.U32 R31, RZ, RZ, R27 ;  /* 0x000000ffff1f7224 */ /* 0x000fe400078e001b */
[----:B------:R-:W-:Y:S02]  /*0a60*/  VIADD R11, R7, UR7 ;  /* 0x00000007070b7c36 */ /* 0x000fe40008000000 */
[----:B------:R-:W-:Y:S02]  /*0a70*/  IMAD.MOV.U32 R17, RZ, RZ, R9 ;  /* 0x000000ffff117224 */ /* 0x000fe400078e0009 */
[----:B------:R-:W-:Y:S02]  /*0a80*/  VIADD R15, R11, UR7 ;  /* 0x000000070b0f7c36 */ /* 0x000fe40008000000 */
[----:B0-----:R-:W-:-:S04]  /*0a90*/  IMAD.WIDE.U32 R4, R2, 0x8, R12 ;  /* 0x0000000802047825 */ /* 0x001fc800078e000c */
[--C-:B------:R-:W-:Y:S01]  /*0aa0*/  IMAD.WIDE.U32 R6, R7, 0x8, R12.reuse ;  /* 0x0000000807067825 */ /* 0x100fe200078e000c */
[----:B------:R-:W-:Y:S03]  /*0ab0*/  STG.E.64 desc[UR8][R4.64], R28 ;  /* 0x0000001c04007986 */ /* 0x000fe6000c101b08 */
[--C-:B------:R-:W-:Y:S01]  /*0ac0*/  IMAD.WIDE.U32 R10, R11, 0x8, R12.reuse ;  /* 0x000000080b0a7825 */ /* 0x100fe200078e000c */
[----:B------:R-:W-:Y:S03]  /*0ad0*/  STG.E.64 desc[UR8][R6.64], R30 ;  /* 0x0000001e06007986 */ /* 0x000fe6000c101b08 */
[----:B------:R-:W-:Y:S01]  /*0ae0*/  IMAD.WIDE.U32 R12, R15, 0x8, R12 ;  /* 0x000000080f0c7825 */ /* 0x000fe200078e000c */
[----:B------:R-:W-:Y:S03]  /*0af0*/  STG.E.64 desc[UR8][R10.64], R16 ;  /* 0x000000100a007986 */ /* 0x000fe6000c101b08 */
[----:B------:R-:W-:-:S05]  /*0b00*/  IMAD.MOV.U32 R2, RZ, RZ, R8 ;  /* 0x000000ffff027224 */ /* 0x000fca00078e0008 */
[----:B------:R-:W-:Y:S01]  /*0b10*/  STG.E.64 desc[UR8][R12.64], R2 ;  /* 0x000000020c007986 */ /* 0x000fe2000c101b08 */
[----:B------:R-:W-:Y:S05]  /*0b20*/  EXIT ;  /* 0x000000000000794d */ /* 0x000fea0003800000 */
.L_x_14:
        /* <DEDUP_REMOVED lines=13> */
.L_x_66:


//--------------------- .text._Z27gcrs_m_3_w_8_coding_dotprodiiPKlPlPKji --------------------------
	.section	.text._Z27gcrs_m_3_w_8_coding_dotprodiiPKlPlPKji,"ax",@progbits
	.align	128
        .global         _Z27gcrs_m_3_w_8_coding_dotprodiiPKlPlPKji
        .type           _Z27gcrs_m_3_w_8_coding_dotprodiiPKlPlPKji,@function
        .size           _Z27gcrs_m_3_w_8_coding_dotprodiiPKlPlPKji,(.L_x_67 - _Z27gcrs_m_3_w_8_coding_dotprodiiPKlPlPKji)
        .other          _Z27gcrs_m_3_w_8_coding_dotprodiiPKlPlPKji,@"STO_CUDA_ENTRY STV_DEFAULT"
_Z27gcrs_m_3_w_8_coding_dotprodiiPKlPlPKji:
.text._Z27gcrs_m_3_w_8_coding_dotprodiiPKlPlPKji:
        /* <DEDUP_REMOVED lines=13> */
[----:B------:R-:W-:Y:S02]  /*00d0*/  CS2R R22, SRZ ;  /* 0x0000000000167805 */ /* 0x000fe4000001ff00 */
[----:B------:R-:W-:Y:S01]  /*00e0*/  CS2R R24, SRZ ;  /* 0x0000000000187805 */ /* 0x000fe2000001ff00 */
[----:B------:R-:W-:Y:S01]  /*00f0*/  IMAD.MOV.U32 R8, RZ, RZ, RZ ;  /* 0x000000ffff087224 */ /* 0x000fe200078e00ff */
[----:B------:R-:W1:Y:S01]  /*0100*/  LDCU.64 UR8, c[0x0][0x358] ;  /* 0x00006b00ff0877ac */ /* 0x000e620008000a00 */
[----:B------:R-:W-:Y:S01]  /*0110*/  IMAD.MOV.U32 R21, RZ, RZ, RZ ;  /* 0x000000ffff157224 */ /* 0x000fe200078e00ff */
[----:B0-----:R-:W-:-:S09]  /*0120*/  UISETP.GE.AND UP0, UPT, UR5, 0x1, UPT ;  /* 0x000000010500788c */ /* 0x001fd2000bf06270 */
[----:B-1----:R-:W-:Y:S05]  /*0130*/  BRA.U !UP0, `(.L_x_15) ;  /* 0x0000000908f87547 */ /* 0x002fea000b800000 */
[----:B------:R-:W0:Y:S01]  /*0140*/  S2UR UR6, SR_CgaCtaId ;  /* 0x00000000000679c3 */ /* 0x000e220000008800 */
[C---:B------:R-:W-:Y:S01]  /*0150*/  IMAD.SHL.U32 R18, R3.reuse, 0x8, RZ ;  /* 0x0000000803127824 */ /* 0x040fe200078e00ff */
[----:B------:R-:W-:Y:S02]  /*0160*/  LOP3.LUT R17, R3, 0x7, RZ, 0xc0, !PT ;  /* 0x0000000703117812 */ /* 0x000fe400078ec0ff */
[----:B------:R-:W-:Y:S02]  /*0170*/  CS2R R24, SRZ ;  /* 0x0000000000187805 */ /* 0x000fe4000001ff00 */
[----:B------:R-:W-:Y:S01]  /*0180*/  CS2R R22, SRZ ;  /* 0x0000000000167805 */ /* 0x000fe2000001ff00 */
[----:B------:R-:W-:Y:S01]  /*0190*/  IMAD.MOV.U32 R15, RZ, RZ, RZ ;  /* 0x000000ffff0f7224 */ /* 0x000fe200078e00ff */
[----:B------:R-:W-:Y:S01]  /*01a0*/  LOP3.LUT R20, R17, 0x8, RZ, 0xfc, !PT ;  /* 0x0000000811147812 */ /* 0x000fe200078efcff */
[----:B------:R-:W-:Y:S01]  /*01b0*/  IMAD.MOV.U32 R8, RZ, RZ, RZ ;  /* 0x000000ffff087224 */ /* 0x000fe200078e00ff */
[----:B------:R-:W-:Y:S01]  /*01c0*/  LOP3.LUT R12, R18, 0x1fc0, RZ, 0xc0, !PT ;  /* 0x00001fc0120c7812 */ /* 0x000fe200078ec0ff */
[----:B------:R-:W-:Y:S01]  /*01d0*/  IMAD.MOV.U32 R21, RZ, RZ, RZ ;  /* 0x000000ffff157224 */ /* 0x000fe200078e00ff */
[----:B------:R-:W-:Y:S01]  /*01e0*/  UMOV UR4, 0x400 ;  /* 0x0000040000047882 */ /* 0x000fe20000000000 */
[----:B------:R-:W-:Y:S01]  /*01f0*/  UIADD3 UR5, UPT, UPT, -UR5, URZ, URZ ;  /* 0x000000ff05057290 */ /* 0x000fe2000fffe1ff */
[----:B------:R-:W1:Y:S01]  /*0200*/  LDCU.64 UR10, c[0x0][0x388] ;  /* 0x00007100ff0a77ac */ /* 0x000e620008000a00 */
[----:B0-----:R-:W-:-:S12]  /*0210*/  ULEA UR4, UR6, UR4, 0x18 ;  /* 0x0000000406047291 */ /* 0x001fd8000f8ec0ff */
.L_x_16:
[----:B------:R-:W-:-:S04]  /*0220*/  IADD3 R2, P0, PT, R0, R15, RZ ;  /* 0x0000000f00027210 */ /* 0x000fc80007f1e0ff */
[----:B------:R-:W-:Y:S02]  /*0230*/  LEA.HI.X.SX32 R3, R15, RZ, 0x1, P0 ;  /* 0x000000ff0f037211 */ /* 0x000fe400000f0eff */
[----:B-1----:R-:W-:-:S04]  /*0240*/  LEA R10, P0, R2, UR10, 0x3 ;  /* 0x0000000a020a7c11 */ /* 0x002fc8000f8018ff */
[----:B------:R-:W-:Y:S02]  /*0250*/  LEA.HI.X R11, R2, UR11, R3, 0x3, P0 ;  /* 0x0000000b020b7c11 */ /* 0x000fe400080f1c03 */
[----:B------:R-:W0:Y:S04]  /*0260*/  LDC.64 R2, c[0x0][0x398] ;  /* 0x0000e600ff027b82 */ /* 0x000e280000000a00 */
[----:B------:R-:W2:Y:S01]  /*0270*/  LDG.E.64.CONSTANT R10, desc[UR8][R10.64] ;  /* 0x000000080a0a7981 */ /* 0x000ea2000c1e9b00 */
[----:B0-----:R-:W-:-:S05]  /*0280*/  IMAD.WIDE R2, R13, 0x4, R2 ;  /* 0x000000040d027825 */ /* 0x001fca00078e0202 */
[----:B------:R-:W3:Y:S04]  /*0290*/  LDG.E.CONSTANT R19, desc[UR8][R2.64] ;  /* 0x0000000802137981 */ /* 0x000ee8000c1e9900 */
[----:B------:R-:W4:Y:S04]  /*02a0*/  LDG.E.CONSTANT R27, desc[UR8][R2.64+0x4] ;  /* 0x00000408021b7981 */ /* 0x000f28000c1e9900 */
[----:B------:R-:W5:Y:S01]  /*02b0*/  LDG.E.CONSTANT R9, desc[UR8][R2.64+0x8] ;  /* 0x0000080802097981 */ /* 0x000f62000c1e9900 */
[----:B------:R-:W-:Y:S02]  /*02c0*/  IMAD.MOV.U32 R16, RZ, RZ, 0x100 ;  /* 0x00000100ff107424 */ /* 0x000fe400078e00ff */
[----:B------:R-:W-:-:S03]  /*02d0*/  IMAD.MOV.U32 R26, RZ, RZ, 0x10000 ;  /* 0x00010000ff1a7424 */ /* 0x000fc600078e00ff */
[-C--:B------:R-:W-:Y:S01]  /*02e0*/  SHF.L.U32 R16, R16, R17.reuse, RZ ;  /* 0x0000001110107219 */ /* 0x080fe200000006ff */
[----:B--2---:R0:W-:Y:S01]  /*02f0*/  STS.64 [R18+UR4], R10 ;  /* 0x0000000a12007988 */ /* 0x0041e20008000a04 */
[----:B------:R-:W-:Y:S01]  /*0300*/  BAR.SYNC.DEFER_BLOCKING 0x0 ;  /* 0x0000000000007b1d */ /* 0x000fe20000010000 */
[----:B---3--:R-:W-:Y:S02]  /*0310*/  SHF.R.U32.HI R14, RZ, R17, R19 ;  /* 0x00000011ff0e7219 */ /* 0x008fe40000011613 */
[----:B0-----:R-:W-:-:S03]  /*0320*/  LOP3.LUT R11, R19, R16, RZ, 0xc0, !PT ;  /* 0x00000010130b7212 */ /* 0x001fc600078ec0ff */
[----:B------:R-:W0:Y:S01]  /*0330*/  LDS.128 R4, [R12+UR4] ;  /* 0x000000040c047984 */ /* 0x000e220008000c00 */
[----:B------:R-:W-:Y:S02]  /*0340*/  LOP3.LUT R14, R14, 0x1, RZ, 0xc0, !PT ;  /* 0x000000010e0e7812 */ /* 0x000fe400078ec0ff */
[----:B------:R-:W-:Y:S02]  /*0350*/  SHF.R.U32.HI R11, RZ, R20, R11 ;  /* 0x00000014ff0b7219 */ /* 0x000fe4000001160b */
[----:B------:R-:W-:Y:S02]  /*0360*/  IADD3 R29, P0, PT, RZ, -R14, RZ ;  /* 0x8000000eff1d7210 */ /* 0x000fe40007f1e0ff */
[----:B------:R-:W-:Y:S02]  /*0370*/  SHF.L.U32 R14, R26, R17, RZ ;  /* 0x000000111a0e7219 */ /* 0x000fe400000006ff */
[----:B------:R-:W-:Y:S02]  /*0380*/  IADD3 R11, P1, PT, RZ, -R11, RZ ;  /* 0x8000000bff0b7210 */ /* 0x000fe40007f3e0ff */
[----:B------:R-:W-:-:S02]  /*0390*/  LOP3.LUT R10, R19, R14, RZ, 0xc0, !PT ;  /* 0x0000000e130a7212 */ /* 0x000fc400078ec0ff */
[----:B------:R-:W-:-:S04]  /*03a0*/  LOP3.LUT R19, R17, 0x10, RZ, 0xfc, !PT ;  /* 0x0000001011137812 */ /* 0x000fc800078efcff */
[----:B------:R-:W-:Y:S02]  /*03b0*/  SHF.R.U32.HI R10, RZ, R19, R10 ;  /* 0x00000013ff0a7219 */ /* 0x000fe4000001160a */
[----:B0-----:R-:W-:Y:S02]  /*03c0*/  LOP3.LUT R24, R24, R4, R29, 0x78, !PT ;  /* 0x0000000418187212 */ /* 0x001fe400078e781d */
[----:B------:R-:W-:Y:S01]  /*03d0*/  IADD3 R29, P2, PT, RZ, -R10, RZ ;  /* 0x8000000aff1d7210 */ /* 0x000fe20007f5e0ff */
[----:B------:R-:W-:Y:S01]  /*03e0*/  IMAD.X R10, RZ, RZ, -0x1, P1 ;  /* 0xffffffffff0a7424 */ /* 0x000fe200008e06ff */
[-C--:B------:R-:W-:Y:S02]  /*03f0*/  LOP3.LUT R8, R8, R4.reuse, R11, 0x78, !PT ;  /* 0x0000000408087212 */ /* 0x080fe400078e780b */
[----:B------:R-:W2:Y:S01]  /*0400*/  LDG.E.CONSTANT R11, desc[UR8][R2.64+0xc] ;  /* 0x00000c08020b7981 */ /* 0x000ea2000c1e9900 */
[----:B------:R-:W-:Y:S01]  /*0410*/  LOP3.LUT R29, R22, R4, R29, 0x78, !PT ;  /* 0x00000004161d7212 */ /* 0x000fe200078e781d */
[----:B------:R-:W-:Y:S01]  /*0420*/  IMAD.X R4, RZ, RZ, -0x1, P0 ;  /* 0xffffffffff047424 */ /* 0x000fe200000e06ff */
[----:B------:R-:W-:Y:S01]  /*0430*/  LOP3.LUT R21, R21, R5, R10, 0x78, !PT ;  /* 0x0000000515157212 */ /* 0x000fe200078e780a */
[----:B------:R-:W-:-:S03]  /*0440*/  IMAD.X R10, RZ, RZ, -0x1, P2 ;  /* 0xffffffffff0a7424 */ /* 0x000fc600010e06ff */
[-C--:B------:R-:W-:Y:S02]  /*0450*/  LOP3.LUT R4, R23, R5.reuse, R4, 0x78, !PT ;  /* 0x0000000517047212 */ /* 0x080fe400078e7804 */
[----:B------:R-:W-:Y:S02]  /*0460*/  LOP3.LUT R5, R25, R5, R10, 0x78, !PT ;  /* 0x0000000519057212 */ /* 0x000fe400078e780a */
[----:B----4-:R-:W-:Y:S02]  /*0470*/  SHF.R.U32.HI R10, RZ, R17, R27 ;  /* 0x00000011ff0a7219 */ /* 0x010fe4000001161b */
[----:B------:R-:W-:Y:S02]  /*0480*/  LOP3.LUT R25, R27, R16, RZ, 0xc0, !PT ;  /* 0x000000101b197212 */ /* 0x000fe400078ec0ff */
[----:B------:R-:W-:Y:S02]  /*0490*/  LOP3.LUT R10, R10, 0x1, RZ, 0xc0, !PT ;  /* 0x000000010a0a7812 */ /* 0x000fe400078ec0ff */
[----:B------:R-:W-:-:S02]  /*04a0*/  SHF.R.U32.HI R25, RZ, R20, R25 ;  /* 0x00000014ff197219 */ /* 0x000fc40000011619 */
[----:B------:R-:W-:Y:S02]  /*04b0*/  IADD3 R23, P0, PT, RZ, -R10, RZ ;  /* 0x8000000aff177210 */ /* 0x000fe40007f1e0ff */
[----:B------:R-:W-:Y:S02]  /*04c0*/  LOP3.LUT R10, R27, R14, RZ, 0xc0, !PT ;  /* 0x0000000e1b0a7212 */ /* 0x000fe400078ec0ff */
[----:B------:R-:W-:Y:S02]  /*04d0*/  IADD3 R25, P1, PT, RZ, -R25, RZ ;  /* 0x80000019ff197210 */ /* 0x000fe40007f3e0ff */
[----:B------:R-:W-:Y:S02]  /*04e0*/  SHF.R.U32.HI R10, RZ, R19, R10 ;  /* 0x00000013ff0a7219 */ /* 0x000fe4000001160a */
[-C--:B------:R-:W-:Y:S02]  /*04f0*/  LOP3.LUT R23, R24, R6.reuse, R23, 0x78, !PT ;  /* 0x0000000618177212 */ /* 0x080fe400078e7817 */
[----:B------:R-:W-:Y:S01]  /*0500*/  LOP3.LUT R24, R8, R6, R25, 0x78, !PT ;  /* 0x0000000608187212 */ /* 0x000fe200078e7819 */
[----:B------:R-:W-:Y:S01]  /*0510*/  IMAD.X R25, RZ, RZ, -0x1, P0 ;  /* 0xffffffffff197424 */ /* 0x000fe200000e06ff */
[----:B------:R-:W-:Y:S01]  /*0520*/  IADD3 R22, P0, PT, RZ, -R10, RZ ;  /* 0x8000000aff167210 */ /* 0x000fe20007f1e0ff */
[----:B------:R-:W-:-:S03]  /*0530*/  IMAD.X R10, RZ, RZ, -0x1, P1 ;  /* 0xffffffffff0a7424 */ /* 0x000fc600008e06ff */
[-C--:B------:R-:W-:Y:S01]  /*0540*/  LOP3.LUT R8, R4, R7.reuse, R25, 0x78, !PT ;  /* 0x0000000704087212 */ /* 0x080fe200078e7819 */
[----:B------:R-:W-:Y:S01]  /*0550*/  IMAD.X R4, RZ, RZ, -0x1, P0 ;  /* 0xffffffffff047424 */ /* 0x000fe200000e06ff */
[-C--:B------:R-:W-:Y:S02]  /*0560*/  LOP3.LUT R25, R21, R7.reuse, R10, 0x78, !PT ;  /* 0x0000000715197212 */ /* 0x080fe400078e780a */
[----:B------:R-:W-:Y:S01]  /*0570*/  LOP3.LUT R22, R29, R6, R22, 0x78, !PT ;  /* 0x000000061d167212 */ /* 0x000fe200078e7816 */
[----:B------:R-:W3:Y:S01]  /*0580*/  LDG.E.CONSTANT R21, desc[UR8][R2.64+0x10] ;  /* 0x0000100802157981 */ /* 0x000ee2000c1e9900 */
[----:B------:R-:W-:-:S03]  /*0590*/  LOP3.LUT R10, R5, R7, R4, 0x78, !PT ;  /* 0x00000007050a7212 */ /* 0x000fc600078e7804 */
[----:B------:R-:W0:Y:S01]  /*05a0*/  LDS.128 R4, [R12+UR4+0x10] ;  /* 0x000010040c047984 */ /* 0x000e220008000c00 */
[----:B-----5:R-:W-:-:S04]  /*05b0*/  SHF.R.U32.HI R26, RZ, R17, R9 ;  /* 0x00000011ff1a7219 */ /* 0x020fc80000011609 */
[----:B------:R-:W-:-:S04]  /*05c0*/  LOP3.LUT R26, R26, 0x1, RZ, 0xc0, !PT ;  /* 0x000000011a1a7812 */ /* 0x000fc800078ec0ff */
[----:B------:R-:W-:-:S04]  /*05d0*/  IADD3 R26, P0, PT, RZ, -R26, RZ ;  /* 0x8000001aff1a7210 */ /* 0x000fc80007f1e0ff */
[----:B0-----:R-:W-:Y:S02]  /*05e0*/  LOP3.LUT R27, R23, R4, R26, 0x78, !PT ;  /* 0x00000004171b7212 */ /* 0x001fe400078e781a */
[----:B------:R-:W-:-:S04]  /*05f0*/  LOP3.LUT R23, R9, R16, RZ, 0xc0, !PT ;  /* 0x0000001009177212 */ /* 0x000fc800078ec0ff */
[----:B------:R-:W-:-:S04]  /*0600*/  SHF.R.U32.HI R23, RZ, R20, R23 ;  /* 0x00000014ff177219 */ /* 0x000fc80000011617 */
[----:B------:R-:W-:-:S04]  /*0610*/  IADD3 R23, P1, PT, RZ, -R23, RZ ;  /* 0x80000017ff177210 */ /* 0x000fc80007f3e0ff */
[----:B------:R-:W-:Y:S02]  /*0620*/  LOP3.LUT R29, R24, R4, R23, 0x78, !PT ;  /* 0x00000004181d7212 */ /* 0x000fe400078e7817 */
[----:B------:R-:W4:Y:S01]  /*0630*/  LDG.E.CONSTANT R23, desc[UR8][R2.64+0x14] ;  /* 0x0000140802177981 */ /* 0x000f22000c1e9900 */
[----:B------:R-:W-:-:S04]  /*0640*/  LOP3.LUT R24, R9, R14, RZ, 0xc0, !PT ;  /* 0x0000000e09187212 */ /* 0x000fc800078ec0ff */
[----:B------:R-:W-:-:S04]  /*0650*/  SHF.R.U32.HI R24, RZ, R19, R24 ;  /* 0x00000013ff187219 */ /* 0x000fc80000011618 */
[----:B------:R-:W-:-:S04]  /*0660*/  IADD3 R9, P2, PT, RZ, -R24, RZ ;  /* 0x80000018ff097210 */ /* 0x000fc80007f5e0ff */
[----:B------:R-:W-:Y:S01]  /*0670*/  LOP3.LUT R9, R22, R4, R9, 0x78, !PT ;  /* 0x0000000416097212 */ /* 0x000fe200078e7809 */
[----:B------:R-:W-:Y:S01]  /*0680*/  IMAD.X R4, RZ, RZ, -0x1, P0 ;  /* 0xffffffffff047424 */ /* 0x000fe200000e06ff */
[----:B------:R-:W5:Y:S04]  /*0690*/  LDG.E.CONSTANT R22, desc[UR8][R2.64+0x1c] ;  /* 0x00001c0802167981 */ /* 0x000f68000c1e9900 */
[----:B------:R-:W-:Y:S01]  /*06a0*/  LOP3.LUT R8, R8, R5, R4, 0x78, !PT ;  /* 0x0000000508087212 */ /* 0x000fe200078e7804 */
[----:B------:R-:W-:-:S05]  /*06b0*/  IMAD.X R4, RZ, RZ, -0x1, P1 ;  /* 0xffffffffff047424 */ /* 0x000fca00008e06ff */
[----:B------:R-:W-:Y:S01]  /*06c0*/  LOP3.LUT R4, R25, R5, R4, 0x78, !PT ;  /* 0x0000000519047212 */ /* 0x000fe200078e7804 */
[----:B------:R-:W-:-:S05]  /*06d0*/  IMAD.X R25, RZ, RZ, -0x1, P2 ;  /* 0xffffffffff197424 */ /* 0x000fca00010e06ff */
[----:B------:R-:W-:Y:S02]  /*06e0*/  LOP3.LUT R5, R10, R5, R25, 0x78, !PT ;  /* 0x000000050a057212 */ /* 0x000fe400078e7819 */
[----:B------:R0:W5:Y:S01]  /*06f0*/  LDG.E.CONSTANT R25, desc[UR8][R2.64+0x18] ;  /* 0x0000180802197981 */ /* 0x000162000c1e9900 */
[----:B------:R-:W-:Y:S01]  /*0700*/  UIADD3 UR5, UPT, UPT, UR5, 0x1, URZ ;  /* 0x0000000105057890 */ /* 0x000fe2000fffe0ff */
[----:B--2---:R-:W-:-:S04]  /*0710*/  SHF.R.U32.HI R10, RZ, R17, R11 ;  /* 0x00000011ff0a7219 */ /* 0x004fc8000001160b */
[----:B------:R-:W-:-:S04]  /*0720*/  LOP3.LUT R10, R10, 0x1, RZ, 0xc0, !PT ;  /* 0x000000010a0a7812 */ /* 0x000fc800078ec0ff */
[----:B------:R-:W-:Y:S02]  /*0730*/  IADD3 R24, P0, PT, RZ, -R10, RZ ;  /* 0x8000000aff187210 */ /* 0x000fe40007f1e0ff */
[----:B------:R-:W-:Y:S02]  /*0740*/  LOP3.LUT R10, R11, R16, RZ, 0xc0, !PT ;  /* 0x000000100b0a7212 */ /* 0x000fe400078ec0ff */
[----:B------:R-:W-:Y:S02]  /*0750*/  LOP3.LUT R27, R27, R6, R24, 0x78, !PT ;  /* 0x000000061b1b7212 */ /* 0x000fe400078e7818 */
[----:B------:R-:W-:Y:S02]  /*0760*/  LOP3.LUT R24, R11, R14, RZ, 0xc0, !PT ;  /* 0x0000000e0b187212 */ /* 0x000fe400078ec0ff */
[----:B------:R-:W-:Y:S02]  /*0770*/  SHF.R.U32.HI R10, RZ, R20, R10 ;  /* 0x00000014ff0a7219 */ /* 0x000fe4000001160a */
[----:B------:R-:W-:Y:S01]  /*0780*/  SHF.R.U32.HI R24, RZ, R19, R24 ;  /* 0x00000013ff187219 */ /* 0x000fe20000011618 */
[----:B0-----:R-:W-:Y:S01]  /*0790*/  IMAD.X R3, RZ, RZ, -0x1, P0 ;  /* 0xffffffffff037424 */ /* 0x001fe200000e06ff */
[----:B------:R-:W-:-:S02]  /*07a0*/  IADD3 R10, P1, PT, RZ, -R10, RZ ;  /* 0x8000000aff0a7210 */ /* 0x000fc40007f3e0ff */
[----:B------:R-:W-:-:S03]  /*07b0*/  IADD3 R24, P0, PT, RZ, -R24, RZ ;  /* 0x80000018ff187210 */ /* 0x000fc60007f1e0ff */
[----:B------:R-:W-:Y:S02]  /*07c0*/  IMAD.X R11, RZ, RZ, -0x1, P1 ;  /* 0xffffffffff0b7424 */ /* 0x000fe400008e06ff */
[----:B------:R-:W-:Y:S01]  /*07d0*/  IMAD.X R2, RZ, RZ, -0x1, P0 ;  /* 0xffffffffff027424 */ /* 0x000fe200000e06ff */
[-C--:B------:R-:W-:Y:S02]  /*07e0*/  LOP3.LUT R29, R29, R6.reuse, R10, 0x78, !PT ;  /* 0x000000061d1d7212 */ /* 0x080fe400078e780a */
[-C--:B------:R-:W-:Y:S02]  /*07f0*/  LOP3.LUT R3, R8, R7.reuse, R3, 0x78, !PT ;  /* 0x0000000708037212 */ /* 0x080fe400078e7803 */
[-C--:B------:R-:W-:Y:S02]  /*0800*/  LOP3.LUT R11, R4, R7.reuse, R11, 0x78, !PT ;  /* 0x00000007040b7212 */ /* 0x080fe400078e780b */
[----:B------:R-:W-:Y:S02]  /*0810*/  LOP3.LUT R9, R9, R6, R24, 0x78, !PT ;  /* 0x0000000609097212 */ /* 0x000fe400078e7818 */
[----:B------:R-:W-:-:S02]  /*0820*/  LOP3.LUT R2, R5, R7, R2, 0x78, !PT ;  /* 0x0000000705027212 */ /* 0x000fc400078e7802 */
[----:B------:R-:W0:Y:S01]  /*0830*/  LDS.128 R4, [R12+UR4+0x20] ;  /* 0x000020040c047984 */ /* 0x000e220008000c00 */
[----:B---3--:R-:W-:-:S04]  /*0840*/  SHF.R.U32.HI R8, RZ, R17, R21 ;  /* 0x00000011ff087219 */ /* 0x008fc80000011615 */
[----:B------:R-:W-:-:S04]  /*0850*/  LOP3.LUT R8, R8, 0x1, RZ, 0xc0, !PT ;  /* 0x0000000108087812 */ /* 0x000fc800078ec0ff */
[----:B------:R-:W-:Y:S02]  /*0860*/  IADD3 R8, P0, PT, RZ, -R8, RZ ;  /* 0x80000008ff087210 */ /* 0x000fe40007f1e0ff */
[----:B------:R-:W-:-:S03]  /*0870*/  LOP3.LUT R10, R21, R14, RZ, 0xc0, !PT ;  /* 0x0000000e150a7212 */ /* 0x000fc600078ec0ff */
[----:B------:R-:W-:Y:S01]  /*0880*/  IMAD.X R24, RZ, RZ, -0x1, P0 ;  /* 0xffffffffff187424 */ /* 0x000fe200000e06ff */
[----:B0-----:R-:W-:Y:S02]  /*0890*/  LOP3.LUT R8, R27, R4, R8, 0x78, !PT ;  /* 0x000000041b087212 */ /* 0x001fe400078e7808 */
[----:B------:R-:W-:Y:S02]  /*08a0*/  LOP3.LUT R27, R21, R16, RZ, 0xc0, !PT ;  /* 0x00000010151b7212 */ /* 0x000fe400078ec0ff */
[----:B------:R-:W-:Y:S02]  /*08b0*/  SHF.R.U32.HI R21, RZ, R19, R10 ;  /* 0x00000013ff157219 */ /* 0x000fe4000001160a */
[----:B------:R-:W-:Y:S02]  /*08c0*/  SHF.R.U32.HI R27, RZ, R20, R27 ;  /* 0x00000014ff1b7219 */ /* 0x000fe4000001161b */
[----:B------:R-:W-:Y:S02]  /*08d0*/  IADD3 R21, P0, PT, RZ, -R21, RZ ;  /* 0x80000015ff157210 */ /* 0x000fe40007f1e0ff */
[----:B------:R-:W-:-:S02]  /*08e0*/  IADD3 R27, P1, PT, RZ, -R27, RZ ;  /* 0x8000001bff1b7210 */ /* 0x000fc40007f3e0ff */
[-C--:B------:R-:W-:Y:S02]  /*08f0*/  LOP3.LUT R21, R9, R4.reuse, R21, 0x78, !PT ;  /* 0x0000000409157212 */ /* 0x080fe400078e7815 */
[----:B------:R-:W-:Y:S01]  /*0900*/  LOP3.LUT R10, R29, R4, R27, 0x78, !PT ;  /* 0x000000041d0a7212 */ /* 0x000fe200078e781b */
[----:B------:R-:W-:Y:S02]  /*0910*/  IMAD.X R29, RZ, RZ, -0x1, P0 ;  /* 0xffffffffff1d7424 */ /* 0x000fe400000e06ff */
[----:B------:R-:W-:Y:S01]  /*0920*/  IMAD.X R4, RZ, RZ, -0x1, P1 ;  /* 0xffffffffff047424 */ /* 0x000fe200008e06ff */
[-C--:B------:R-:W-:Y:S02]  /*0930*/  LOP3.LUT R3, R3, R5.reuse, R24, 0x78, !PT ;  /* 0x0000000503037212 */ /* 0x080fe400078e7818 */
[-C--:B------:R-:W-:Y:S02]  /*0940*/  LOP3.LUT R29, R2, R5.reuse, R29, 0x78, !PT ;  /* 0x00000005021d7212 */ /* 0x080fe400078e781d */
[----:B------:R-:W-:-:S02]  /*0950*/  LOP3.LUT R27, R11, R5, R4, 0x78, !PT ;  /* 0x000000050b1b7212 */ /* 0x000fc400078e7804 */
[----:B----4-:R-:W-:Y:S02]  /*0960*/  SHF.R.U32.HI R2, RZ, R17, R23 ;  /* 0x00000011ff027219 */ /* 0x010fe40000011617 */
[----:B------:R-:W-:Y:S02]  /*0970*/  LOP3.LUT R5, R23, R16, RZ, 0xc0, !PT ;  /* 0x0000001017057212 */ /* 0x000fe400078ec0ff */
[----:B------:R-:W-:Y:S02]  /*0980*/  LOP3.LUT R2, R2, 0x1, RZ, 0xc0, !PT ;  /* 0x0000000102027812 */ /* 0x000fe400078ec0ff */
[----:B------:R-:W-:Y:S02]  /*0990*/  SHF.R.U32.HI R5, RZ, R20, R5 ;  /* 0x00000014ff057219 */ /* 0x000fe40000011605 */
[----:B------:R-:W-:Y:S02]  /*09a0*/  IADD3 R9, P0, PT, RZ, -R2, RZ ;  /* 0x80000002ff097210 */ /* 0x000fe40007f1e0ff */
[----:B------:R-:W-:-:S02]  /*09b0*/  IADD3 R5, P1, PT, RZ, -R5, RZ ;  /* 0x80000005ff057210 */ /* 0x000fc40007f3e0ff */
[----:B------:R-:W-:Y:S02]  /*09c0*/  LOP3.LUT R2, R23, R14, RZ, 0xc0, !PT ;  /* 0x0000000e17027212 */ /* 0x000fe400078ec0ff */
[-C--:B------:R-:W-:Y:S02]  /*09d0*/  LOP3.LUT R23, R8, R6.reuse, R9, 0x78, !PT ;  /* 0x0000000608177212 */ /* 0x080fe400078e7809 */
[----:B------:R-:W-:Y:S02]  /*09e0*/  LOP3.LUT R5, R10, R6, R5, 0x78, !PT ;  /* 0x000000060a057212 */ /* 0x000fe400078e7805 */
[----:B------:R-:W0:Y:S01]  /*09f0*/  LDS.128 R8, [R12+UR4+0x30] ;  /* 0x000030040c087984 */ /* 0x000e220008000c00 */
[----:B------:R-:W-:Y:S01]  /*0a00*/  SHF.R.U32.HI R2, RZ, R19, R2 ;  /* 0x00000013ff027219 */ /* 0x000fe20000011602 */
[----:B------:R-:W-:Y:S03]  /*0a10*/  BAR.SYNC.DEFER_BLOCKING 0x0 ;  /* 0x0000000000007b1d */ /* 0x000fe60000010000 */
[----:B------:R-:W-:-:S04]  /*0a20*/  IADD3 R2, P2, PT, RZ, -R2, RZ ;  /* 0x80000002ff027210 */ /* 0x000fc80007f5e0ff */
[----:B------:R-:W-:Y:S01]  /*0a30*/  LOP3.LUT R21, R21, R6, R2, 0x78, !PT ;  /* 0x0000000615157212 */ /* 0x000fe200078e7802 */
[----:B------:R-:W-:-:S05]  /*0a40*/  IMAD.X R6, RZ, RZ, -0x1, P0 ;  /* 0xffffffffff067424 */ /* 0x000fca00000e06ff */
[----:B------:R-:W-:Y:S01]  /*0a50*/  LOP3.LUT R3, R3, R7, R6, 0x78, !PT ;  /* 0x0000000703037212 */ /* 0x000fe200078e7806 */
[----:B------:R-:W-:Y:S01]  /*0a60*/  IMAD.X R6, RZ, RZ, -0x1, P1 ;  /* 0xffffffffff067424 */ /* 0x000fe200008e06ff */
[----:B-----5:R-:W-:-:S04]  /*0a70*/  SHF.R.U32.HI R2, RZ, R17, R25 ;  /* 0x00000011ff027219 */ /* 0x020fc80000011619 */
[----:B------:R-:W-:Y:S01]  /*0a80*/  LOP3.LUT R27, R27, R7, R6, 0x78, !PT ;  /* 0x000000071b1b7212 */ /* 0x000fe200078e7806 */
[----:B------:R-:W-:Y:S01]  /*0a90*/  IMAD.X R6, RZ, RZ, -0x1, P2 ;  /* 0xffffffffff067424 */ /* 0x000fe200010e06ff */
[----:B------:R-:W-:-:S04]  /*0aa0*/  LOP3.LUT R2, R2, 0x1, RZ, 0xc0, !PT ;  /* 0x0000000102027812 */ /* 0x000fc800078ec0ff */
[----:B------:R-:W-:Y:S02]  /*0ab0*/  LOP3.LUT R29, R29, R7, R6, 0x78, !PT ;  /* 0x000000071d1d7212 */ /* 0x000fe400078e7806 */
[C---:B------:R-:W-:Y:S02]  /*0ac0*/  LOP3.LUT R7, R25.reuse, R16, RZ, 0xc0, !PT ;  /* 0x0000001019077212 */ /* 0x040fe400078ec0ff */
[----:B------:R-:W-:Y:S02]  /*0ad0*/  IADD3 R4, P0, PT, RZ, -R2, RZ ;  /* 0x80000002ff047210 */ /* 0x000fe40007f1e0ff */
[----:B------:R-:W-:Y:S02]  /*0ae0*/  SHF.R.U32.HI R7, RZ, R20, R7 ;  /* 0x00000014ff077219 */ /* 0x000fe40000011607 */
[----:B------:R-:W-:Y:S01]  /*0af0*/  LOP3.LUT R2, R25, R14, RZ, 0xc0, !PT ;  /* 0x0000000e19027212 */ /* 0x000fe200078ec0ff */
[----:B------:R-:W-:Y:S01]  /*0b00*/  IMAD.X R6, RZ, RZ, -0x1, P0 ;  /* 0xffffffffff067424 */ /* 0x000fe200000e06ff */
[----:B------:R-:W-:-:S02]  /*0b10*/  IADD3 R7, P0, PT, RZ, -R7, RZ ;  /* 0x80000007ff077210 */ /* 0x000fc40007f1e0ff */
[----:B------:R-:W-:Y:S02]  /*0b20*/  SHF.R.U32.HI R2, RZ, R19, R2 ;  /* 0x00000013ff027219 */ /* 0x000fe40000011602 */
[----:B0-----:R-:W-:Y:S01]  /*0b30*/  LOP3.LUT R23, R23, R8, R4, 0x78, !PT ;  /* 0x0000000817177212 */ /* 0x001fe200078e7804 */
[----:B------:R-:W-:Y:S01]  /*0b40*/  IMAD.X R4, RZ, RZ, -0x1, P0 ;  /* 0xffffffffff047424 */ /* 0x000fe200000e06ff */
[----:B------:R-:W-:Y:S02]  /*0b50*/  LOP3.LUT R25, R22, R16, RZ, 0xc0, !PT ;  /* 0x0000001016197212 */ /* 0x000fe400078ec0ff */
[----:B------:R-:W-:Y:S02]  /*0b60*/  IADD3 R2, P0, PT, RZ, -R2, RZ ;  /* 0x80000002ff027210 */ /* 0x000fe40007f1e0ff */
[----:B------:R-:W-:Y:S02]  /*0b70*/  SHF.R.U32.HI R25, RZ, R20, R25 ;  /* 0x00000014ff197219 */ /* 0x000fe40000011619 */
[----:B------:R-:W-:-:S02]  /*0b80*/  LOP3.LUT R27, R27, R9, R4, 0x78, !PT ;  /* 0x000000091b1b7212 */ /* 0x000fc400078e7804 */
[----:B------:R-:W-:Y:S01]  /*0b90*/  LOP3.LUT R3, R3, R9, R6, 0x78, !PT ;  /* 0x0000000903037212 */ /* 0x000fe200078e7806 */
[----:B------:R-:W-:Y:S01]  /*0ba0*/  IMAD.X R6, RZ, RZ, -0x1, P0 ;  /* 0xffffffffff067424 */ /* 0x000fe200000e06ff */
[----:B------:R-:W-:Y:S02]  /*0bb0*/  SHF.R.U32.HI R4, RZ, R17, R22 ;  /* 0x00000011ff047219 */ /* 0x000fe40000011616 */
[----:B------:R-:W-:Y:S02]  /*0bc0*/  IADD3 R25, P0, PT, RZ, -R25, RZ ;  /* 0x80000019ff197210 */ /* 0x000fe40007f1e0ff */
[----:B------:R-:W-:Y:S02]  /*0bd0*/  LOP3.LUT R4, R4, 0x1, RZ, 0xc0, !PT ;  /* 0x0000000104047812 */ /* 0x000fe400078ec0ff */
[-C--:B------:R-:W-:Y:S02]  /*0be0*/  LOP3.LUT R7, R5, R8.reuse, R7, 0x78, !PT ;  /* 0x0000000805077212 */ /* 0x080fe400078e7807 */
[----:B------:R-:W-:Y:S01]  /*0bf0*/  LOP3.LUT R5, R21, R8, R2, 0x78, !PT ;  /* 0x0000000815057212 */ /* 0x000fe200078e7802 */
[----:B------:R-:W-:Y:S01]  /*0c00*/  IMAD.X R21, RZ, RZ, -0x1, P0 ;  /* 0xffffffffff157424 */ /* 0x000fe200000e06ff */
[----:B------:R-:W-:-:S02]  /*0c10*/  LOP3.LUT R14, R22, R14, RZ, 0xc0, !PT ;  /* 0x0000000e160e7212 */ /* 0x000fc400078ec0ff */
[----:B------:R-:W-:Y:S02]  /*0c20*/  IADD3 R4, P0, PT, RZ, -R4, RZ ;  /* 0x80000004ff047210 */ /* 0x000fe40007f1e0ff */
[----:B------:R-:W-:Y:S01]  /*0c30*/  SHF.R.U32.HI R14, RZ, R19, R14 ;  /* 0x00000013ff0e7219 */ /* 0x000fe2000001160e */
[----:B------:R-:W-:Y:S02]  /*0c40*/  UISETP.NE.AND UP0, UPT, UR5, URZ, UPT ;  /* 0x000000ff0500728c */ /* 0x000fe4000bf05270 */
[----:B------:R-:W-:Y:S01]  /*0c50*/  IMAD.X R2, RZ, RZ, -0x1, P0 ;  /* 0xffffffffff027424 */ /* 0x000fe200000e06ff */
[----:B------:R-:W-:Y:S02]  /*0c60*/  IADD3 R14, P0, PT, RZ, -R14, RZ ;  /* 0x8000000eff0e7210 */ /* 0x000fe40007f1e0ff */
[-C--:B------:R-:W-:Y:S02]  /*0c70*/  LOP3.LUT R8, R7, R10.reuse, R25, 0x78, !PT ;  /* 0x0000000a07087212 */ /* 0x080fe400078e7819 */
[----:B------:R-:W-:Y:S01]  /*0c80*/  LOP3.LUT R29, R29, R9, R6, 0x78, !PT ;  /* 0x000000091d1d7212 */ /* 0x000fe200078e7806 */
[----:B------:R-:W-:Y:S01]  /*0c90*/  IMAD.X R25, RZ, RZ, -0x1, P0 ;  /* 0xffffffffff197424 */ /* 0x000fe200000e06ff */
[----:B------:R-:W-:Y:S01]  /*0ca0*/  LOP3.LUT R24, R23, R10, R4, 0x78, !PT ;  /* 0x0000000a17187212 */ /* 0x000fe200078e7804 */
[----:B------:R-:W-:Y:S01]  /*0cb0*/  VIADD R13, R13, 0x8 ;  /* 0x000000080d0d7836 */ /* 0x000fe20000000000 */
[-C--:B------:R-:W-:Y:S01]  /*0cc0*/  LOP3.LUT R21, R27, R11.reuse, R21, 0x78, !PT ;  /* 0x0000000b1b157212 */ /* 0x080fe200078e7815 */
[----:B------:R-:W-:Y:S01]  /*0cd0*/  VIADD R15, R15, UR7 ;  /* 0x000000070f0f7c36 */ /* 0x000fe20008000000 */
[----:B------:R-:W-:-:S02]  /*0ce0*/  LOP3.LUT R23, R3, R11, R2, 0x78, !PT ;  /* 0x0000000b03177212 */ /* 0x000fc400078e7802 */
[----:B------:R-:W-:Y:S02]  /*0cf0*/  LOP3.LUT R22, R5, R10, R14, 0x78, !PT ;  /* 0x0000000a05167212 */ /* 0x000fe400078e780e */
[----:B------:R-:W-:Y:S01]  /*0d00*/  LOP3.LUT R25, R29, R11, R25, 0x78, !PT ;  /* 0x0000000b1d197212 */ /* 0x000fe200078e7819 */
[----:B------:R-:W-:Y:S06]  /*0d10*/  BRA.U UP0, `(.L_x_16) ;  /* 0xfffffff500407547 */ /* 0x000fec000b83ffff */
.L_x_15:
[----:B------:R-:W0:Y:S01]  /*0d20*/  LDC.64 R6, c[0x0][0x390] ;  /* 0x0000e400ff067b82 */ /* 0x000e220000000a00 */
[C---:B------:R-:W-:Y:S02]  /*0d30*/  VIADD R5, R0.reuse, UR7 ;  /* 0x0000000700057c36 */ /* 0x040fe40008000000 */
[----:B------:R-:W-:Y:S02]  /*0d40*/  IMAD.MOV.U32 R10, RZ, RZ, R24 ;  /* 0x000000ffff0a7224 */ /* 0x000fe400078e0018 */
[----:B------:R-:W-:Y:S02]  /*0d50*/  VIADD R9, R5, UR7 ;  /* 0x0000000705097c36 */ /* 0x000fe40008000000 */
[----:B------:R-:W-:Y:S02]  /*0d60*/  IMAD.MOV.U32 R11, RZ, RZ, R23 ;  /* 0x000000ffff0b7224 */ /* 0x000fe400078e0017 */
[----:B------:R-:W-:Y:S02]  /*0d70*/  IMAD.MOV.U32 R23, RZ, RZ, R25 ;  /* 0x000000ffff177224 */ /* 0x000fe400078e0019 */
[----:B0-----:R-:W-:-:S04]  /*0d80*/  IMAD.WIDE.U32 R2, R0, 0x8, R6 ;  /* 0x0000000800027825 */ /* 0x001fc800078e0006 */
[--C-:B------:R-:W-:Y:S01]  /*0d90*/  IMAD.WIDE.U32 R4, R5, 0x8, R6.reuse ;  /* 0x0000000805047825 */ /* 0x100fe200078e0006 */
[----:B------:R-:W-:Y:S03]  /*0da0*/  STG.E.64 desc[UR8][R2.64], R10 ;  /* 0x0000000a02007986 */ /* 0x000fe6000c101b08 */
[----:B------:R-:W-:-:S04]  /*0db0*/  IMAD.WIDE.U32 R6, R9, 0x8, R6 ;  /* 0x0000000809067825 */ /* 0x000fc800078e0006 */
[----:B------:R-:W-:-:S05]  /*0dc0*/  IMAD.MOV.U32 R9, RZ, RZ, R21 ;  /* 0x000000ffff097224 */ /* 0x000fca00078e0015 */
[----:B------:R-:W-:Y:S04]  /*0dd0*/  STG.E.64 desc[UR8][R4.64], R8 ;  /* 0x0000000804007986 */ /* 0x000fe8000c101b08 */
[----:B------:R-:W-:Y:S01]  /*0de0*/  STG.E.64 desc[UR8][R6.64], R22 ;  /* 0x0000001606007986 */ /* 0x000fe2000c101b08 */
[----:B------:R-:W-:Y:S05]  /*0df0*/  EXIT ;  /* 0x000000000000794d */ /* 0x000fea0003800000 */
.L_x_17:
        /* <DEDUP_REMOVED lines=16> */
.L_x_67:


//--------------------- .text._Z27gcrs_m_3_w_7_coding_dotprodiiPKlPlPKji --------------------------
	.section	.text._Z27gcrs_m_3_w_7_coding_dotprodiiPKlPlPKji,"ax",@progbits
	.align	128
        .global         _Z27gcrs_m_3_w_7_coding_dotprodiiPKlPlPKji
        .type           _Z27gcrs_m_3_w_7_coding_dotprodiiPKlPlPKji,@function
        .size           _Z27gcrs_m_3_w_7_coding_dotprodiiPKlPlPKji,(.L_x_68 - _Z27gcrs_m_3_w_7_coding_dotprodiiPKlPlPKji)
        .other          _Z27gcrs_m_3_w_7_coding_dotprodiiPKlPlPKji,@"STO_CUDA_ENTRY STV_DEFAULT"
_Z27gcrs_m_3_w_7_coding_dotprodiiPKlPlPKji:
.text._Z27gcrs_m_3_w_7_coding_dotprodiiPKlPlPKji:
        /* <DEDUP_REMOVED lines=13> */
[----:B------:R-:W-:-:S03]  /*00d0*/  ULOP3.LUT UR4, UR4, 0xffff, URZ, 0xc0, !UPT ;  /* 0x0000ffff04047892 */ /* 0x000fc6000f8ec0ff */
[----:B------:R-:W0:Y:S01]  /*00e0*/  LDCU UR5, c[0x0][0x384] ;  /* 0x00007080ff0577ac */ /* 0x000e220008000800 */
[----:B------:R-:W-:-:S04]  /*00f0*/  USHF.R.U32.HI UR4, URZ, 0x2, UR4 ;  /* 0x00000002ff047899 */ /* 0x000fc80008011604 */
[----:B------:R-:W-:-:S04]  /*0100*/  UPRMT UR4, UR4, 0x9910, URZ ;  /* 0x0000991004047896 */ /* 0x000fc800080000ff */
[----:B------:R-:W-:-:S04]  /*0110*/  UIMAD UR4, UR4, 0x7, URZ ;  /* 0x00000007040478a4 */ /* 0x000fc8000f8e02ff */
[----:B------:R-:W-:Y:S01]  /*0120*/  UIADD3 UR4, UPT, UPT, URZ, -UR4, URZ ;  /* 0x80000004ff047290 */ /* 0x000fe2000fffe0ff */
[----:B0-----:R-:W-:-:S03]  /*0130*/  IMAD.U32 R3, RZ, RZ, UR5 ;  /* 0x00000005ff037e24 */ /* 0x001fc6000f8e00ff */
[----:B------:R-:W-:-:S04]  /*0140*/  UPRMT UR4, UR4, 0x7710, URZ ;  /* 0x0000771004047896 */ /* 0x000fc800080000ff */
[----:B------:R-:W-:-:S04]  /*0150*/  UIADD3 UR4, UPT, UPT, UR4, UR6, URZ ;  /* 0x0000000604047290 */ /* 0x000fc8000fffe0ff */
[----:B------:R-:W-:-:S04]  /*0160*/  ULOP3.LUT UR4, UR4, 0xffff, URZ, 0xc0, !UPT ;  /* 0x0000ffff04047892 */ /* 0x000fc8000f8ec0ff */
[----:B------:R-:W-:-:S06]  /*0170*/  UIADD3 UR4, UPT, UPT, -UR4, UR6, URZ ;  /* 0x0000000604047290 */ /* 0x000fcc000fffe1ff */
[----:B-1----:R-:W-:-:S05]  /*0180*/  IMAD R0, R0, UR4, R7 ;  /* 0x0000000400007c24 */ /* 0x002fca000f8e0207 */
        /* <DEDUP_REMOVED lines=9> */
[----:B0-----:R-:W-:-:S09]  /*0220*/  UISETP.GE.AND UP0, UPT, UR5, 0x1, UPT ;  /* 0x000000010500788c */ /* 0x001fd2000bf06270 */
[----:B-1----:R-:W-:Y:S05]  /*0230*/  BRA.U !UP0, `(.L_x_18) ;  /* 0x0000000908dc7547 */ /* 0x002fea000b800000 */
[----:B------:R-:W-:Y:S01]  /*0240*/  LOP3.LUT R2, R7, 0xffff, RZ, 0xc0, !PT ;  /* 0x0000ffff07027812 */ /* 0x000fe200078ec0ff */
[----:B------:R-:W0:Y:S01]  /*0250*/  S2UR UR6, SR_CgaCtaId ;  /* 0x00000000000679c3 */ /* 0x000e220000008800 */
[----:B------:R-:W-:Y:S01]  /*0260*/  UMOV UR4, 0x400 ;  /* 0x0000040000047882 */ /* 0x000fe20000000000 */
[----:B------:R-:W-:Y:S01]  /*0270*/  IMAD.MOV.U32 R9, RZ, RZ, 0x80 ;  /* 0x00000080ff097424 */ /* 0x000fe200078e00ff */
        /* <DEDUP_REMOVED lines=17> */
[----:B------:R-:W-:Y:S01]  /*0390*/  IMAD.IADD R2, R7, 0x1, -R4 ;  /* 0x0000000107027824 */ /* 0x000fe200078e0a04 */
[----:B------:R-:W-:Y:S01]  /*03a0*/  SHF.L.U32 R7, R9, R4, RZ ;  /* 0x0000000409077219 */ /* 0x000fe200000006ff */
[C---:B------:R-:W-:Y:S02]  /*03b0*/  VIADD R8, R4.reuse, 0x7 ;  /* 0x0000000704087836 */ /* 0x040fe40000000000 */
[----:B------:R-:W-:Y:S01]  /*03c0*/  VIADD R9, R4, 0xe ;  /* 0x0000000e04097836 */ /* 0x000fe20000000000 */
[----:B-1----:R-:W-:-:S07]  /*03d0*/  LEA R2, R2, UR4, 0x3 ;  /* 0x0000000402027c11 */ /* 0x002fce000f8e18ff */
.L_x_19:
        /* <DEDUP_REMOVED lines=11> */
[----:B------:R-:W5:Y:S04]  /*0490*/  LDG.E.CONSTANT R23, desc[UR8][R16.64+0x10] ;  /* 0x0000100810177981 */ /* 0x000f68000c1e9900 */
[----:B------:R-:W5:Y:S04]  /*04a0*/  LDG.E.CONSTANT R21, desc[UR8][R16.64+0x14] ;  /* 0x0000140810157981 */ /* 0x000f68000c1e9900 */
[----:B------:R0:W5:Y:S04]  /*04b0*/  LDG.E.CONSTANT R24, desc[UR8][R16.64+0x18] ;  /* 0x0000180810187981 */ /* 0x000168000c1e9900 */
[----:B--2---:R-:W-:Y:S01]  /*04c0*/  STS.64 [R6], R14 ;  /* 0x0000000e06007388 */ /* 0x004fe20000000a00 */
[----:B------:R-:W-:Y:S06]  /*04d0*/  BAR.SYNC.DEFER_BLOCKING 0x0 ;  /* 0x0000000000007b1d */ /* 0x000fec0000010000 */
[----:B------:R-:W1:Y:S01]  /*04e0*/  LDS.64 R18, [R2] ;  /* 0x0000000002127984 */ /* 0x000e620000000a00 */
[----:B---3--:R-:W-:-:S04]  /*04f0*/  SHF.R.U32.HI R27, RZ, R4, R29 ;  /* 0x00000004ff1b7219 */ /* 0x008fc8000001161d */
[----:B------:R-:W-:-:S04]  /*0500*/  LOP3.LUT R27, R27, 0x1, RZ, 0xc0, !PT ;  /* 0x000000011b1b7812 */ /* 0x000fc800078ec0ff */
[----:B------:R-:W-:-:S04]  /*0510*/  IADD3 R27, P0, PT, RZ, -R27, RZ ;  /* 0x8000001bff1b7210 */ /* 0x000fc80007f1e0ff */
[----:B-1----:R-:W-:Y:S02]  /*0520*/  LOP3.LUT R20, R20, R18, R27, 0x78, !PT ;  /* 0x0000001214147212 */ /* 0x002fe400078e781b */
[----:B------:R-:W-:-:S04]  /*0530*/  LOP3.LUT R27, R29, R7, RZ, 0xc0, !PT ;  /* 0x000000071d1b7212 */ /* 0x000fc800078ec0ff */
[----:B------:R-:W-:-:S04]  /*0540*/  SHF.R.U32.HI R27, RZ, R8, R27 ;  /* 0x00000008ff1b7219 */ /* 0x000fc8000001161b */
[----:B------:R-:W-:-:S04]  /*0550*/  IADD3 R27, P1, PT, RZ, -R27, RZ ;  /* 0x8000001bff1b7210 */ /* 0x000fc80007f3e0ff */
[----:B------:R-:W-:Y:S01]  /*0560*/  LOP3.LUT R15, R10, R18, R27, 0x78, !PT ;  /* 0x000000120a0f7212 */ /* 0x000fe200078e781b */
[----:B------:R-:W-:-:S05]  /*0570*/  IMAD.MOV.U32 R27, RZ, RZ, 0x4000 ;  /* 0x00004000ff1b7424 */ /* 0x000fca00078e00ff */
[----:B------:R-:W-:-:S04]  /*0580*/  SHF.L.U32 R27, R27, R4, RZ ;  /* 0x000000041b1b7219 */ /* 0x000fc800000006ff */
[----:B------:R-:W-:-:S04]  /*0590*/  LOP3.LUT R10, R29, R27, RZ, 0xc0, !PT ;  /* 0x0000001b1d0a7212 */ /* 0x000fc800078ec0ff */
[----:B------:R-:W-:-:S04]  /*05a0*/  SHF.R.U32.HI R10, RZ, R9, R10 ;  /* 0x00000009ff0a7219 */ /* 0x000fc8000001160a */
[----:B0-----:R-:W-:-:S04]  /*05b0*/  IADD3 R17, P2, PT, RZ, -R10, RZ ;  /* 0x8000000aff117210 */ /* 0x001fc80007f5e0ff */
[----:B------:R-:W-:Y:S01]  /*05c0*/  LOP3.LUT R17, R12, R18, R17, 0x78, !PT ;  /* 0x000000120c117212 */ /* 0x000fe200078e7811 */
[----:B------:R-:W-:-:S05]  /*05d0*/  IMAD.X R18, RZ, RZ, -0x1, P0 ;  /* 0xffffffffff127424 */ /* 0x000fca00000e06ff */
[----:B------:R-:W-:Y:S02]  /*05e0*/  LOP3.LUT R29, R11, R19, R18, 0x78, !PT ;  /* 0x000000130b1d7212 */ /* 0x000fe400078e7812 */
[----:B------:R-:W0:Y:S01]  /*05f0*/  LDS.64 R10, [R2+0x8] ;  /* 0x00000800020a7984 */ /* 0x000e220000000a00 */
[----:B------:R-:W-:-:S05]  /*0600*/  IMAD.X R18, RZ, RZ, -0x1, P1 ;  /* 0xffffffffff127424 */ /* 0x000fca00008e06ff */
[----:B------:R-:W-:Y:S01]  /*0610*/  LOP3.LUT R13, R13, R19, R18, 0x78, !PT ;  /* 0x000000130d0d7212 */ /* 0x000fe200078e7812 */
[----:B------:R-:W-:Y:S01]  /*0620*/  IMAD.X R18, RZ, RZ, -0x1, P2 ;  /* 0xffffffffff127424 */ /* 0x000fe200010e06ff */
[----:B----4-:R-:W-:-:S04]  /*0630*/  SHF.R.U32.HI R12, RZ, R4, R28 ;  /* 0x00000004ff0c7219 */ /* 0x010fc8000001161c */
[----:B------:R-:W-:Y:S02]  /*0640*/  LOP3.LUT R14, R25, R19, R18, 0x78, !PT ;  /* 0x00000013190e7212 */ /* 0x000fe400078e7812 */
[----:B------:R-:W-:Y:S02]  /*0650*/  LOP3.LUT R25, R28, R7, RZ, 0xc0, !PT ;  /* 0x000000071c197212 */ /* 0x000fe400078ec0ff */
[----:B------:R-:W-:Y:S02]  /*0660*/  LOP3.LUT R12, R12, 0x1, RZ, 0xc0, !PT ;  /* 0x000000010c0c7812 */ /* 0x000fe400078ec0ff */
[----:B------:R-:W-:Y:S02]  /*0670*/  SHF.R.U32.HI R25, RZ, R8, R25 ;  /* 0x00000008ff197219 */ /* 0x000fe40000011619 */
[----:B------:R-:W-:Y:S02]  /*0680*/  LOP3.LUT R28, R28, R27, RZ, 0xc0, !PT ;  /* 0x0000001b1c1c7212 */ /* 0x000fe400078ec0ff */
[----:B------:R-:W-:-:S02]  /*0690*/  IADD3 R19, P0, PT, RZ, -R12, RZ ;  /* 0x8000000cff137210 */ /* 0x000fc40007f1e0ff */
[----:B------:R-:W-:Y:S02]  /*06a0*/  IADD3 R12, P1, PT, RZ, -R25, RZ ;  /* 0x80000019ff0c7210 */ /* 0x000fe40007f3e0ff */
[----:B------:R-:W-:Y:S02]  /*06b0*/  SHF.R.U32.HI R28, RZ, R9, R28 ;  /* 0x00000009ff1c7219 */ /* 0x000fe4000001161c */
[----:B0-----:R-:W-:Y:S01]  /*06c0*/  LOP3.LUT R12, R15, R10, R12, 0x78, !PT ;  /* 0x0000000a0f0c7212 */ /* 0x001fe200078e780c */
[----:B------:R-:W-:Y:S01]  /*06d0*/  IMAD.X R15, RZ, RZ, -0x1, P0 ;  /* 0xffffffffff0f7424 */ /* 0x000fe200000e06ff */
[----:B------:R-:W-:Y:S02]  /*06e0*/  IADD3 R28, P0, PT, RZ, -R28, RZ ;  /* 0x8000001cff1c7210 */ /* 0x000fe40007f1e0ff */
[-C--:B------:R-:W-:Y:S02]  /*06f0*/  LOP3.LUT R19, R20, R10.reuse, R19, 0x78, !PT ;  /* 0x0000000a14137212 */ /* 0x080fe400078e7813 */
[----:B------:R-:W-:Y:S01]  /*0700*/  LOP3.LUT R15, R29, R11, R15, 0x78, !PT ;  /* 0x0000000b1d0f7212 */ /* 0x000fe200078e780f */
[----:B------:R-:W-:Y:S01]  /*0710*/  IMAD.X R29, RZ, RZ, -0x1, P0 ;  /* 0xffffffffff1d7424 */ /* 0x000fe200000e06ff */
[----:B------:R-:W-:Y:S01]  /*0720*/  LOP3.LUT R17, R17, R10, R28, 0x78, !PT ;  /* 0x0000000a11117212 */ /* 0x000fe200078e781c */
[----:B------:R-:W-:-:S03]  /*0730*/  IMAD.X R10, RZ, RZ, -0x1, P1 ;  /* 0xffffffffff0a7424 */ /* 0x000fc600008e06ff */
[-C--:B------:R-:W-:Y:S02]  /*0740*/  LOP3.LUT R14, R14, R11.reuse, R29, 0x78, !PT ;  /* 0x0000000b0e0e7212 */ /* 0x080fe400078e781d */
[----:B------:R-:W-:Y:S02]  /*0750*/  LOP3.LUT R25, R13, R11, R10, 0x78, !PT ;  /* 0x0000000b0d197212 */ /* 0x000fe400078e780a */
[----:B------:R-:W0:Y:S01]  /*0760*/  LDS.64 R10, [R2+0x10] ;  /* 0x00001000020a7984 */ /* 0x000e220000000a00 */
[----:B-----5:R-:W-:Y:S02]  /*0770*/  SHF.R.U32.HI R13, RZ, R4, R26 ;  /* 0x00000004ff0d7219 */ /* 0x020fe4000001161a */
[----:B------:R-:W-:Y:S02]  /*0780*/  LOP3.LUT R29, R26, R7, RZ, 0xc0, !PT ;  /* 0x000000071a1d7212 */ /* 0x000fe400078ec0ff */
[----:B------:R-:W-:Y:S02]  /*0790*/  LOP3.LUT R13, R13, 0x1, RZ, 0xc0, !PT ;  /* 0x000000010d0d7812 */ /* 0x000fe400078ec0ff */
[----:B------:R-:W-:-:S02]  /*07a0*/  SHF.R.U32.HI R29, RZ, R8, R29 ;  /* 0x00000008ff1d7219 */ /* 0x000fc4000001161d */
[----:B------:R-:W-:Y:S02]  /*07b0*/  IADD3 R13, P0, PT, RZ, -R13, RZ ;  /* 0x8000000dff0d7210 */ /* 0x000fe40007f1e0ff */
[----:B------:R-:W-:Y:S02]  /*07c0*/  IADD3 R29, P1, PT, RZ, -R29, RZ ;  /* 0x8000001dff1d7210 */ /* 0x000fe40007f3e0ff */
[----:B------:R-:W-:-:S04]  /*07d0*/  LOP3.LUT R26, R26, R27, RZ, 0xc0, !PT ;  /* 0x0000001b1a1a7212 */ /* 0x000fc800078ec0ff */
[----:B------:R-:W-:-:S04]  /*07e0*/  SHF.R.U32.HI R26, RZ, R9, R26 ;  /* 0x00000009ff1a7219 */ /* 0x000fc8000001161a */
[----:B------:R-:W-:Y:S02]  /*07f0*/  IADD3 R26, P2, PT, RZ, -R26, RZ ;  /* 0x8000001aff1a7210 */ /* 0x000fe40007f5e0ff */
[-C--:B0-----:R-:W-:Y:S02]  /*0800*/  LOP3.LUT R19, R19, R10.reuse, R13, 0x78, !PT ;  /* 0x0000000a13137212 */ /* 0x081fe400078e780d */
[-C--:B------:R-:W-:Y:S02]  /*0810*/  LOP3.LUT R29, R12, R10.reuse, R29, 0x78, !PT ;  /* 0x0000000a0c1d7212 */ /* 0x080fe400078e781d */
[----:B------:R-:W0:Y:S01]  /*0820*/  LDS.64 R12, [R2+0x18] ;  /* 0x00001800020c7984 */ /* 0x000e220000000a00 */
[----:B------:R-:W-:Y:S01]  /*0830*/  LOP3.LUT R17, R17, R10, R26, 0x78, !PT ;  /* 0x0000000a11117212 */ /* 0x000fe200078e781a */
[----:B------:R-:W-:-:S05]  /*0840*/  IMAD.X R10, RZ, RZ, -0x1, P0 ;  /* 0xffffffffff0a7424 */ /* 0x000fca00000e06ff */
[----:B------:R-:W-:Y:S01]  /*0850*/  LOP3.LUT R15, R15, R11, R10, 0x78, !PT ;  /* 0x0000000b0f0f7212 */ /* 0x000fe200078e780a */
[----:B------:R-:W-:-:S05]  /*0860*/  IMAD.X R10, RZ, RZ, -0x1, P1 ;  /* 0xffffffffff0a7424 */ /* 0x000fca00008e06ff */
[----:B------:R-:W-:Y:S01]  /*0870*/  LOP3.LUT R25, R25, R11, R10, 0x78, !PT ;  /* 0x0000000b19197212 */ /* 0x000fe200078e780a */
[----:B------:R-:W-:-:S05]  /*0880*/  IMAD.X R10, RZ, RZ, -0x1, P2 ;  /* 0xffffffffff0a7424 */ /* 0x000fca00010e06ff */
[----:B------:R-:W-:Y:S02]  /*0890*/  LOP3.LUT R14, R14, R11, R10, 0x78, !PT ;  /* 0x0000000b0e0e7212 */ /* 0x000fe400078e780a */
[----:B------:R-:W-:-:S04]  /*08a0*/  SHF.R.U32.HI R10, RZ, R4, R22 ;  /* 0x00000004ff0a7219 */ /* 0x000fc80000011616 */
[----:B------:R-:W-:-:S04]  /*08b0*/  LOP3.LUT R10, R10, 0x1, RZ, 0xc0, !PT ;  /* 0x000000010a0a7812 */ /* 0x000fc800078ec0ff */
[----:B------:R-:W-:Y:S02]  /*08c0*/  IADD3 R16, P0, PT, RZ, -R10, RZ ;  /* 0x8000000aff107210 */ /* 0x000fe40007f1e0ff */
[----:B------:R-:W1:Y:S02]  /*08d0*/  LDS.64 R10, [R2+0x20] ;  /* 0x00002000020a7984 */ /* 0x000e640000000a00 */
[----:B0-----:R-:W-:Y:S02]  /*08e0*/  LOP3.LUT R19, R19, R12, R16, 0x78, !PT ;  /* 0x0000000c13137212 */ /* 0x001fe400078e7810 */
[----:B------:R-:W-:-:S04]  /*08f0*/  LOP3.LUT R16, R22, R7, RZ, 0xc0, !PT ;  /* 0x0000000716107212 */ /* 0x000fc800078ec0ff */
[----:B------:R-:W-:Y:S02]  /*0900*/  SHF.R.U32.HI R16, RZ, R8, R16 ;  /* 0x00000008ff107219 */ /* 0x000fe40000011610 */
[----:B------:R-:W-:Y:S02]  /*0910*/  LOP3.LUT R22, R22, R27, RZ, 0xc0, !PT ;  /* 0x0000001b16167212 */ /* 0x000fe400078ec0ff */
[----:B------:R-:W-:Y:S02]  /*0920*/  IADD3 R16, P1, PT, RZ, -R16, RZ ;  /* 0x80000010ff107210 */ /* 0x000fe40007f3e0ff */
[----:B------:R-:W-:Y:S02]  /*0930*/  SHF.R.U32.HI R22, RZ, R9, R22 ;  /* 0x00000009ff167219 */ /* 0x000fe40000011616 */
[----:B------:R-:W-:Y:S01]  /*0940*/  LOP3.LUT R29, R29, R12, R16, 0x78, !PT ;  /* 0x0000000c1d1d7212 */ /* 0x000fe200078e7810 */
[----:B------:R-:W-:Y:S01]  /*0950*/  IMAD.X R16, RZ, RZ, -0x1, P0 ;  /* 0xffffffffff107424 */ /* 0x000fe200000e06ff */
[----:B------:R-:W-:-:S04]  /*0960*/  IADD3 R22, P0, PT, RZ, -R22, RZ ;  /* 0x80000016ff167210 */ /* 0x000fc80007f1e0ff */
[----:B------:R-:W-:Y:S02]  /*0970*/  LOP3.LUT R16, R15, R13, R16, 0x78, !PT ;  /* 0x0000000d0f107212 */ /* 0x000fe400078e7810 */
[----:B------:R-:W-:Y:S01]  /*0980*/  LOP3.LUT R15, R17, R12, R22, 0x78, !PT ;  /* 0x0000000c110f7212 */ /* 0x000fe200078e7816 */
[----:B------:R-:W-:Y:S02]  /*0990*/  IMAD.X R12, RZ, RZ, -0x1, P1 ;  /* 0xffffffffff0c7424 */ /* 0x000fe400008e06ff */
[----:B------:R-:W-:-:S03]  /*09a0*/  IMAD.X R17, RZ, RZ, -0x1, P0 ;  /* 0xffffffffff117424 */ /* 0x000fc600000e06ff */
[-C--:B------:R-:W-:Y:S02]  /*09b0*/  LOP3.LUT R25, R25, R13.reuse, R12, 0x78, !PT ;  /* 0x0000000d19197212 */ /* 0x080fe400078e780c */
[----:B------:R-:W-:Y:S02]  /*09c0*/  LOP3.LUT R17, R14, R13, R17, 0x78, !PT ;  /* 0x0000000d0e117212 */ /* 0x000fe400078e7811 */
[----:B------:R-:W0:Y:S01]  /*09d0*/  LDS.64 R12, [R2+0x28] ;  /* 0x00002800020c7984 */ /* 0x000e220000000a00 */
[----:B------:R-:W-:-:S04]  /*09e0*/  SHF.R.U32.HI R14, RZ, R4, R23 ;  /* 0x00000004ff0e7219 */ /* 0x000fc80000011617 */
[----:B------:R-:W-:Y:S02]  /*09f0*/  LOP3.LUT R14, R14, 0x1, RZ, 0xc0, !PT ;  /* 0x000000010e0e7812 */ /* 0x000fe400078ec0ff */
[C---:B------:R-:W-:Y:S02]  /*0a00*/  LOP3.LUT R18, R23.reuse, R7, RZ, 0xc0, !PT ;  /* 0x0000000717127212 */ /* 0x040fe400078ec0ff */
[----:B------:R-:W-:Y:S02]  /*0a10*/  LOP3.LUT R20, R23, R27, RZ, 0xc0, !PT ;  /* 0x0000001b17147212 */ /* 0x000fe400078ec0ff */
[----:B------:R-:W-:Y:S02]  /*0a20*/  IADD3 R14, P0, PT, RZ, -R14, RZ ;  /* 0x8000000eff0e7210 */ /* 0x000fe40007f1e0ff */
[----:B------:R-:W-:Y:S02]  /*0a30*/  SHF.R.U32.HI R18, RZ, R8, R18 ;  /* 0x00000008ff127219 */ /* 0x000fe40000011612 */
[----:B------:R-:W-:Y:S01]  /*0a40*/  SHF.R.U32.HI R20, RZ, R9, R20 ;  /* 0x00000009ff147219 */ /* 0x000fe20000011614 */
[----:B------:R-:W-:Y:S01]  /*0a50*/  IMAD.X R23, RZ, RZ, -0x1, P0 ;  /* 0xffffffffff177424 */ /* 0x000fe200000e06ff */
[----:B------:R-:W-:-:S02]  /*0a60*/  IADD3 R18, P0, PT, RZ, -R18, RZ ;  /* 0x80000012ff127210 */ /* 0x000fc40007f1e0ff */
[----:B------:R-:W-:Y:S02]  /*0a70*/  IADD3 R20, P1, PT, RZ, -R20, RZ ;  /* 0x80000014ff147210 */ /* 0x000fe40007f3e0ff */
[----:B-1----:R-:W-:Y:S02]  /*0a80*/  LOP3.LUT R16, R16, R11, R23, 0x78, !PT ;  /* 0x0000000b10107212 */ /* 0x002fe400078e7817 */
[-C--:B------:R-:W-:Y:S02]  /*0a90*/  LOP3.LUT R19, R19, R10.reuse, R14, 0x78, !PT ;  /* 0x0000000a13137212 */ /* 0x080fe400078e780e */
[-C--:B------:R-:W-:Y:S02]  /*0aa0*/  LOP3.LUT R29, R29, R10.reuse, R18, 0x78, !PT ;  /* 0x0000000a1d1d7212 */ /* 0x080fe400078e7812 */
[----:B------:R-:W-:Y:S01]  /*0ab0*/  LOP3.LUT R23, R15, R10, R20, 0x78, !PT ;  /* 0x0000000a0f177212 */ /* 0x000fe200078e7814 */
[----:B------:R-:W-:Y:S01]  /*0ac0*/  IMAD.X R10, RZ, RZ, -0x1, P0 ;  /* 0xffffffffff0a7424 */ /* 0x000fe200000e06ff */
[----:B------:R-:W1:Y:S01]  /*0ad0*/  LDS.64 R14, [R2+0x30] ;  /* 0x00003000020e7984 */ /* 0x000e620000000a00 */
[----:B------:R-:W-:-:S03]  /*0ae0*/  IMAD.X R18, RZ, RZ, -0x1, P1 ;  /* 0xffffffffff127424 */ /* 0x000fc600008e06ff */
[-C--:B------:R-:W-:Y:S02]  /*0af0*/  LOP3.LUT R25, R25, R11.reuse, R10, 0x78, !PT ;  /* 0x0000000b19197212 */ /* 0x080fe400078e780a */
[----:B------:R-:W-:Y:S02]  /*0b00*/  SHF.R.U32.HI R10, RZ, R4, R21 ;  /* 0x00000004ff0a7219 */ /* 0x000fe40000011615 */
[----:B------:R-:W-:Y:S02]  /*0b10*/  LOP3.LUT R17, R17, R11, R18, 0x78, !PT ;  /* 0x0000000b11117212 */ /* 0x000fe400078e7812 */
[----:B------:R-:W-:Y:S02]  /*0b20*/  LOP3.LUT R10, R10, 0x1, RZ, 0xc0, !PT ;  /* 0x000000010a0a7812 */ /* 0x000fe400078ec0ff */
[C---:B------:R-:W-:Y:S02]  /*0b30*/  LOP3.LUT R11, R21.reuse, R7, RZ, 0xc0, !PT ;  /* 0x00000007150b7212 */ /* 0x040fe400078ec0ff */
[----:B------:R-:W-:Y:S01]  /*0b40*/  LOP3.LUT R18, R21, R27, RZ, 0xc0, !PT ;  /* 0x0000001b15127212 */ /* 0x000fe200078ec0ff */
[----:B------:R-:W-:Y:S01]  /*0b50*/  BAR.SYNC.DEFER_BLOCKING 0x0 ;  /* 0x0000000000007b1d */ /* 0x000fe20000010000 */
[----:B------:R-:W-:-:S02]  /*0b60*/  IADD3 R10, P0, PT, RZ, -R10, RZ ;  /* 0x8000000aff0a7210 */ /* 0x000fc40007f1e0ff */
[----:B------:R-:W-:Y:S02]  /*0b70*/  SHF.R.U32.HI R11, RZ, R8, R11 ;  /* 0x00000008ff0b7219 */ /* 0x000fe4000001160b */
[----:B------:R-:W-:Y:S01]  /*0b80*/  SHF.R.U32.HI R18, RZ, R9, R18 ;  /* 0x00000009ff127219 */ /* 0x000fe20000011612 */
[----:B------:R-:W-:Y:S01]  /*0b90*/  IMAD.X R21, RZ, RZ, -0x1, P0 ;  /* 0xffffffffff157424 */ /* 0x000fe200000e06ff */
[----:B0-----:R-:W-:Y:S02]  /*0ba0*/  LOP3.LUT R19, R19, R12, R10, 0x78, !PT ;  /* 0x0000000c13137212 */ /* 0x001fe400078e780a */
[----:B------:R-:W-:Y:S02]  /*0bb0*/  SHF.R.U32.HI R10, RZ, R4, R24 ;  /* 0x00000004ff0a7219 */ /* 0x000fe40000011618 */
[----:B------:R-:W-:Y:S02]  /*0bc0*/  IADD3 R20, P0, PT, RZ, -R11, RZ ;  /* 0x8000000bff147210 */ /* 0x000fe40007f1e0ff */
[----:B------:R-:W-:-:S02]  /*0bd0*/  IADD3 R18, P1, PT, RZ, -R18, RZ ;  /* 0x80000012ff127210 */ /* 0x000fc40007f3e0ff */
[----:B------:R-:W-:Y:S02]  /*0be0*/  LOP3.LUT R10, R10, 0x1, RZ, 0xc0, !PT ;  /* 0x000000010a0a7812 */ /* 0x000fe400078ec0ff */
[----:B------:R-:W-:Y:S02]  /*0bf0*/  LOP3.LUT R11, R16, R13, R21, 0x78, !PT ;  /* 0x0000000d100b7212 */ /* 0x000fe400078e7815 */
[-C--:B------:R-:W-:Y:S02]  /*0c00*/  LOP3.LUT R29, R29, R12.reuse, R20, 0x78, !PT ;  /* 0x0000000c1d1d7212 */ /* 0x080fe400078e7814 */
[----:B------:R-:W-:Y:S01]  /*0c10*/  LOP3.LUT R23, R23, R12, R18, 0x78, !PT ;  /* 0x0000000c17177212 */ /* 0x000fe200078e7812 */
[----:B------:R-:W-:Y:S01]  /*0c20*/  IMAD.X R12, RZ, RZ, -0x1, P0 ;  /* 0xffffffffff0c7424 */ /* 0x000fe200000e06ff */
[----:B------:R-:W-:Y:S02]  /*0c30*/  LOP3.LUT R21, R24, R7, RZ, 0xc0, !PT ;  /* 0x0000000718157212 */ /* 0x000fe400078ec0ff */
[----:B------:R-:W-:-:S02]  /*0c40*/  IADD3 R10, P0, PT, RZ, -R10, RZ ;  /* 0x8000000aff0a7210 */ /* 0x000fc40007f1e0ff */
[----:B------:R-:W-:Y:S01]  /*0c50*/  SHF.R.U32.HI R21, RZ, R8, R21 ;  /* 0x00000008ff157219 */ /* 0x000fe20000011615 */
[----:B------:R-:W-:Y:S01]  /*0c60*/  IMAD.X R16, RZ, RZ, -0x1, P1 ;  /* 0xffffffffff107424 */ /* 0x000fe200008e06ff */
[----:B------:R-:W-:Y:S01]  /*0c70*/  LOP3.LUT R25, R25, R13, R12, 0x78, !PT ;  /* 0x0000000d19197212 */ /* 0x000fe200078e780c */
[----:B------:R-:W-:Y:S01]  /*0c80*/  IMAD.X R12, RZ, RZ, -0x1, P0 ;  /* 0xffffffffff0c7424 */ /* 0x000fe200000e06ff */
[----:B------:R-:W-:Y:S01]  /*0c90*/  LOP3.LUT R24, R24, R27, RZ, 0xc0, !PT ;  /* 0x0000001b18187212 */ /* 0x000fe200078ec0ff */
[----:B------:R-:W-:Y:S01]  /*0ca0*/  UIADD3 UR5, UPT, UPT, UR5, 0x1, URZ ;  /* 0x0000000105057890 */ /* 0x000fe2000fffe0ff */
[----:B------:R-:W-:Y:S02]  /*0cb0*/  IADD3 R21, P0, PT, RZ, -R21, RZ ;  /* 0x80000015ff157210 */ /* 0x000fe40007f1e0ff */
[----:B------:R-:W-:Y:S01]  /*0cc0*/  SHF.R.U32.HI R24, RZ, R9, R24 ;  /* 0x00000009ff187219 */ /* 0x000fe20000011618 */
[----:B------:R-:W-:Y:S01]  /*0cd0*/  UISETP.NE.AND UP0, UPT, UR5, URZ, UPT ;  /* 0x000000ff0500728c */ /* 0x000fe2000bf05270 */
[----:B------:R-:W-:Y:S01]  /*0ce0*/  LOP3.LUT R17, R17, R13, R16, 0x78, !PT ;  /* 0x0000000d11117212 */ /* 0x000fe200078e7810 */
[----:B------:R-:W-:Y:S01]  /*0cf0*/  IMAD.X R13, RZ, RZ, -0x1, P0 ;  /* 0xffffffffff0d7424 */ /* 0x000fe200000e06ff */
[----:B------:R-:W-:-:S04]  /*0d00*/  IADD3 R24, P0, PT, RZ, -R24, RZ ;  /* 0x80000018ff187210 */ /* 0x000fc80007f1e0ff */
[-C--:B-1----:R-:W-:Y:S01]  /*0d10*/  LOP3.LUT R13, R25, R15.reuse, R13, 0x78, !PT ;  /* 0x0000000f190d7212 */ /* 0x082fe200078e780d */
[----:B------:R-:W-:Y:S01]  /*0d20*/  IMAD.X R25, RZ, RZ, -0x1, P0 ;  /* 0xffffffffff197424 */ /* 0x000fe200000e06ff */
[-C--:B------:R-:W-:Y:S01]  /*0d30*/  LOP3.LUT R20, R19, R14.reuse, R10, 0x78, !PT ;  /* 0x0000000e13147212 */ /* 0x080fe200078e780a */
[----:B------:R-:W-:Y:S01]  /*0d40*/  VIADD R3, R3, 0x7 ;  /* 0x0000000703037836 */ /* 0x000fe20000000000 */
[-C--:B------:R-:W-:Y:S01]  /*0d50*/  LOP3.LUT R11, R11, R15.reuse, R12, 0x78, !PT ;  /* 0x0000000f0b0b7212 */ /* 0x080fe200078e780c */
[----:B------:R-:W-:Y:S01]  /*0d60*/  VIADD R5, R5, UR7 ;  /* 0x0000000705057c36 */ /* 0x000fe20008000000 */
[-C--:B------:R-:W-:Y:S02]  /*0d70*/  LOP3.LUT R10, R29, R14.reuse, R21, 0x78, !PT ;  /* 0x0000000e1d0a7212 */ /* 0x080fe400078e7815 */
[----:B------:R-:W-:Y:S02]  /*0d80*/  LOP3.LUT R12, R23, R14, R24, 0x78, !PT ;  /* 0x0000000e170c7212 */ /* 0x000fe400078e7818 */
[----:B------:R-:W-:Y:S01]  /*0d90*/  LOP3.LUT R25, R17, R15, R25, 0x78, !PT ;  /* 0x0000000f11197212 */ /* 0x000fe200078e7819 */
[----:B------:R-:W-:Y:S06]  /*0da0*/  BRA.U UP0, `(.L_x_19) ;  /* 0xfffffff5008c7547 */ /* 0x000fec000b83ffff */
.L_x_18:
        /* <DEDUP_REMOVED lines=9> */
[----:B------:R-:W-:Y:S01]  /*0e40*/  IMAD.WIDE.U32 R6, R9, 0x8, R6 ;  /* 0x0000000809067825 */ /* 0x000fe200078e0006 */
[----:B------:R-:W-:Y:S04]  /*0e50*/  STG.E.64 desc[UR8][R4.64], R10 ;  /* 0x0000000a04007986 */ /* 0x000fe8000c101b08 */
[----:B------:R-:W-:Y:S01]  /*0e60*/  STG.E.64 desc[UR8][R6.64], R24 ;  /* 0x0000001806007986 */ /* 0x000fe2000c101b08 */
[----:B------:R-:W-:Y:S05]  /*0e70*/  EXIT ;  /* 0x000000000000794d */ /* 0x000fea0003800000 */
.L_x_20:
        /* <DEDUP_REMOVED lines=16> */
.L_x_68:


//--------------------- .text._Z27gcrs_m_3_w_6_coding_dotprodiiPKlPlPKji --------------------------
	.section	.text._Z27gcrs_m_3_w_6_coding_dotprodiiPKlPlPKji,"ax",@progbits
	.align	128
        .global         _Z27gcrs_m_3_w_6_coding_dotprodiiPKlPlPKji
        .type           _Z27gcrs_m_3_w_6_coding_dotprodiiPKlPlPKji,@function
        .size           _Z27gcrs_m_3_w_6_coding_dotprodiiPKlPlPKji,(.L_x_69 - _Z27gcrs_m_3_w_6_coding_dotprodiiPKlPlPKji)
        .other          _Z27gcrs_m_3_w_6_coding_dotprodiiPKlPlPKji,@"STO_CUDA_ENTRY STV_DEFAULT"
_Z27gcrs_m_3_w_6_coding_dotprodiiPKlPlPKji:
.text._Z27gcrs_m_3_w_6_coding_dotprodiiPKlPlPKji:
        /* <DEDUP_REMOVED lines=49> */
[----:B------:R-:W-:-:S04]  /*0310*/  LOP3.LUT R8, R8, 0xffff, RZ, 0xc0, !PT ;  /* 0x0000ffff08087812 */ /* 0x000fc800078ec0ff */
[----:B------:R-:W-:Y:S01]  /*0320*/  SHF.L.U32 R10, R3, R8, RZ ;  /* 0x00000008030a7219 */ /* 0x000fe200000006ff */
[----:B------:R-:W-:Y:S02]  /*0330*/  IMAD.IADD R13, R13, 0x1, -R8 ;  /* 0x000000010d0d7824 */ /* 0x000fe400078e0a08 */
[C---:B------:R-:W-:Y:S02]  /*0340*/  VIADD R11, R8.reuse, 0x6 ;  /* 0x00000006080b7836 */ /* 0x040fe40000000000 */
[----:B------:R-:W-:Y:S01]  /*0350*/  VIADD R12, R8, 0xc ;  /* 0x0000000c080c7836 */ /* 0x000fe20000000000 */
[----:B-1----:R-:W-:-:S07]  /*0360*/  LEA R13, R13, UR4, 0x3 ;  /* 0x000000040d0d7c11 */ /* 0x002fce000f8e18ff */
.L_x_22:
        /* <DEDUP_REMOVED lines=12> */
[----:B------:R0:W5:Y:S01]  /*0430*/  LDG.E.CONSTANT R25, desc[UR8][R4.64+0x14] ;  /* 0x0000140804197981 */ /* 0x000162000c1e9900 */
[----:B------:R-:W-:Y:S01]  /*0440*/  UIADD3 UR5, UPT, UPT, UR5, 0x1, URZ ;  /* 0x0000000105057890 */ /* 0x000fe2000fffe0ff */
[----:B------:R-:W-:-:S02]  /*0450*/  VIADD R0, R0, 0x6 ;  /* 0x0000000600007836 */ /* 0x000fc40000000000 */
[----:B------:R-:W-:Y:S01]  /*0460*/  VIADD R7, R7, UR7 ;  /* 0x0000000707077c36 */ /* 0x000fe20008000000 */
[----:B------:R-:W-:Y:S01]  /*0470*/  UISETP.NE.AND UP0, UPT, UR5, URZ, UPT ;  /* 0x000000ff0500728c */ /* 0x000fe2000bf05270 */
[----:B--2---:R1:W-:Y:S01]  /*0480*/  STS.64 [R9], R2 ;  /* 0x0000000209007388 */ /* 0x0043e20000000a00 */
[----:B------:R-:W-:Y:S01]  /*0490*/  BAR.SYNC.DEFER_BLOCKING 0x0 ;  /* 0x0000000000007b1d */ /* 0x000fe20000010000 */
[----:B-1----:R-:W-:Y:S01]  /*04a0*/  IMAD.MOV.U32 R3, RZ, RZ, 0x1000 ;  /* 0x00001000ff037424 */ /* 0x002fe200078e00ff */
[----:B---3--:R-:W-:Y:S02]  /*04b0*/  SHF.R.U32.HI R24, RZ, R8, R26 ;  /* 0x00000008ff187219 */ /* 0x008fe4000001161a */
[----:B------:R-:W-:Y:S02]  /*04c0*/  LOP3.LUT R28, R26, R10, RZ, 0xc0, !PT ;  /* 0x0000000a1a1c7212 */ /* 0x000fe400078ec0ff */
[----:B------:R-:W1:Y:S01]  /*04d0*/  LDS.64 R14, [R13] ;  /* 0x000000000d0e7984 */ /* 0x000e620000000a00 */
[----:B------:R-:W-:-:S02]  /*04e0*/  LOP3.LUT R24, R24, 0x1, RZ, 0xc0, !PT ;  /* 0x0000000118187812 */ /* 0x000fc400078ec0ff */
[----:B------:R-:W-:Y:S02]  /*04f0*/  SHF.R.U32.HI R28, RZ, R11, R28 ;  /* 0x0000000bff1c7219 */ /* 0x000fe4000001161c */
[----:B------:R-:W-:Y:S02]  /*0500*/  IADD3 R24, P0, PT, RZ, -R24, RZ ;  /* 0x80000018ff187210 */ /* 0x000fe40007f1e0ff */
[----:B0-----:R-:W-:-:S03]  /*0510*/  IADD3 R5, P1, PT, RZ, -R28, RZ ;  /* 0x8000001cff057210 */ /* 0x001fc60007f3e0ff */
[----:B------:R-:W-:Y:S01]  /*0520*/  IMAD.X R4, RZ, RZ, -0x1, P0 ;  /* 0xffffffffff047424 */ /* 0x000fe200000e06ff */
[----:B-1----:R-:W-:Y:S02]  /*0530*/  LOP3.LUT R24, R16, R14, R24, 0x78, !PT ;  /* 0x0000000e10187212 */ /* 0x002fe400078e7818 */
[----:B------:R-:W-:Y:S02]  /*0540*/  SHF.L.U32 R16, R3, R8, RZ ;  /* 0x0000000803107219 */ /* 0x000fe400000006ff */
[----:B------:R-:W-:Y:S02]  /*0550*/  LOP3.LUT R21, R21, R15, R4, 0x78, !PT ;  /* 0x0000000f15157212 */ /* 0x000fe400078e7804 */
[----:B------:R-:W-:-:S04]  /*0560*/  LOP3.LUT R3, R26, R16, RZ, 0xc0, !PT ;  /* 0x000000101a037212 */ /* 0x000fc800078ec0ff */
[----:B------:R-:W-:Y:S02]  /*0570*/  SHF.R.U32.HI R2, RZ, R12, R3 ;  /* 0x0000000cff027219 */ /* 0x000fe40000011603 */
[----:B------:R-:W-:Y:S02]  /*0580*/  LOP3.LUT R3, R20, R14, R5, 0x78, !PT ;  /* 0x0000000e14037212 */ /* 0x000fe400078e7805 */
[----:B------:R-:W-:Y:S02]  /*0590*/  IADD3 R5, P0, PT, RZ, -R2, RZ ;  /* 0x80000002ff057210 */ /* 0x000fe40007f1e0ff */
[----:B----4-:R-:W-:Y:S02]  /*05a0*/  LOP3.LUT R20, R22, R10, RZ, 0xc0, !PT ;  /* 0x0000000a16147212 */ /* 0x010fe400078ec0ff */
[----:B------:R-:W-:Y:S01]  /*05b0*/  LOP3.LUT R18, R18, R14, R5, 0x78, !PT ;  /* 0x0000000e12127212 */ /* 0x000fe200078e7805 */
[----:B------:R-:W-:Y:S01]  /*05c0*/  IMAD.X R14, RZ, RZ, -0x1, P1 ;  /* 0xffffffffff0e7424 */ /* 0x000fe200008e06ff */
[----:B------:R-:W0:Y:S01]  /*05d0*/  LDS.64 R4, [R13+0x8] ;  /* 0x000008000d047984 */ /* 0x000e220000000a00 */
[----:B------:R-:W-:Y:S01]  /*05e0*/  IMAD.X R2, RZ, RZ, -0x1, P0 ;  /* 0xffffffffff027424 */ /* 0x000fe200000e06ff */
[----:B------:R-:W-:-:S02]  /*05f0*/  SHF.R.U32.HI R20, RZ, R11, R20 ;  /* 0x0000000bff147219 */ /* 0x000fc40000011614 */
[-C--:B------:R-:W-:Y:S02]  /*0600*/  LOP3.LUT R19, R19, R15.reuse, R14, 0x78, !PT ;  /* 0x0000000f13137212 */ /* 0x080fe400078e780e */
[----:B------:R-:W-:Y:S02]  /*0610*/  LOP3.LUT R14, R29, R15, R2, 0x78, !PT ;  /* 0x0000000f1d0e7212 */ /* 0x000fe400078e7802 */
[----:B------:R-:W-:Y:S02]  /*0620*/  SHF.R.U32.HI R2, RZ, R8, R22 ;  /* 0x00000008ff027219 */ /* 0x000fe40000011616 */
[----:B------:R-:W-:Y:S02]  /*0630*/  LOP3.LUT R22, R22, R16, RZ, 0xc0, !PT ;  /* 0x0000001016167212 */ /* 0x000fe400078ec0ff */
[----:B------:R-:W-:Y:S02]  /*0640*/  LOP3.LUT R2, R2, 0x1, RZ, 0xc0, !PT ;  /* 0x0000000102027812 */ /* 0x000fe400078ec0ff */
[----:B------:R-:W-:-:S02]  /*0650*/  SHF.R.U32.HI R22, RZ, R12, R22 ;  /* 0x0000000cff167219 */ /* 0x000fc40000011616 */
[----:B------:R-:W-:Y:S02]  /*0660*/  IADD3 R15, P0, PT, RZ, -R2, RZ ;  /* 0x80000002ff0f7210 */ /* 0x000fe40007f1e0ff */
[----:B------:R-:W-:Y:S02]  /*0670*/  IADD3 R20, P1, PT, RZ, -R20, RZ ;  /* 0x80000014ff147210 */ /* 0x000fe40007f3e0ff */
[----:B------:R-:W-:Y:S02]  /*0680*/  IADD3 R22, P2, PT, RZ, -R22, RZ ;  /* 0x80000016ff167210 */ /* 0x000fe40007f5e0ff */
[-C--:B0-----:R-:W-:Y:S02]  /*0690*/  LOP3.LUT R15, R24, R4.reuse, R15, 0x78, !PT ;  /* 0x00000004180f7212 */ /* 0x081fe400078e780f */
[-C--:B------:R-:W-:Y:S02]  /*06a0*/  LOP3.LUT R29, R3, R4.reuse, R20, 0x78, !PT ;  /* 0x00000004031d7212 */ /* 0x080fe400078e7814 */
[----:B------:R-:W-:Y:S01]  /*06b0*/  LOP3.LUT R18, R18, R4, R22, 0x78, !PT ;  /* 0x0000000412127212 */ /* 0x000fe200078e7816 */
[----:B------:R-:W-:Y:S01]  /*06c0*/  IMAD.X R4, RZ, RZ, -0x1, P0 ;  /* 0xffffffffff047424 */ /* 0x000fe200000e06ff */
[----:B------:R-:W0:Y:S01]  /*06d0*/  LDS.64 R2, [R13+0x10] ;  /* 0x000010000d027984 */ /* 0x000e220000000a00 */
[----:B-----5:R-:W-:-:S03]  /*06e0*/  LOP3.LUT R22, R27, R10, RZ, 0xc0, !PT ;  /* 0x0000000a1b167212 */ /* 0x020fc600078ec0ff */
[----:B------:R-:W-:Y:S01]  /*06f0*/  LOP3.LUT R21, R21, R5, R4, 0x78, !PT ;  /* 0x0000000515157212 */ /* 0x000fe200078e7804 */
[----:B------:R-:W-:Y:S01]  /*0700*/  IMAD.X R4, RZ, RZ, -0x1, P1 ;  /* 0xffffffffff047424 */ /* 0x000fe200008e06ff */
[----:B------:R-:W-:-:S04]  /*0710*/  SHF.R.U32.HI R22, RZ, R11, R22 ;  /* 0x0000000bff167219 */ /* 0x000fc80000011616 */
[----:B------:R-:W-:Y:S01]  /*0720*/  LOP3.LUT R19, R19, R5, R4, 0x78, !PT ;  /* 0x0000000513137212 */ /* 0x000fe200078e7804 */
[----:B------:R-:W-:Y:S01]  /*0730*/  IMAD.X R4, RZ, RZ, -0x1, P2 ;  /* 0xffffffffff047424 */ /* 0x000fe200010e06ff */
[----:B------:R-:W-:-:S04]  /*0740*/  IADD3 R22, P1, PT, RZ, -R22, RZ ;  /* 0x80000016ff167210 */ /* 0x000fc80007f3e0ff */
[----:B------:R-:W-:Y:S02]  /*0750*/  LOP3.LUT R14, R14, R5, R4, 0x78, !PT ;  /* 0x000000050e0e7212 */ /* 0x000fe400078e7804 */
[----:B------:R-:W-:Y:S02]  /*0760*/  SHF.R.U32.HI R4, RZ, R8, R27 ;  /* 0x00000008ff047219 */ /* 0x000fe4000001161b */
[----:B------:R-:W-:Y:S02]  /*0770*/  LOP3.LUT R27, R27, R16, RZ, 0xc0, !PT ;  /* 0x000000101b1b7212 */ /* 0x000fe400078ec0ff */
[----:B------:R-:W-:Y:S02]  /*0780*/  LOP3.LUT R4, R4, 0x1, RZ, 0xc0, !PT ;  /* 0x0000000104047812 */ /* 0x000fe400078ec0ff */
[----:B------:R-:W-:Y:S02]  /*0790*/  SHF.R.U32.HI R27, RZ, R12, R27 ;  /* 0x0000000cff1b7219 */ /* 0x000fe4000001161b */
[----:B------:R-:W-:-:S02]  /*07a0*/  IADD3 R20, P0, PT, RZ, -R4, RZ ;  /* 0x80000004ff147210 */ /* 0x000fc40007f1e0ff */
[----:B------:R-:W1:Y:S01]  /*07b0*/  LDS.64 R4, [R13+0x18] ;  /* 0x000018000d047984 */ /* 0x000e620000000a00 */
[-C--:B0-----:R-:W-:Y:S02]  /*07c0*/  LOP3.LUT R29, R29, R2.reuse, R22, 0x78, !PT ;  /* 0x000000021d1d7212 */ /* 0x081fe400078e7816 */
[----:B------:R-:W-:Y:S01]  /*07d0*/  IMAD.X R22, RZ, RZ, -0x1, P0 ;  /* 0xffffffffff167424 */ /* 0x000fe200000e06ff */
[----:B------:R-:W-:Y:S02]  /*07e0*/  IADD3 R27, P0, PT, RZ, -R27, RZ ;  /* 0x8000001bff1b7210 */ /* 0x000fe40007f1e0ff */
[-C--:B------:R-:W-:Y:S02]  /*07f0*/  LOP3.LUT R20, R15, R2.reuse, R20, 0x78, !PT ;  /* 0x000000020f147212 */ /* 0x080fe400078e7814 */
[----:B------:R-:W-:Y:S01]  /*0800*/  LOP3.LUT R22, R21, R3, R22, 0x78, !PT ;  /* 0x0000000315167212 */ /* 0x000fe200078e7816 */
[----:B------:R-:W-:Y:S01]  /*0810*/  IMAD.X R21, RZ, RZ, -0x1, P0 ;  /* 0xffffffffff157424 */ /* 0x000fe200000e06ff */
[----:B------:R-:W-:Y:S01]  /*0820*/  LOP3.LUT R27, R18, R2, R27, 0x78, !PT ;  /* 0x00000002121b7212 */ /* 0x000fe200078e781b */
[----:B------:R-:W-:Y:S01]  /*0830*/  IMAD.X R2, RZ, RZ, -0x1, P1 ;  /* 0xffffffffff027424 */ /* 0x000fe200008e06ff */
[----:B------:R-:W-:-:S02]  /*0840*/  LOP3.LUT R18, R23, R10, RZ, 0xc0, !PT ;  /* 0x0000000a17127212 */ /* 0x000fc400078ec0ff */
[-C--:B------:R-:W-:Y:S02]  /*0850*/  LOP3.LUT R21, R14, R3.reuse, R21, 0x78, !PT ;  /* 0x000000030e157212 */ /* 0x080fe400078e7815 */
[----:B------:R-:W-:Y:S01]  /*0860*/  LOP3.LUT R19, R19, R3, R2, 0x78, !PT ;  /* 0x0000000313137212 */ /* 0x000fe200078e7802 */
[----:B------:R-:W0:Y:S01]  /*0870*/  LDS.64 R14, [R13+0x20] ;  /* 0x000020000d0e7984 */ /* 0x000e220000000a00 */
[----:B------:R-:W-:Y:S02]  /*0880*/  SHF.R.U32.HI R2, RZ, R8, R23 ;  /* 0x00000008ff027219 */ /* 0x000fe40000011617 */
[----:B------:R-:W-:Y:S02]  /*0890*/  LOP3.LUT R23, R23, R16, RZ, 0xc0, !PT ;  /* 0x0000001017177212 */ /* 0x000fe400078ec0ff */
[----:B------:R-:W-:Y:S02]  /*08a0*/  LOP3.LUT R2, R2, 0x1, RZ, 0xc0, !PT ;  /* 0x0000000102027812 */ /* 0x000fe400078ec0ff */
[----:B------:R-:W-:-:S02]  /*08b0*/  SHF.R.U32.HI R18, RZ, R11, R18 ;  /* 0x0000000bff127219 */ /* 0x000fc40000011612 */
[----:B------:R-:W-:Y:S02]  /*08c0*/  IADD3 R3, P0, PT, RZ, -R2, RZ ;  /* 0x80000002ff037210 */ /* 0x000fe40007f1e0ff */
[----:B------:R-:W-:Y:S02]  /*08d0*/  SHF.R.U32.HI R2, RZ, R12, R23 ;  /* 0x0000000cff027219 */ /* 0x000fe40000011617 */
[----:B-1----:R-:W-:Y:S01]  /*08e0*/  LOP3.LUT R23, R20, R4, R3, 0x78, !PT ;  /* 0x0000000414177212 */ /* 0x002fe200078e7803 */
[----:B------:R-:W-:Y:S01]  /*08f0*/  IMAD.X R3, RZ, RZ, -0x1, P0 ;  /* 0xffffffffff037424 */ /* 0x000fe200000e06ff */
[----:B------:R-:W-:Y:S02]  /*0900*/  IADD3 R2, P1, PT, RZ, -R2, RZ ;  /* 0x80000002ff027210 */ /* 0x000fe40007f3e0ff */
[----:B------:R-:W-:Y:S02]  /*0910*/  IADD3 R18, P0, PT, RZ, -R18, RZ ;  /* 0x80000012ff127210 */ /* 0x000fe40007f1e0ff */
[----:B------:R-:W-:-:S02]  /*0920*/  LOP3.LUT R22, R22, R5, R3, 0x78, !PT ;  /* 0x0000000516167212 */ /* 0x000fc400078e7803 */
[-C--:B------:R-:W-:Y:S02]  /*0930*/  LOP3.LUT R27, R27, R4.reuse, R2, 0x78, !PT ;  /* 0x000000041b1b7212 */ /* 0x080fe400078e7802 */
[----:B------:R-:W1:Y:S01]  /*0940*/  LDS.64 R2, [R13+0x28] ;  /* 0x000028000d027984 */ /* 0x000e620000000a00 */
[----:B------:R-:W-:Y:S01]  /*0950*/  LOP3.LUT R29, R29, R4, R18, 0x78, !PT ;  /* 0x000000041d1d7212 */ /* 0x000fe200078e7812 */
[----:B------:R-:W-:Y:S02]  /*0960*/  IMAD.X R4, RZ, RZ, -0x1, P0 ;  /* 0xffffffffff047424 */ /* 0x000fe400000e06ff */
        /* <DEDUP_REMOVED lines=17> */
[-C--:B------:R-:W-:Y:S01]  /*0a80*/  LOP3.LUT R29, R29, R14.reuse, R18, 0x78, !PT ;  /* 0x0000000e1d1d7212 */ /* 0x080fe200078e7812 */
[----:B------:R-:W-:Y:S01]  /*0a90*/  IMAD.X R18, RZ, RZ, -0x1, P1 ;  /* 0xffffffffff127424 */ /* 0x000fe200008e06ff */
[----:B------:R-:W-:Y:S01]  /*0aa0*/  LOP3.LUT R27, R27, R14, R17, 0x78, !PT ;  /* 0x0000000e1b1b7212 */ /* 0x000fe200078e7811 */
[----:B------:R-:W-:Y:S01]  /*0ab0*/  IMAD.X R17, RZ, RZ, -0x1, P0 ;  /* 0xffffffffff117424 */ /* 0x000fe200000e06ff */
[----:B------:R-:W-:Y:S02]  /*0ac0*/  LOP3.LUT R14, R25, R10, RZ, 0xc0, !PT ;  /* 0x0000000a190e7212 */ /* 0x000fe400078ec0ff */
[----:B------:R-:W-:Y:S02]  /*0ad0*/  IADD3 R4, P0, PT, RZ, -R4, RZ ;  /* 0x80000004ff047210 */ /* 0x000fe40007f1e0ff */
[----:B------:R-:W-:-:S02]  /*0ae0*/  SHF.R.U32.HI R14, RZ, R11, R14 ;  /* 0x0000000bff0e7219 */ /* 0x000fc4000001160e */
[-C--:B------:R-:W-:Y:S02]  /*0af0*/  LOP3.LUT R5, R22, R15.reuse, R5, 0x78, !PT ;  /* 0x0000000f16057212 */ /* 0x080fe400078e7805 */
[-C--:B------:R-:W-:Y:S02]  /*0b00*/  LOP3.LUT R19, R19, R15.reuse, R17, 0x78, !PT ;  /* 0x0000000f13137212 */ /* 0x080fe400078e7811 */
[----:B------:R-:W-:Y:S01]  /*0b10*/  LOP3.LUT R15, R21, R15, R18, 0x78, !PT ;  /* 0x0000000f150f7212 */ /* 0x000fe200078e7812 */
[----:B------:R-:W-:Y:S01]  /*0b20*/  IMAD.X R21, RZ, RZ, -0x1, P0 ;  /* 0xffffffffff157424 */ /* 0x000fe200000e06ff */
[----:B------:R-:W-:Y:S02]  /*0b30*/  LOP3.LUT R25, R25, R16, RZ, 0xc0, !PT ;  /* 0x0000001019197212 */ /* 0x000fe400078ec0ff */
[----:B------:R-:W-:Y:S02]  /*0b40*/  IADD3 R14, P0, PT, RZ, -R14, RZ ;  /* 0x8000000eff0e7210 */ /* 0x000fe40007f1e0ff */
[----:B------:R-:W-:-:S02]  /*0b50*/  SHF.R.U32.HI R25, RZ, R12, R25 ;  /* 0x0000000cff197219 */ /* 0x000fc40000011619 */
[-C--:B-1----:R-:W-:Y:S01]  /*0b60*/  LOP3.LUT R16, R23, R2.reuse, R4, 0x78, !PT ;  /* 0x0000000217107212 */ /* 0x082fe200078e7804 */
[----:B------:R-:W-:Y:S01]  /*0b70*/  IMAD.X R4, RZ, RZ, -0x1, P0 ;  /* 0xffffffffff047424 */ /* 0x000fe200000e06ff */
[----:B------:R-:W-:Y:S02]  /*0b80*/  IADD3 R25, P0, PT, RZ, -R25, RZ ;  /* 0x80000019ff197210 */ /* 0x000fe40007f1e0ff */
[-C--:B------:R-:W-:Y:S02]  /*0b90*/  LOP3.LUT R20, R29, R2.reuse, R14, 0x78, !PT ;  /* 0x000000021d147212 */ /* 0x080fe400078e780e */
[-C--:B------:R-:W-:Y:S01]  /*0ba0*/  LOP3.LUT R21, R5, R3.reuse, R21, 0x78, !PT ;  /* 0x0000000305157212 */ /* 0x080fe200078e7815 */
[----:B------:R-:W-:Y:S01]  /*0bb0*/  IMAD.X R29, RZ, RZ, -0x1, P0 ;  /* 0xffffffffff1d7424 */ /* 0x000fe200000e06ff */
[----:B------:R-:W-:Y:S02]  /*0bc0*/  LOP3.LUT R19, R19, R3, R4, 0x78, !PT ;  /* 0x0000000313137212 */ /* 0x000fe400078e7804 */
[----:B------:R-:W-:-:S02]  /*0bd0*/  LOP3.LUT R18, R27, R2, R25, 0x78, !PT ;  /* 0x000000021b127212 */ /* 0x000fc400078e7819 */
[----:B------:R-:W-:Y:S01]  /*0be0*/  LOP3.LUT R29, R15, R3, R29, 0x78, !PT ;  /* 0x000000030f1d7212 */ /* 0x000fe200078e781d */
[----:B------:R-:W-:Y:S06]  /*0bf0*/  BRA.U UP0, `(.L_x_22) ;  /* 0xfffffff500dc7547 */ /* 0x000fec000b83ffff */
.L_x_21:
        /* <DEDUP_REMOVED lines=13> */
.L_x_23:
        /* <DEDUP_REMOVED lines=11> */
.L_x_69:


//--------------------- .text._Z27gcrs_m_3_w_5_coding_dotprodiiPKlPlPKji --------------------------
	.section	.text._Z27gcrs_m_3_w_5_coding_dotprodiiPKlPlPKji,"ax",@progbits
	.align	128
        .global         _Z27gcrs_m_3_w_5_coding_dotprodiiPKlPlPKji
        .type           _Z27gcrs_m_3_w_5_coding_dotprodiiPKlPlPKji,@function
        .size           _Z27gcrs_m_3_w_5_coding_dotprodiiPKlPlPKji,(.L_x_70 - _Z27gcrs_m_3_w_5_coding_dotprodiiPKlPlPKji)
        .other          _Z27gcrs_m_3_w_5_coding_dotprodiiPKlPlPKji,@"STO_CUDA_ENTRY STV_DEFAULT"
_Z27gcrs_m_3_w_5_coding_dotprodiiPKlPlPKji:
.text._Z27gcrs_m_3_w_5_coding_dotprodiiPKlPlPKji:
        /* <DEDUP_REMOVED lines=25> */
[----:B------:R-:W-:Y:S01]  /*0190*/  CS2R R18, SRZ ;  /* 0x0000000000127805 */ /* 0x000fe2000001ff00 */
        /* <DEDUP_REMOVED lines=9> */
[----:B------:R-:W-:Y:S02]  /*0230*/  CS2R R10, SRZ ;  /* 0x00000000000a7805 */ /* 0x000fe4000001ff00 */
[----:B------:R-:W-:Y:S01]  /*0240*/  CS2R R20, SRZ ;  /* 0x0000000000147805 */ /* 0x000fe2000001ff00 */
[----:B------:R-:W-:Y:S01]  /*0250*/  IMAD.MOV.U32 R13, RZ, RZ, RZ ;  /* 0x000000ffff0d7224 */ /* 0x000fe200078e00ff */
[----:B------:R-:W-:Y:S01]  /*0260*/  UIADD3 UR5, UPT, UPT, -UR5, URZ, URZ ;  /* 0x000000ff05057290 */ /* 0x000fe2000fffe1ff */
        /* <DEDUP_REMOVED lines=15> */
.L_x_25:
        /* <DEDUP_REMOVED lines=18> */
[----:B0-----:R-:W-:Y:S01]  /*0480*/  IMAD.MOV.U32 R3, RZ, RZ, 0x400 ;  /* 0x00000400ff037424 */ /* 0x001fe200078e00ff */
[----:B---3--:R-:W-:Y:S02]  /*0490*/  SHF.R.U32.HI R22, RZ, R12, R24 ;  /* 0x0000000cff167219 */ /* 0x008fe40000011618 */
[----:B------:R-:W-:Y:S02]  /*04a0*/  LOP3.LUT R26, R24, R14, RZ, 0xc0, !PT ;  /* 0x0000000e181a7212 */ /* 0x000fe400078ec0ff */
[----:B------:R-:W0:Y:S01]  /*04b0*/  LDS.64 R6, [R8] ;  /* 0x0000000008067984 */ /* 0x000e220000000a00 */
[----:B------:R-:W-:-:S02]  /*04c0*/  LOP3.LUT R22, R22, 0x1, RZ, 0xc0, !PT ;  /* 0x0000000116167812 */ /* 0x000fc400078ec0ff */
[----:B------:R-:W-:Y:S02]  /*04d0*/  SHF.R.U32.HI R26, RZ, R16, R26 ;  /* 0x00000010ff1a7219 */ /* 0x000fe4000001161a */
[----:B------:R-:W-:Y:S02]  /*04e0*/  IADD3 R28, P0, PT, RZ, -R22, RZ ;  /* 0x80000016ff1c7210 */ /* 0x000fe40007f1e0ff */
[----:B------:R-:W-:Y:S02]  /*04f0*/  SHF.L.U32 R22, R3, R12, RZ ;  /* 0x0000000c03167219 */ /* 0x000fe400000006ff */
[----:B------:R-:W1:Y:S01]  /*0500*/  LDS.64 R2, [R8+0x8] ;  /* 0x0000080008027984 */ /* 0x000e620000000a00 */
[----:B------:R-:W-:Y:S02]  /*0510*/  IADD3 R26, P1, PT, RZ, -R26, RZ ;  /* 0x8000001aff1a7210 */ /* 0x000fe40007f3e0ff */
[----:B------:R-:W-:Y:S02]  /*0520*/  LOP3.LUT R24, R24, R22, RZ, 0xc0, !PT ;  /* 0x0000001618187212 */ /* 0x000fe400078ec0ff */
[----:B----4-:R-:W-:-:S02]  /*0530*/  SHF.R.U32.HI R4, RZ, R12, R25 ;  /* 0x0000000cff047219 */ /* 0x010fc40000011619 */
[----:B------:R-:W-:Y:S02]  /*0540*/  SHF.R.U32.HI R24, RZ, R17, R24 ;  /* 0x00000011ff187219 */ /* 0x000fe40000011618 */
[----:B------:R-:W-:Y:S02]  /*0550*/  LOP3.LUT R4, R4, 0x1, RZ, 0xc0, !PT ;  /* 0x0000000104047812 */ /* 0x000fe400078ec0ff */
[----:B------:R-:W-:Y:S02]  /*0560*/  IADD3 R5, P2, PT, RZ, -R24, RZ ;  /* 0x80000018ff057210 */ /* 0x000fe40007f5e0ff */
[-C--:B0-----:R-:W-:Y:S02]  /*0570*/  LOP3.LUT R18, R18, R6.reuse, R28, 0x78, !PT ;  /* 0x0000000612127212 */ /* 0x081fe400078e781c */
[-C--:B------:R-:W-:Y:S02]  /*0580*/  LOP3.LUT R20, R20, R6.reuse, R26, 0x78, !PT ;  /* 0x0000000614147212 */ /* 0x080fe400078e781a */
[----:B------:R-:W-:Y:S01]  /*0590*/  LOP3.LUT R10, R10, R6, R5, 0x78, !PT ;  /* 0x000000060a0a7212 */ /* 0x000fe200078e7805 */
[----:B------:R-:W-:-:S05]  /*05a0*/  IMAD.X R6, RZ, RZ, -0x1, P0 ;  /* 0xffffffffff067424 */ /* 0x000fca00000e06ff */
[----:B------:R-:W-:Y:S01]  /*05b0*/  LOP3.LUT R19, R19, R7, R6, 0x78, !PT ;  /* 0x0000000713137212 */ /* 0x000fe200078e7806 */
[----:B------:R-:W-:-:S05]  /*05c0*/  IMAD.X R6, RZ, RZ, -0x1, P1 ;  /* 0xffffffffff067424 */ /* 0x000fca00008e06ff */
[----:B------:R-:W-:Y:S01]  /*05d0*/  LOP3.LUT R13, R13, R7, R6, 0x78, !PT ;  /* 0x000000070d0d7212 */ /* 0x000fe200078e7806 */
[----:B------:R-:W-:-:S05]  /*05e0*/  IMAD.X R6, RZ, RZ, -0x1, P2 ;  /* 0xffffffffff067424 */ /* 0x000fca00010e06ff */
[----:B------:R-:W-:Y:S02]  /*05f0*/  LOP3.LUT R7, R21, R7, R6, 0x78, !PT ;  /* 0x0000000715077212 */ /* 0x000fe400078e7806 */
[----:B------:R-:W-:Y:S02]  /*0600*/  IADD3 R21, P0, PT, RZ, -R4, RZ ;  /* 0x80000004ff157210 */ /* 0x000fe40007f1e0ff */
[C---:B------:R-:W-:Y:S01]  /*0610*/  LOP3.LUT R6, R25.reuse, R14, RZ, 0xc0, !PT ;  /* 0x0000000e19067212 */ /* 0x040fe200078ec0ff */
[----:B------:R-:W0:Y:S01]  /*0620*/  LDS.64 R4, [R8+0x10] ;  /* 0x0000100008047984 */ /* 0x000e220000000a00 */
[----:B-1----:R-:W-:Y:S02]  /*0630*/  LOP3.LUT R21, R18, R2, R21, 0x78, !PT ;  /* 0x0000000212157212 */ /* 0x002fe400078e7815 */
[----:B------:R-:W-:Y:S02]  /*0640*/  SHF.R.U32.HI R6, RZ, R16, R6 ;  /* 0x00000010ff067219 */ /* 0x000fe40000011606 */
[----:B------:R-:W-:-:S02]  /*0650*/  LOP3.LUT R18, R25, R22, RZ, 0xc0, !PT ;  /* 0x0000001619127212 */ /* 0x000fc400078ec0ff */
[----:B------:R-:W-:Y:S01]  /*0660*/  IADD3 R25, P1, PT, RZ, -R6, RZ ;  /* 0x80000006ff197210 */ /* 0x000fe20007f3e0ff */
[----:B------:R-:W-:Y:S01]  /*0670*/  IMAD.X R6, RZ, RZ, -0x1, P0 ;  /* 0xffffffffff067424 */ /* 0x000fe200000e06ff */
[----:B------:R-:W-:Y:S02]  /*0680*/  SHF.R.U32.HI R18, RZ, R17, R18 ;  /* 0x00000011ff127219 */ /* 0x000fe40000011612 */
[----:B------:R-:W-:Y:S02]  /*0690*/  LOP3.LUT R25, R20, R2, R25, 0x78, !PT ;  /* 0x0000000214197212 */ /* 0x000fe400078e7819 */
[----:B------:R-:W-:Y:S02]  /*06a0*/  IADD3 R20, P0, PT, RZ, -R18, RZ ;  /* 0x80000012ff147210 */ /* 0x000fe40007f1e0ff */
[----:B------:R-:W-:Y:S02]  /*06b0*/  LOP3.LUT R18, R19, R3, R6, 0x78, !PT ;  /* 0x0000000313127212 */ /* 0x000fe400078e7806 */
[----:B------:R-:W-:Y:S01]  /*06c0*/  LOP3.LUT R10, R10, R2, R20, 0x78, !PT ;  /* 0x000000020a0a7212 */ /* 0x000fe200078e7814 */
[----:B------:R-:W-:Y:S01]  /*06d0*/  IMAD.X R2, RZ, RZ, -0x1, P1 ;  /* 0xffffffffff027424 */ /* 0x000fe200008e06ff */
[----:B-----5:R-:W-:Y:S01]  /*06e0*/  LOP3.LUT R20, R27, R22, RZ, 0xc0, !PT ;  /* 0x000000161b147212 */ /* 0x020fe200078ec0ff */
[----:B------:R-:W-:-:S03]  /*06f0*/  IMAD.X R19, RZ, RZ, -0x1, P0 ;  /* 0xffffffffff137424 */ /* 0x000fc600000e06ff */
[-C--:B------:R-:W-:Y:S02]  /*0700*/  LOP3.LUT R13, R13, R3.reuse, R2, 0x78, !PT ;  /* 0x000000030d0d7212 */ /* 0x080fe400078e7802 */
[----:B------:R-:W-:Y:S02]  /*0710*/  LOP3.LUT R19, R7, R3, R19, 0x78, !PT ;  /* 0x0000000307137212 */ /* 0x000fe400078e7813 */
[----:B------:R-:W-:Y:S01]  /*0720*/  SHF.R.U32.HI R2, RZ, R12, R27 ;  /* 0x0000000cff027219 */ /* 0x000fe2000001161b */
[----:B------:R-:W1:Y:S01]  /*0730*/  LDS.64 R6, [R8+0x18] ;  /* 0x0000180008067984 */ /* 0x000e620000000a00 */
[----:B------:R-:W-:Y:S02]  /*0740*/  LOP3.LUT R3, R27, R14, RZ, 0xc0, !PT ;  /* 0x0000000e1b037212 */ /* 0x000fe400078ec0ff */
[----:B------:R-:W-:Y:S02]  /*0750*/  LOP3.LUT R2, R2, 0x1, RZ, 0xc0, !PT ;  /* 0x0000000102027812 */ /* 0x000fe400078ec0ff */
[----:B------:R-:W-:-:S02]  /*0760*/  SHF.R.U32.HI R3, RZ, R16, R3 ;  /* 0x00000010ff037219 */ /* 0x000fc40000011603 */
[----:B------:R-:W-:Y:S02]  /*0770*/  IADD3 R2, P0, PT, RZ, -R2, RZ ;  /* 0x80000002ff027210 */ /* 0x000fe40007f1e0ff */
[----:B------:R-:W-:-:S03]  /*0780*/  SHF.R.U32.HI R20, RZ, R17, R20 ;  /* 0x00000011ff147219 */ /* 0x000fc60000011614 */
[----:B------:R-:W-:Y:S01]  /*0790*/  IMAD.X R27, RZ, RZ, -0x1, P0 ;  /* 0xffffffffff1b7424 */ /* 0x000fe200000e06ff */
[----:B------:R-:W-:Y:S02]  /*07a0*/  IADD3 R3, P0, PT, RZ, -R3, RZ ;  /* 0x80000003ff037210 */ /* 0x000fe40007f1e0ff */
[----:B------:R-:W-:Y:S02]  /*07b0*/  IADD3 R20, P1, PT, RZ, -R20, RZ ;  /* 0x80000014ff147210 */ /* 0x000fe40007f3e0ff */
[----:B0-----:R-:W-:Y:S02]  /*07c0*/  LOP3.LUT R27, R18, R5, R27, 0x78, !PT ;  /* 0x00000005121b7212 */ /* 0x001fe400078e781b */
[-C--:B------:R-:W-:Y:S02]  /*07d0*/  LOP3.LUT R21, R21, R4.reuse, R2, 0x78, !PT ;  /* 0x0000000415157212 */ /* 0x080fe400078e7802 */
[-C--:B------:R-:W-:Y:S02]  /*07e0*/  LOP3.LUT R18, R25, R4.reuse, R3, 0x78, !PT ;  /* 0x0000000419127212 */ /* 0x080fe400078e7803 */
[----:B------:R-:W0:Y:S01]  /*07f0*/  LDS.64 R2, [R8+0x20] ;  /* 0x0000200008027984 */ /* 0x000e220000000a00 */
[----:B------:R-:W-:Y:S01]  /*0800*/  LOP3.LUT R25, R10, R4, R20, 0x78, !PT ;  /* 0x000000040a197212 */ /* 0x000fe200078e7814 */
[----:B------:R-:W-:-:S02]  /*0810*/  IMAD.X R4, RZ, RZ, -0x1, P0 ;  /* 0xffffffffff047424 */ /* 0x000fc400000e06ff */
        /* <DEDUP_REMOVED lines=12> */
[----:B-1----:R-:W-:Y:S02]  /*08e0*/  LOP3.LUT R21, R21, R6, R4, 0x78, !PT ;  /* 0x0000000615157212 */ /* 0x002fe400078e7804 */
[----:B------:R-:W-:Y:S02]  /*08f0*/  SHF.R.U32.HI R4, RZ, R12, R29 ;  /* 0x0000000cff047219 */ /* 0x000fe4000001161d */
[----:B------:R-:W-:Y:S02]  /*0900*/  IADD3 R5, P0, PT, RZ, -R5, RZ ;  /* 0x80000005ff057210 */ /* 0x000fe40007f1e0ff */
[----:B------:R-:W-:-:S02]  /*0910*/  IADD3 R10, P1, PT, RZ, -R10, RZ ;  /* 0x8000000aff0a7210 */ /* 0x000fc40007f3e0ff */
[----:B------:R-:W-:Y:S02]  /*0920*/  LOP3.LUT R4, R4, 0x1, RZ, 0xc0, !PT ;  /* 0x0000000104047812 */ /* 0x000fe400078ec0ff */
[-C--:B------:R-:W-:Y:S02]  /*0930*/  LOP3.LUT R5, R18, R6.reuse, R5, 0x78, !PT ;  /* 0x0000000612057212 */ /* 0x080fe400078e7805 */
[----:B------:R-:W-:Y:S01]  /*0940*/  LOP3.LUT R25, R25, R6, R10, 0x78, !PT ;  /* 0x0000000619197212 */ /* 0x000fe200078e780a */
[----:B------:R-:W-:Y:S01]  /*0950*/  IMAD.X R6, RZ, RZ, -0x1, P0 ;  /* 0xffffffffff067424 */ /* 0x000fe200000e06ff */
[----:B------:R-:W-:Y:S01]  /*0960*/  LOP3.LUT R23, R29, R14, RZ, 0xc0, !PT ;  /* 0x0000000e1d177212 */ /* 0x000fe200078ec0ff */
[----:B------:R-:W-:Y:S01]  /*0970*/  IMAD.X R10, RZ, RZ, -0x1, P1 ;  /* 0xffffffffff0a7424 */ /* 0x000fe200008e06ff */
        /* <DEDUP_REMOVED lines=9> */
[----:B0-----:R-:W-:Y:S01]  /*0a10*/  LOP3.LUT R18, R21, R2, R4, 0x78, !PT ;  /* 0x0000000215127212 */ /* 0x001fe200078e7804 */
        /* <DEDUP_REMOVED lines=9> */
.L_x_24:
[----:B------:R-:W0:Y:S01]  /*0ab0*/  LDC.64 R6, c[0x0][0x390] ;  /* 0x0000e400ff067b82 */ /* 0x000e220000000a00 */
[C---:B------:R-:W-:Y:S02]  /*0ac0*/  VIADD R5, R0.reuse, UR7 ;  /* 0x0000000700057c36 */ /* 0x040fe40008000000 */
[----:B------:R-:W-:Y:S02]  /*0ad0*/  IMAD.MOV.U32 R11, RZ, RZ, R21 ;  /* 0x000000ffff0b7224 */ /* 0x000fe400078e0015 */
[----:B------:R-:W-:Y:S02]  /*0ae0*/  VIADD R9, R5, UR7 ;  /* 0x0000000705097c36 */ /* 0x000fe40008000000 */
        /* <DEDUP_REMOVED lines=8> */
.L_x_26:
        /* <DEDUP_REMOVED lines=9> */
.L_x_70:


//--------------------- .text._Z27gcrs_m_3_w_4_coding_dotprodiiPKlPlPKji --------------------------
	.section	.text._Z27gcrs_m_3_w_4_coding_dotprodiiPKlPlPKji,"ax",@progbits
	.align	128
        .global         _Z27gcrs_m_3_w_4_coding_dotprodiiPKlPlPKji
        .type           _Z27gcrs_m_3_w_4_coding_dotprodiiPKlPlPKji,@function
        .size           _Z27gcrs_m_3_w_4_coding_dotprodiiPKlPlPKji,(.L_x_71 - _Z27gcrs_m_3_w_4_coding_dotprodiiPKlPlPKji)
        .other          _Z27gcrs_m_3_w_4_coding_dotprodiiPKlPlPKji,@"STO_CUDA_ENTRY STV_DEFAULT"
_Z27gcrs_m_3_w_4_coding_dotprodiiPKlPlPKji:
.text._Z27gcrs_m_3_w_4_coding_dotprodiiPKlPlPKji:
        /* <DEDUP_REMOVED lines=29> */
[----:B------:R-:W-:Y:S01]  /*01d0*/  LOP3.LUT R12, R17, 0x1fe0, RZ, 0xc0, !PT ;  /* 0x00001fe0110c7812 */ /* 0x000fe200078ec0ff */
[----:B------:R-:W-:Y:S01]  /*01e0*/  UMOV UR4, 0x400 ;  /* 0x0000040000047882 */ /* 0x000fe20000000000 */
[----:B------:R-:W-:Y:S01]  /*01f0*/  UIADD3 UR5, UPT, UPT, -UR5, URZ, URZ ;  /* 0x000000ff05057290 */ /* 0x000fe2000fffe1ff */
[----:B------:R-:W1:Y:S01]  /*0200*/  LDCU.64 UR10, c[0x0][0x388] ;  /* 0x00007100ff0a77ac */ /* 0x000e620008000a00 */
[----:B0-----:R-:W-:-:S12]  /*0210*/  ULEA UR4, UR6, UR4, 0x18 ;  /* 0x0000000406047291 */ /* 0x001fd8000f8ec0ff */
.L_x_28:
        /* <DEDUP_REMOVED lines=12> */
[----:B------:R-:W-:Y:S01]  /*02e0*/  UIADD3 UR5, UPT, UPT, UR5, 0x1, URZ ;  /* 0x0000000105057890 */ /* 0x000fe2000fffe0ff */
[----:B------:R-:W-:-:S02]  /*02f0*/  VIADD R13, R13, 0x4 ;  /* 0x000000040d0d7836 */ /* 0x000fc40000000000 */
[----:B------:R-:W-:Y:S01]  /*0300*/  VIADD R15, R15, UR7 ;  /* 0x000000070f0f7c36 */ /* 0x000fe20008000000 */
[-C--:B------:R-:W-:Y:S01]  /*0310*/  SHF.L.U32 R22, R22, R14.reuse, RZ ;  /* 0x0000000e16167219 */ /* 0x080fe200000006ff */
[----:B------:R-:W-:Y:S01]  /*0320*/  UISETP.NE.AND UP0, UPT, UR5, URZ, UPT ;  /* 0x000000ff0500728c */ /* 0x000fe2000bf05270 */
[----:B--2---:R1:W-:Y:S01]  /*0330*/  STS.64 [R17+UR4], R2 ;  /* 0x0000000211007988 */ /* 0x0043e20008000a04 */
[----:B------:R-:W-:Y:S01]  /*0340*/  BAR.SYNC.DEFER_BLOCKING 0x0 ;  /* 0x0000000000007b1d */ /* 0x000fe20000010000 */
[----:B-1----:R-:W-:Y:S01]  /*0350*/  IMAD.MOV.U32 R3, RZ, RZ, 0x100 ;  /* 0x00000100ff037424 */ /* 0x002fe200078e00ff */
[----:B------:R-:W-:Y:S02]  /*0360*/  LOP3.LUT R2, R14, 0x8, RZ, 0xfc, !PT ;  /* 0x000000080e027812 */ /* 0x000fe400078efcff */
[----:B---3--:R-:W-:Y:S02]  /*0370*/  SHF.R.U32.HI R20, RZ, R14, R24 ;  /* 0x0000000eff147219 */ /* 0x008fe40000011618 */
[----:B------:R-:W-:-:S02]  /*0380*/  LOP3.LUT R26, R24, R22, RZ, 0xc0, !PT ;  /* 0x00000016181a7212 */ /* 0x000fc400078ec0ff */
[----:B------:R-:W-:Y:S02]  /*0390*/  LOP3.LUT R20, R20, 0x1, RZ, 0xc0, !PT ;  /* 0x0000000114147812 */ /* 0x000fe400078ec0ff */
[----:B------:R-:W-:Y:S02]  /*03a0*/  SHF.R.U32.HI R26, RZ, R16, R26 ;  /* 0x00000010ff1a7219 */ /* 0x000fe4000001161a */
[----:B------:R-:W-:Y:S02]  /*03b0*/  IADD3 R28, P0, PT, RZ, -R20, RZ ;  /* 0x80000014ff1c7210 */ /* 0x000fe40007f1e0ff */
[----:B------:R-:W-:Y:S02]  /*03c0*/  SHF.L.U32 R20, R3, R14, RZ ;  /* 0x0000000e03147219 */ /* 0x000fe400000006ff */
[----:B0-----:R-:W-:Y:S01]  /*03d0*/  IADD3 R8, P1, PT, RZ, -R26, RZ ;  /* 0x8000001aff087210 */ /* 0x001fe20007f3e0ff */
[----:B------:R-:W0:Y:S01]  /*03e0*/  LDS.128 R4, [R12+UR4] ;  /* 0x000000040c047984 */ /* 0x000e220008000c00 */
[----:B------:R-:W-:-:S04]  /*03f0*/  LOP3.LUT R3, R24, R20, RZ, 0xc0, !PT ;  /* 0x0000001418037212 */ /* 0x000fc800078ec0ff */
[----:B------:R-:W-:Y:S02]  /*0400*/  SHF.R.U32.HI R3, RZ, R2, R3 ;  /* 0x00000002ff037219 */ /* 0x000fe40000011603 */
[-C--:B0-----:R-:W-:Y:S01]  /*0410*/  LOP3.LUT R9, R18, R4.reuse, R28, 0x78, !PT ;  /* 0x0000000412097212 */ /* 0x081fe200078e781c */
        /* <DEDUP_REMOVED lines=14> */
[----:B------:R-:W-:Y:S02]  /*0500*/  IADD3 R5, P1, PT, RZ, -R5, RZ ;  /* 0x80000005ff057210 */ /* 0x000fe40007f3e0ff */
        /* <DEDUP_REMOVED lines=8> */
[----:B------:R-:W-:Y:S01]  /*0590*/  IMAD.X R6, RZ, RZ, -0x1, P0 ;  /* 0xffffffffff067424 */ /* 0x000fe200000e06ff */
[----:B-----5:R-:W-:-:S04]  /*05a0*/  SHF.R.U32.HI R4, RZ, R14, R25 ;  /* 0x0000000eff047219 */ /* 0x020fc80000011619 */
[----:B------:R-:W-:Y:S01]  /*05b0*/  LOP3.LUT R21, R21, R7, R6, 0x78, !PT ;  /* 0x0000000715157212 */ /* 0x000fe200078e7806 */
[----:B------:R-:W-:Y:S01]  /*05c0*/  IMAD.X R6, RZ, RZ, -0x1, P1 ;  /* 0xffffffffff067424 */ /* 0x000fe200008e06ff */
[----:B------:R-:W-:-:S04]  /*05d0*/  LOP3.LUT R4, R4, 0x1, RZ, 0xc0, !PT ;  /* 0x0000000104047812 */ /* 0x000fc800078ec0ff */
[----:B------:R-:W-:Y:S01]  /*05e0*/  LOP3.LUT R23, R23, R7, R6, 0x78, !PT ;  /* 0x0000000717177212 */ /* 0x000fe200078e7806 */
[----:B------:R-:W-:Y:S01]  /*05f0*/  IMAD.X R6, RZ, RZ, -0x1, P2 ;  /* 0xffffffffff067424 */ /* 0x000fe200010e06ff */
[----:B------:R-:W-:-:S04]  /*0600*/  IADD3 R18, P0, PT, RZ, -R4, RZ ;  /* 0x80000004ff127210 */ /* 0x000fc80007f1e0ff */
[----:B------:R-:W-:Y:S02]  /*0610*/  LOP3.LUT R19, R19, R7, R6, 0x78, !PT ;  /* 0x0000000713137212 */ /* 0x000fe400078e7806 */
[C---:B------:R-:W-:Y:S02]  /*0620*/  LOP3.LUT R7, R25.reuse, R22, RZ, 0xc0, !PT ;  /* 0x0000001619077212 */ /* 0x040fe400078ec0ff */
[----:B------:R-:W-:Y:S02]  /*0630*/  LOP3.LUT R25, R25, R20, RZ, 0xc0, !PT ;  /* 0x0000001419197212 */ /* 0x000fe400078ec0ff */
[----:B------:R-:W-:Y:S01]  /*0640*/  SHF.R.U32.HI R4, RZ, R16, R7 ;  /* 0x00000010ff047219 */ /* 0x000fe20000011607 */
[----:B------:R-:W-:Y:S01]  /*0650*/  IMAD.X R7, RZ, RZ, -0x1, P0 ;  /* 0xffffffffff077424 */ /* 0x000fe200000e06ff */
[----:B------:R-:W-:Y:S02]  /*0660*/  SHF.R.U32.HI R6, RZ, R2, R25 ;  /* 0x00000002ff067219 */ /* 0x000fe40000011619 */
[----:B------:R-:W-:-:S02]  /*0670*/  IADD3 R4, P0, PT, RZ, -R4, RZ ;  /* 0x80000004ff047210 */ /* 0x000fc40007f1e0ff */
[----:B0-----:R-:W-:Y:S02]  /*0680*/  LOP3.LUT R21, R21, R9, R7, 0x78, !PT ;  /* 0x0000000915157212 */ /* 0x001fe400078e7807 */
[----:B------:R-:W-:Y:S01]  /*0690*/  LOP3.LUT R29, R29, R8, R18, 0x78, !PT ;  /* 0x000000081d1d7212 */ /* 0x000fe200078e7812 */
        /* <DEDUP_REMOVED lines=10> */
[----:B------:R-:W-:Y:S01]  /*0740*/  LOP3.LUT R3, R3, R8, R6, 0x78, !PT ;  /* 0x0000000803037212 */ /* 0x000fe200078e7806 */
[----:B------:R-:W-:Y:S01]  /*0750*/  IMAD.X R6, RZ, RZ, -0x1, P0 ;  /* 0xffffffffff067424 */ /* 0x000fe200000e06ff */
[----:B------:R-:W-:-:S02]  /*0760*/  LOP3.LUT R27, R27, R20, RZ, 0xc0, !PT ;  /* 0x000000141b1b7212 */ /* 0x000fc400078ec0ff */
[----:B------:R-:W-:Y:S02]  /*0770*/  IADD3 R4, P0, PT, RZ, -R4, RZ ;  /* 0x80000004ff047210 */ /* 0x000fe40007f1e0ff */
[----:B------:R-:W-:Y:S02]  /*0780*/  SHF.R.U32.HI R27, RZ, R2, R27 ;  /* 0x00000002ff1b7219 */ /* 0x000fe4000001161b */
        /* <DEDUP_REMOVED lines=8> */
[----:B------:R-:W-:Y:S02]  /*0810*/  LOP3.LUT R10, R3, R10, R27, 0x78, !PT ;  /* 0x0000000a030a7212 */ /* 0x000fe400078e781b */
[----:B------:R-:W-:Y:S01]  /*0820*/  LOP3.LUT R11, R9, R11, R2, 0x78, !PT ;  /* 0x0000000b090b7212 */ /* 0x000fe200078e7802 */
[----:B------:R-:W-:Y:S06]  /*0830*/  BRA.U UP0, `(.L_x_28) ;  /* 0xfffffff900787547 */ /* 0x000fec000b83ffff */
.L_x_27:
        /* <DEDUP_REMOVED lines=12> */
.L_x_29:
        /* <DEDUP_REMOVED lines=16> */
.L_x_71:


//--------------------- .text._Z27gcrs_m_2_w_8_coding_dotprodiiPKlPlPKji --------------------------
	.section	.text._Z27gcrs_m_2_w_8_coding_dotprodiiPKlPlPKji,"ax",@progbits
	.align	128
        .global         _Z27gcrs_m_2_w_8_coding_dotprodiiPKlPlPKji
        .type           _Z27gcrs_m_2_w_8_coding_dotprodiiPKlPlPKji,@function
        .size           _Z27gcrs_m_2_w_8_coding_dotprodiiPKlPlPKji,(.L_x_72 - _Z27gcrs_m_2_w_8_coding_dotprodiiPKlPlPKji)
        .other          _Z27gcrs_m_2_w_8_coding_dotprodiiPKlPlPKji,@"STO_CUDA_ENTRY STV_DEFAULT"
_Z27gcrs_m_2_w_8_coding_dotprodiiPKlPlPKji:
.text._Z27gcrs_m_2_w_8_coding_dotprodiiPKlPlPKji:
        /* <DEDUP_REMOVED lines=14> */
[----:B------:R-:W-:Y:S02]  /*00e0*/  IMAD.MOV.U32 R20, RZ, RZ, RZ ;  /* 0x000000ffff147224 */ /* 0x000fe400078e00ff */
[----:B------:R-:W-:Y:S01]  /*00f0*/  IMAD.MOV.U32 R23, RZ, RZ, RZ ;  /* 0x000000ffff177224 */ /* 0x000fe200078e00ff */
[----:B------:R-:W1:Y:S01]  /*0100*/  LDCU.64 UR8, c[0x0][0x358] ;  /* 0x00006b00ff0877ac */ /* 0x000e620008000a00 */
[----:B0-----:R-:W-:-:S09]  /*0110*/  UISETP.GE.AND UP0, UPT, UR5, 0x1, UPT ;  /* 0x000000010500788c */ /* 0x001fd2000bf06270 */
[----:B-1----:R-:W-:Y:S05]  /*0120*/  BRA.U !UP0, `(.L_x_30) ;  /* 0x0000000908287547 */ /* 0x002fea000b800000 */
[----:B------:R-:W0:Y:S01]  /*0130*/  S2UR UR6, SR_CgaCtaId ;  /* 0x00000000000679c3 */ /* 0x000e220000008800 */
[C---:B------:R-:W-:Y:S01]  /*0140*/  IMAD.SHL.U32 R14, R5.reuse, 0x8, RZ ;  /* 0x00000008050e7824 */ /* 0x040fe200078e00ff */
[----:B------:R-:W-:Y:S01]  /*0150*/  LOP3.LUT R12, R5, 0x7, RZ, 0xc0, !PT ;  /* 0x00000007050c7812 */ /* 0x000fe200078ec0ff */
[----:B------:R-:W-:Y:S01]  /*0160*/  IMAD.MOV.U32 R17, RZ, RZ, 0x100 ;  /* 0x00000100ff117424 */ /* 0x000fe200078e00ff */
[----:B------:R-:W-:Y:S01]  /*0170*/  CS2R R26, SRZ ;  /* 0x00000000001a7805 */ /* 0x000fe2000001ff00 */
[----:B------:R-:W-:Y:S01]  /*0180*/  IMAD.MOV.U32 R20, RZ, RZ, RZ ;  /* 0x000000ffff147224 */ /* 0x000fe200078e00ff */
[----:B------:R-:W-:Y:S01]  /*0190*/  LOP3.LUT R18, R12, 0x8, RZ, 0xfc, !PT ;  /* 0x000000080c127812 */ /* 0x000fe200078efcff */
[----:B------:R-:W-:Y:S01]  /*01a0*/  IMAD.MOV.U32 R23, RZ, RZ, RZ ;  /* 0x000000ffff177224 */ /* 0x000fe200078e00ff */
[----:B------:R-:W1:Y:S01]  /*01b0*/  LDC.64 R2, c[0x0][0x398] ;  /* 0x0000e600ff027b82 */ /* 0x000e620000000a00 */
[----:B------:R-:W-:Y:S01]  /*01c0*/  IMAD.MOV.U32 R13, RZ, RZ, RZ ;  /* 0x000000ffff0d7224 */ /* 0x000fe200078e00ff */
[----:B------:R-:W-:Y:S01]  /*01d0*/  SHF.L.U32 R17, R17, R12, RZ ;  /* 0x0000000c11117219 */ /* 0x000fe200000006ff */
[----:B------:R-:W-:Y:S01]  /*01e0*/  UMOV UR4, 0x400 ;  /* 0x0000040000047882 */ /* 0x000fe20000000000 */
[----:B------:R-:W-:Y:S01]  /*01f0*/  LOP3.LUT R16, R14, 0x1fc0, RZ, 0xc0, !PT ;  /* 0x00001fc00e107812 */ /* 0x000fe200078ec0ff */
[----:B------:R-:W-:Y:S01]  /*0200*/  UIADD3 UR5, UPT, UPT, -UR5, URZ, URZ ;  /* 0x000000ff05057290 */ /* 0x000fe2000fffe1ff */
[----:B------:R-:W2:Y:S01]  /*0210*/  LDCU.64 UR10, c[0x0][0x388] ;  /* 0x00007100ff0a77ac */ /* 0x000ea20008000a00 */
[----:B0-----:R-:W-:-:S12]  /*0220*/  ULEA UR4, UR6, UR4, 0x18 ;  /* 0x0000000406047291 */ /* 0x001fd8000f8ec0ff */
.L_x_31:
[----:B------:R-:W-:-:S04]  /*0230*/  IADD3 R4, P0, PT, R0, R13, RZ ;  /* 0x0000000d00047210 */ /* 0x000fc80007f1e0ff */
[----:B------:R-:W-:Y:S02]  /*0240*/  LEA.HI.X.SX32 R5, R13, RZ, 0x1, P0 ;  /* 0x000000ff0d057211 */ /* 0x000fe400000f0eff */
[----:B--2---:R-:W-:-:S04]  /*0250*/  LEA R10, P0, R4, UR10, 0x3 ;  /* 0x0000000a040a7c11 */ /* 0x004fc8000f8018ff */
[----:B------:R-:W-:-:S06]  /*0260*/  LEA.HI.X R11, R4, UR11, R5, 0x3, P0 ;  /* 0x0000000b040b7c11 */ /* 0x000fcc00080f1c05 */
[----:B------:R-:W2:Y:S01]  /*0270*/  LDG.E.64.CONSTANT R10, desc[UR8][R10.64] ;  /* 0x000000080a0a7981 */ /* 0x000ea2000c1e9b00 */
[----:B-1----:R-:W-:-:S05]  /*0280*/  IMAD.WIDE R8, R15, 0x4, R2 ;  /* 0x000000040f087825 */ /* 0x002fca00078e0202 */
[----:B------:R-:W3:Y:S04]  /*0290*/  LDG.E.CONSTANT R19, desc[UR8][R8.64] ;  /* 0x0000000808137981 */ /* 0x000ee8000c1e9900 */
[----:B------:R-:W4:Y:S04]  /*02a0*/  LDG.E.CONSTANT R25, desc[UR8][R8.64+0x4] ;  /* 0x0000040808197981 */ /* 0x000f28000c1e9900 */
[----:B------:R-:W5:Y:S04]  /*02b0*/  LDG.E.CONSTANT R24, desc[UR8][R8.64+0x8] ;  /* 0x0000080808187981 */ /* 0x000f68000c1e9900 */
[----:B------:R-:W5:Y:S04]  /*02c0*/  LDG.E.CONSTANT R21, desc[UR8][R8.64+0xc] ;  /* 0x00000c0808157981 */ /* 0x000f68000c1e9900 */
[----:B------:R-:W5:Y:S04]  /*02d0*/  LDG.E.CONSTANT R22, desc[UR8][R8.64+0x10] ;  /* 0x0000100808167981 */ /* 0x000f68000c1e9900 */
[----:B--2---:R-:W-:Y:S01]  /*02e0*/  STS.64 [R14+UR4], R10 ;  /* 0x0000000a0e007988 */ /* 0x004fe20008000a04 */
[----:B------:R-:W-:Y:S06]  /*02f0*/  BAR.SYNC.DEFER_BLOCKING 0x0 ;  /* 0x0000000000007b1d */ /* 0x000fec0000010000 */
[----:B------:R-:W0:Y:S01]  /*0300*/  LDS.128 R4, [R16+UR4] ;  /* 0x0000000410047984 */ /* 0x000e220008000c00 */
[----:B---3--:R-:W-:-:S02]  /*0310*/  SHF.R.U32.HI R28, RZ, R12, R19 ;  /* 0x0000000cff1c7219 */ /* 0x008fc40000011613 */
[----:B------:R-:W-:-:S04]  /*0320*/  LOP3.LUT R19, R19, R17, RZ, 0xc0, !PT ;  /* 0x0000001113137212 */ /* 0x000fc800078ec0ff */
[----:B------:R-:W-:-:S04]  /*0330*/  SHF.R.U32.HI R19, RZ, R18, R19 ;  /* 0x00000012ff137219 */ /* 0x000fc80000011613 */
[----:B------:R-:W-:Y:S02]  /*0340*/  IADD3 R19, P1, PT, RZ, -R19, RZ ;  /* 0x80000013ff137210 */ /* 0x000fe40007f3e0ff */
[----:B------:R-:W-:-:S04]  /*0350*/  LOP3.LUT R28, R28, 0x1, RZ, 0xc0, !PT ;  /* 0x000000011c1c7812 */ /* 0x000fc800078ec0ff */
[----:B------:R-:W-:Y:S02]  /*0360*/  IADD3 R29, P0, PT, RZ, -R28, RZ ;  /* 0x8000001cff1d7210 */ /* 0x000fe40007f1e0ff */
[-C--:B0-----:R-:W-:Y:S02]  /*0370*/  LOP3.LUT R11, R26, R4.reuse, R19, 0x78, !PT ;  /* 0x000000041a0b7212 */ /* 0x081fe400078e7813 */
[----:B------:R-:W2:Y:S01]  /*0380*/  LDG.E.CONSTANT R19, desc[UR8][R8.64+0x14] ;  /* 0x0000140808137981 */ /* 0x000ea2000c1e9900 */
[----:B------:R-:W-:-:S03]  /*0390*/  LOP3.LUT R29, R20, R4, R29, 0x78, !PT ;  /* 0x00000004141d7212 */ /* 0x000fc600078e781d */
[----:B------:R-:W3:Y:S01]  /*03a0*/  LDG.E.CONSTANT R20, desc[UR8][R8.64+0x18] ;  /* 0x0000180808147981 */ /* 0x000ee2000c1e9900 */
[----:B------:R-:W-:-:S05]  /*03b0*/  IMAD.X R4, RZ, RZ, -0x1, P0 ;  /* 0xffffffffff047424 */ /* 0x000fca00000e06ff */
[----:B------:R-:W-:Y:S02]  /*03c0*/  LOP3.LUT R4, R23, R5, R4, 0x78, !PT ;  /* 0x0000000517047212 */ /* 0x000fe400078e7804 */
[----:B------:R0:W3:Y:S01]  /*03d0*/  LDG.E.CONSTANT R23, desc[UR8][R8.64+0x1c] ;  /* 0x00001c0808177981 */ /* 0x0000e2000c1e9900 */
        /* <DEDUP_REMOVED lines=8> */
[-C--:B------:R-:W-:Y:S01]  /*0460*/  LOP3.LUT R29, R29, R6.reuse, R5, 0x78, !PT ;  /* 0x000000061d1d7212 */ /* 0x080fe200078e7805 */
[----:B------:R-:W-:Y:S02]  /*0470*/  IMAD.X R5, RZ, RZ, -0x1, P0 ;  /* 0xffffffffff057424 */ /* 0x000fe400000e06ff */
[----:B------:R-:W-:Y:S01]  /*0480*/  IMAD.X R10, RZ, RZ, -0x1, P1 ;  /* 0xffffffffff0a7424 */ /* 0x000fe200008e06ff */
[----:B------:R-:W-:Y:S02]  /*0490*/  LOP3.LUT R25, R11, R6, R25, 0x78, !PT ;  /* 0x000000060b197212 */ /* 0x000fe400078e7819 */
[-C--:B------:R-:W-:Y:S02]  /*04a0*/  LOP3.LUT R5, R4, R7.reuse, R5, 0x78, !PT ;  /* 0x0000000704057212 */ /* 0x080fe400078e7805 */
[----:B------:R-:W-:-:S02]  /*04b0*/  LOP3.LUT R7, R27, R7, R10, 0x78, !PT ;  /* 0x000000071b077212 */ /* 0x000fc400078e780a */
[----:B0-----:R-:W0:Y:S01]  /*04c0*/  LDS.128 R8, [R16+UR4+0x10] ;  /* 0x0000100410087984 */ /* 0x001e220008000c00 */
[----:B-----5:R-:W-:Y:S02]  /*04d0*/  SHF.R.U32.HI R4, RZ, R12, R24 ;  /* 0x0000000cff047219 */ /* 0x020fe40000011618 */
[----:B------:R-:W-:Y:S02]  /*04e0*/  LOP3.LUT R27, R24, R17, RZ, 0xc0, !PT ;  /* 0x00000011181b7212 */ /* 0x000fe400078ec0ff */
[----:B------:R-:W-:Y:S02]  /*04f0*/  LOP3.LUT R4, R4, 0x1, RZ, 0xc0, !PT ;  /* 0x0000000104047812 */ /* 0x000fe400078ec0ff */
[----:B------:R-:W-:Y:S02]  /*0500*/  SHF.R.U32.HI R27, RZ, R18, R27 ;  /* 0x00000012ff1b7219 */ /* 0x000fe4000001161b */
[----:B------:R-:W-:Y:S02]  /*0510*/  IADD3 R4, P0, PT, RZ, -R4, RZ ;  /* 0x80000004ff047210 */ /* 0x000fe40007f1e0ff */
[----:B------:R-:W-:-:S02]  /*0520*/  IADD3 R27, P1, PT, RZ, -R27, RZ ;  /* 0x8000001bff1b7210 */ /* 0x000fc40007f3e0ff */
[----:B------:R-:W-:-:S04]  /*0530*/  SHF.R.U32.HI R6, RZ, R12, R21 ;  /* 0x0000000cff067219 */ /* 0x000fc80000011615 */
[----:B------:R-:W-:Y:S02]  /*0540*/  LOP3.LUT R6, R6, 0x1, RZ, 0xc0, !PT ;  /* 0x0000000106067812 */ /* 0x000fe400078ec0ff */
[----:B------:R-:W-:Y:S02]  /*0550*/  LOP3.LUT R21, R21, R17, RZ, 0xc0, !PT ;  /* 0x0000001115157212 */ /* 0x000fe400078ec0ff */
[-C--:B0-----:R-:W-:Y:S02]  /*0560*/  LOP3.LUT R4, R29, R8.reuse, R4, 0x78, !PT ;  /* 0x000000081d047212 */ /* 0x081fe400078e7804 */
[----:B------:R-:W-:Y:S01]  /*0570*/  LOP3.LUT R25, R25, R8, R27, 0x78, !PT ;  /* 0x0000000819197212 */ /* 0x000fe200078e781b */
[----:B------:R-:W-:-:S05]  /*0580*/  IMAD.X R8, RZ, RZ, -0x1, P0 ;  /* 0xffffffffff087424 */ /* 0x000fca00000e06ff */
[----:B------:R-:W-:Y:S01]  /*0590*/  LOP3.LUT R27, R5, R9, R8, 0x78, !PT ;  /* 0x00000009051b7212 */ /* 0x000fe200078e7808 */
[----:B------:R-:W-:Y:S01]  /*05a0*/  IMAD.X R8, RZ, RZ, -0x1, P1 ;  /* 0xffffffffff087424 */ /* 0x000fe200008e06ff */
[----:B------:R-:W-:-:S04]  /*05b0*/  IADD3 R5, P0, PT, RZ, -R6, RZ ;  /* 0x80000006ff057210 */ /* 0x000fc80007f1e0ff */
[----:B------:R-:W-:Y:S02]  /*05c0*/  LOP3.LUT R29, R7, R9, R8, 0x78, !PT ;  /* 0x00000009071d7212 */ /* 0x000fe400078e7808 */
[----:B------:R-:W-:Y:S02]  /*05d0*/  LOP3.LUT R9, R4, R10, R5, 0x78, !PT ;  /* 0x0000000a04097212 */ /* 0x000fe400078e7805 */
[----:B------:R-:W0:Y:S01]  /*05e0*/  LDS.128 R4, [R16+UR4+0x20] ;  /* 0x0000200410047984 */ /* 0x000e220008000c00 */
[----:B------:R-:W-:-:S04]  /*05f0*/  SHF.R.U32.HI R21, RZ, R18, R21 ;  /* 0x00000012ff157219 */ /* 0x000fc80000011615 */
[----:B------:R-:W-:-:S04]  /*0600*/  IADD3 R21, P1, PT, RZ, -R21, RZ ;  /* 0x80000015ff157210 */ /* 0x000fc80007f3e0ff */
[----:B------:R-:W-:Y:S01]  /*0610*/  LOP3.LUT R25, R25, R10, R21, 0x78, !PT ;  /* 0x0000000a19197212 */ /* 0x000fe200078e7815 */
[----:B------:R-:W-:Y:S01]  /*0620*/  IMAD.X R10, RZ, RZ, -0x1, P0 ;  /* 0xffffffffff0a7424 */ /* 0x000fe200000e06ff */
[----:B------:R-:W-:-:S04]  /*0630*/  SHF.R.U32.HI R8, RZ, R12, R22 ;  /* 0x0000000cff087219 */ /* 0x000fc80000011616 */
[----:B------:R-:W-:Y:S01]  /*0640*/  LOP3.LUT R21, R27, R11, R10, 0x78, !PT ;  /* 0x0000000b1b157212 */ /* 0x000fe200078e780a */
[----:B------:R-:W-:Y:S01]  /*0650*/  IMAD.X R10, RZ, RZ, -0x1, P1 ;  /* 0xffffffffff0a7424 */ /* 0x000fe200008e06ff */
[----:B------:R-:W-:-:S04]  /*0660*/  LOP3.LUT R8, R8, 0x1, RZ, 0xc0, !PT ;  /* 0x0000000108087812 */ /* 0x000fc800078ec0ff */
[----:B------:R-:W-:Y:S02]  /*0670*/  LOP3.LUT R29, R29, R11, R10, 0x78, !PT ;  /* 0x0000000b1d1d7212 */ /* 0x000fe400078e780a */
[----:B------:R-:W-:Y:S02]  /*0680*/  LOP3.LUT R11, R22, R17, RZ, 0xc0, !PT ;  /* 0x00000011160b7212 */ /* 0x000fe400078ec0ff */
[----:B------:R-:W-:Y:S02]  /*0690*/  IADD3 R8, P0, PT, RZ, -R8, RZ ;  /* 0x80000008ff087210 */ /* 0x000fe40007f1e0ff */
[----:B------:R-:W-:-:S03]  /*06a0*/  SHF.R.U32.HI R11, RZ, R18, R11 ;  /* 0x00000012ff0b7219 */ /* 0x000fc6000001160b */
[----:B------:R-:W-:Y:S01]  /*06b0*/  IMAD.X R10, RZ, RZ, -0x1, P0 ;  /* 0xffffffffff0a7424 */ /* 0x000fe200000e06ff */
[----:B------:R-:W-:Y:S02]  /*06c0*/  IADD3 R11, P1, PT, RZ, -R11, RZ ;  /* 0x8000000bff0b7210 */ /* 0x000fe40007f3e0ff */
[-C--:B0-----:R-:W-:Y:S02]  /*06d0*/  LOP3.LUT R27, R9, R4.reuse, R8, 0x78, !PT ;  /* 0x00000004091b7212 */ /* 0x081fe400078e7808 */
[----:B------:R-:W-:Y:S02]  /*06e0*/  LOP3.LUT R21, R21, R5, R10, 0x78, !PT ;  /* 0x0000000515157212 */ /* 0x000fe400078e780a */
[----:B------:R-:W-:Y:S02]  /*06f0*/  LOP3.LUT R25, R25, R4, R11, 0x78, !PT ;  /* 0x0000000419197212 */ /* 0x000fe400078e780b */
[----:B------:R-:W0:Y:S01]  /*0700*/  LDS.128 R8, [R16+UR4+0x30] ;  /* 0x0000300410087984 */ /* 0x000e220008000c00 */
[----:B------:R-:W-:-:S05]  /*0710*/  IMAD.X R22, RZ, RZ, -0x1, P1 ;  /* 0xffffffffff167424 */ /* 0x000fca00008e06ff */
[----:B------:R-:W-:Y:S01]  /*0720*/  LOP3.LUT R5, R29, R5, R22, 0x78, !PT ;  /* 0x000000051d057212 */ /* 0x000fe200078e7816 */
[----:B------:R-:W-:-:S04]  /*0730*/  UIADD3 UR5, UPT, UPT, UR5, 0x1, URZ ;  /* 0x0000000105057890 */ /* 0x000fc8000fffe0ff */
[----:B------:R-:W-:Y:S01]  /*0740*/  UISETP.NE.AND UP0, UPT, UR5, URZ, UPT ;  /* 0x000000ff0500728c */ /* 0x000fe2000bf05270 */
[----:B------:R-:W-:Y:S02]  /*0750*/  VIADD R15, R15, 0x8 ;  /* 0x000000080f0f7836 */ /* 0x000fe40000000000 */
[----:B------:R-:W-:Y:S01]  /*0760*/  VIADD R13, R13, UR7 ;  /* 0x000000070d0d7c36 */ /* 0x000fe20008000000 */
[----:B--2---:R-:W-:Y:S02]  /*0770*/  SHF.R.U32.HI R4, RZ, R12, R19 ;  /* 0x0000000cff047219 */ /* 0x004fe40000011613 */
[----:B------:R-:W-:Y:S02]  /*0780*/  LOP3.LUT R19, R19, R17, RZ, 0xc0, !PT ;  /* 0x0000001113137212 */ /* 0x000fe400078ec0ff */
[----:B------:R-:W-:Y:S02]  /*0790*/  LOP3.LUT R4, R4, 0x1, RZ, 0xc0, !PT ;  /* 0x0000000104047812 */ /* 0x000fe400078ec0ff */
[----:B------:R-:W-:Y:S01]  /*07a0*/  SHF.R.U32.HI R19, RZ, R18, R19 ;  /* 0x00000012ff137219 */ /* 0x000fe20000011613 */
[----:B------:R-:W-:Y:S01]  /*07b0*/  BAR.SYNC.DEFER_BLOCKING 0x0 ;  /* 0x0000000000007b1d */ /* 0x000fe20000010000 */
[----:B------:R-:W-:-:S02]  /*07c0*/  IADD3 R22, P0, PT, RZ, -R4, RZ ;  /* 0x80000004ff167210 */ /* 0x000fc40007f1e0ff */
[----:B---3--:R-:W-:Y:S02]  /*07d0*/  SHF.R.U32.HI R4, RZ, R12, R20 ;  /* 0x0000000cff047219 */ /* 0x008fe40000011614 */
[----:B------:R-:W-:Y:S02]  /*07e0*/  IADD3 R19, P1, PT, RZ, -R19, RZ ;  /* 0x80000013ff137210 */ /* 0x000fe40007f3e0ff */
[----:B------:R-:W-:Y:S02]  /*07f0*/  LOP3.LUT R4, R4, 0x1, RZ, 0xc0, !PT ;  /* 0x0000000104047812 */ /* 0x000fe400078ec0ff */
[-C--:B------:R-:W-:Y:S02]  /*0800*/  LOP3.LUT R27, R27, R6.reuse, R22, 0x78, !PT ;  /* 0x000000061b1b7212 */ /* 0x080fe400078e7816 */
[----:B------:R-:W-:Y:S01]  /*0810*/  LOP3.LUT R25, R25, R6, R19, 0x78, !PT ;  /* 0x0000000619197212 */ /* 0x000fe200078e7813 */
[----:B------:R-:W-:Y:S01]  /*0820*/  IMAD.X R6, RZ, RZ, -0x1, P0 ;  /* 0xffffffffff067424 */ /* 0x000fe200000e06ff */
[----:B------:R-:W-:Y:S01]  /*0830*/  LOP3.LUT R19, R20, R17, RZ, 0xc0, !PT ;  /* 0x0000001114137212 */ /* 0x000fe200078ec0ff */
[----:B------:R-:W-:Y:S01]  /*0840*/  IMAD.X R22, RZ, RZ, -0x1, P1 ;  /* 0xffffffffff167424 */ /* 0x000fe200008e06ff */
[----:B------:R-:W-:-:S02]  /*0850*/  IADD3 R4, P0, PT, RZ, -R4, RZ ;  /* 0x80000004ff047210 */ /* 0x000fc40007f1e0ff */
[----:B------:R-:W-:Y:S02]  /*0860*/  SHF.R.U32.HI R19, RZ, R18, R19 ;  /* 0x00000012ff137219 */ /* 0x000fe40000011613 */
[-C--:B------:R-:W-:Y:S02]  /*0870*/  LOP3.LUT R21, R21, R7.reuse, R6, 0x78, !PT ;  /* 0x0000000715157212 */ /* 0x080fe400078e7806 */
[----:B------:R-:W-:Y:S01]  /*0880*/  LOP3.LUT R5, R5, R7, R22, 0x78, !PT ;  /* 0x0000000705057212 */ /* 0x000fe200078e7816 */
[----:B------:R-:W-:Y:S01]  /*0890*/  IMAD.X R7, RZ, RZ, -0x1, P0 ;  /* 0xffffffffff077424 */ /* 0x000fe200000e06ff */
[----:B------:R-:W-:Y:S02]  /*08a0*/  SHF.R.U32.HI R6, RZ, R12, R23 ;  /* 0x0000000cff067219 */ /* 0x000fe40000011617 */
[----:B------:R-:W-:Y:S02]  /*08b0*/  IADD3 R19, P0, PT, RZ, -R19, RZ ;  /* 0x80000013ff137210 */ /* 0x000fe40007f1e0ff */
[----:B------:R-:W-:-:S02]  /*08c0*/  LOP3.LUT R6, R6, 0x1, RZ, 0xc0, !PT ;  /* 0x0000000106067812 */ /* 0x000fc400078ec0ff */
[----:B0-----:R-:W-:Y:S01]  /*08d0*/  LOP3.LUT R27, R27, R8, R4, 0x78, !PT ;  /* 0x000000081b1b7212 */ /* 0x001fe200078e7804 */
[----:B------:R-:W-:Y:S01]  /*08e0*/  IMAD.X R4, RZ, RZ, -0x1, P0 ;  /* 0xffffffffff047424 */ /* 0x000fe200000e06ff */
[----:B------:R-:W-:Y:S02]  /*08f0*/  LOP3.LUT R23, R23, R17, RZ, 0xc0, !PT ;  /* 0x0000001117177212 */ /* 0x000fe400078ec0ff */
[----:B------:R-:W-:Y:S02]  /*0900*/  IADD3 R6, P0, PT, RZ, -R6, RZ ;  /* 0x80000006ff067210 */ /* 0x000fe40007f1e0ff */
[----:B------:R-:W-:Y:S02]  /*0910*/  SHF.R.U32.HI R23, RZ, R18, R23 ;  /* 0x00000012ff177219 */ /* 0x000fe40000011617 */
[----:B------:R-:W-:Y:S01]  /*0920*/  LOP3.LUT R5, R5, R9, R4, 0x78, !PT ;  /* 0x0000000905057212 */ /* 0x000fe200078e7804 */
[----:B------:R-:W-:Y:S01]  /*0930*/  IMAD.X R4, RZ, RZ, -0x1, P0 ;  /* 0xffffffffff047424 */ /* 0x000fe200000e06ff */
[----:B------:R-:W-:-:S02]  /*0940*/  IADD3 R26, P0, PT, RZ, -R23, RZ ;  /* 0x80000017ff1a7210 */ /* 0x000fc40007f1e0ff */
[----:B------:R-:W-:Y:S02]  /*0950*/  LOP3.LUT R20, R27, R10, R6, 0x78, !PT ;  /* 0x0000000a1b147212 */ /* 0x000fe400078e7806 */
[----:B------:R-:W-:Y:S01]  /*0960*/  LOP3.LUT R7, R21, R9, R7, 0x78, !PT ;  /* 0x0000000915077212 */ /* 0x000fe200078e7807 */
[----:B------:R-:W-:Y:S01]  /*0970*/  IMAD.X R27, RZ, RZ, -0x1, P0 ;  /* 0xffffffffff1b7424 */ /* 0x000fe200000e06ff */
[----:B------:R-:W-:Y:S02]  /*0980*/  LOP3.LUT R25, R25, R8, R19, 0x78, !PT ;  /* 0x0000000819197212 */ /* 0x000fe400078e7813 */
[-C--:B------:R-:W-:Y:S02]  /*0990*/  LOP3.LUT R23, R7, R11.reuse, R4, 0x78, !PT ;  /* 0x0000000b07177212 */ /* 0x080fe400078e7804 */
[----:B------:R-:W-:Y:S02]  /*09a0*/  LOP3.LUT R26, R25, R10, R26, 0x78, !PT ;  /* 0x0000000a191a7212 */ /* 0x000fe400078e781a */
[----:B------:R-:W-:Y:S01]  /*09b0*/  LOP3.LUT R27, R5, R11, R27, 0x78, !PT ;  /* 0x0000000b051b7212 */ /* 0x000fe200078e781b */
[----:B------:R-:W-:Y:S06]  /*09c0*/  BRA.U UP0, `(.L_x_31) ;  /* 0xfffffff900187547 */ /* 0x000fec000b83ffff */
.L_x_30:
[----:B------:R-:W0:Y:S01]  /*09d0*/  LDC.64 R4, c[0x0][0x390] ;  /* 0x0000e400ff047b82 */ /* 0x000e220000000a00 */
[C---:B------:R-:W-:Y:S02]  /*09e0*/  VIADD R7, R0.reuse, UR7 ;  /* 0x0000000700077c36 */ /* 0x040fe40008000000 */
[----:B------:R-:W-:Y:S02]  /*09f0*/  IMAD.MOV.U32 R21, RZ, RZ, R23 ;  /* 0x000000ffff157224 */ /* 0x000fe400078e0017 */
[----:B0-----:R-:W-:-:S04]  /*0a00*/  IMAD.WIDE.U32 R2, R0, 0x8, R4 ;  /* 0x0000000800027825 */ /* 0x001fc800078e0004 */
[----:B------:R-:W-:Y:S01]  /*0a10*/  IMAD.WIDE.U32 R4, R7, 0x8, R4 ;  /* 0x0000000807047825 */ /* 0x000fe200078e0004 */
[----:B------:R-:W-:Y:S04]  /*0a20*/  STG.E.64 desc[UR8][R2.64], R20 ;  /* 0x0000001402007986 */ /* 0x000fe8000c101b08 */
[----:B------:R-:W-:Y:S01]  /*0a30*/  STG.E.64 desc[UR8][R4.64], R26 ;  /* 0x0000001a04007986 */ /* 0x000fe2000c101b08 */
[----:B------:R-:W-:Y:S05]  /*0a40*/  EXIT ;  /* 0x000000000000794d */ /* 0x000fea0003800000 */
.L_x_32:
        /* <DEDUP_REMOVED lines=11> */
.L_x_72:


//--------------------- .text._Z27gcrs_m_2_w_7_coding_dotprodiiPKlPlPKji --------------------------
	.section	.text._Z27gcrs_m_2_w_7_coding_dotprodiiPKlPlPKji,"ax",@progbits
	.align	128
        .global         _Z27gcrs_m_2_w_7_coding_dotprodiiPKlPlPKji
        .type           _Z27gcrs_m_2_w_7_coding_dotprodiiPKlPlPKji,@function
        .size           _Z27gcrs_m_2_w_7_coding_dotprodiiPKlPlPKji,(.L_x_73 - _Z27gcrs_m_2_w_7_coding_dotprodiiPKlPlPKji)
        .other          _Z27gcrs_m_2_w_7_coding_dotprodiiPKlPlPKji,@"STO_CUDA_ENTRY STV_DEFAULT"
_Z27gcrs_m_2_w_7_coding_dotprodiiPKlPlPKji:
.text._Z27gcrs_m_2_w_7_coding_dotprodiiPKlPlPKji:
        /* <DEDUP_REMOVED lines=41> */
[----:B------:R-:W-:Y:S01]  /*0290*/  UIADD3 UR5, UPT, UPT, -UR5, URZ, URZ ;  /* 0x000000ff05057290 */ /* 0x000fe2000fffe1ff */
[----:B------:R-:W-:Y:S01]  /*02a0*/  IMAD.MOV.U32 R4, RZ, RZ, RZ ;  /* 0x000000ffff047224 */ /* 0x000fe200078e00ff */
[----:B------:R-:W1:Y:S01]  /*02b0*/  LDCU.64 UR10, c[0x0][0x388] ;  /* 0x00007100ff0a77ac */ /* 0x000e620008000a00 */
[----:B------:R-:W-:Y:S01]  /*02c0*/  IMAD.MOV.U32 R11, RZ, RZ, RZ ;  /* 0x000000ffff0b7224 */ /* 0x000fe200078e00ff */
[----:B------:R-:W-:Y:S01]  /*02d0*/  SHF.R.U32.HI R2, RZ, 0x10, R2 ;  /* 0x00000010ff027819 */ /* 0x000fe20000011602 */
[----:B------:R-:W-:-:S03]  /*02e0*/  IMAD.MOV.U32 R27, RZ, RZ, RZ ;  /* 0x000000ffff1b7224 */ /* 0x000fc600078e00ff */
[----:B------:R-:W-:-:S05]  /*02f0*/  PRMT R2, R2, 0x9910, RZ ;  /* 0x0000991002027816 */ /* 0x000fca00000000ff */
[----:B------:R-:W-:-:S04]  /*0300*/  IMAD R2, R2, 0x7, RZ ;  /* 0x0000000702027824 */ /* 0x000fc800078e02ff */
[----:B------:R-:W-:Y:S02]  /*0310*/  IMAD.MOV R10, RZ, RZ, -R2 ;  /* 0x000000ffff0a7224 */ /* 0x000fe400078e0a02 */
[----:B------:R-:W2:Y:S01]  /*0320*/  LDC.64 R2, c[0x0][0x398] ;  /* 0x0000e600ff027b82 */ /* 0x000ea20000000a00 */
[----:B0-----:R-:W-:Y:S02]  /*0330*/  ULEA UR4, UR6, UR4, 0x18 ;  /* 0x0000000406047291 */ /* 0x001fe4000f8ec0ff */
[----:B------:R-:W-:-:S04]  /*0340*/  PRMT R10, R10, 0x7710, RZ ;  /* 0x000077100a0a7816 */ /* 0x000fc800000000ff */
[----:B------:R-:W-:Y:S01]  /*0350*/  LEA R14, R5, UR4, 0x3 ;  /* 0x00000004050e7c11 */ /* 0x000fe2000f8e18ff */
[----:B------:R-:W-:-:S05]  /*0360*/  IMAD.IADD R10, R10, 0x1, R5 ;  /* 0x000000010a0a7824 */ /* 0x000fca00078e0205 */
[----:B------:R-:W-:-:S04]  /*0370*/  LOP3.LUT R10, R10, 0xffff, RZ, 0xc0, !PT ;  /* 0x0000ffff0a0a7812 */ /* 0x000fc800078ec0ff */
[----:B------:R-:W-:Y:S01]  /*0380*/  SHF.L.U32 R15, R15, R10, RZ ;  /* 0x0000000a0f0f7219 */ /* 0x000fe200000006ff */
[----:B------:R-:W-:Y:S02]  /*0390*/  IMAD.IADD R12, R5, 0x1, -R10 ;  /* 0x00000001050c7824 */ /* 0x000fe400078e0a0a */
[----:B------:R-:W-:-:S03]  /*03a0*/  VIADD R16, R10, 0x7 ;  /* 0x000000070a107836 */ /* 0x000fc60000000000 */
[----:B-1----:R-:W-:-:S07]  /*03b0*/  LEA R12, R12, UR4, 0x3 ;  /* 0x000000040c0c7c11 */ /* 0x002fce000f8e18ff */
.L_x_34:
[----:B------:R-:W-:-:S04]  /*03c0*/  IADD3 R5, P0, PT, R0, R11, RZ ;  /* 0x0000000b00057210 */ /* 0x000fc80007f1e0ff */
[----:B------:R-:W-:Y:S02]  /*03d0*/  LEA.HI.X.SX32 R8, R11, RZ, 0x1, P0 ;  /* 0x000000ff0b087211 */ /* 0x000fe400000f0eff */
[----:B------:R-:W-:-:S04]  /*03e0*/  LEA R6, P0, R5, UR10, 0x3 ;  /* 0x0000000a05067c11 */ /* 0x000fc8000f8018ff */
[----:B------:R-:W-:-:S06]  /*03f0*/  LEA.HI.X R7, R5, UR11, R8, 0x3, P0 ;  /* 0x0000000b05077c11 */ /* 0x000fcc00080f1c08 */
[----:B------:R-:W3:Y:S01]  /*0400*/  LDG.E.64.CONSTANT R6, desc[UR8][R6.64] ;  /* 0x0000000806067981 */ /* 0x000ee2000c1e9b00 */
[----:B--2---:R-:W-:-:S05]  /*0410*/  IMAD.WIDE R20, R13, 0x4, R2 ;  /* 0x000000040d147825 */ /* 0x004fca00078e0202 */
[----:B------:R-:W2:Y:S04]  /*0420*/  LDG.E.CONSTANT R28, desc[UR8][R20.64] ;  /* 0x00000008141c7981 */ /* 0x000ea8000c1e9900 */
[----:B------:R-:W4:Y:S04]  /*0430*/  LDG.E.CONSTANT R26, desc[UR8][R20.64+0x4] ;  /* 0x00000408141a7981 */ /* 0x000f28000c1e9900 */
[----:B------:R-:W5:Y:S04]  /*0440*/  LDG.E.CONSTANT R23, desc[UR8][R20.64+0x8] ;  /* 0x0000080814177981 */ /* 0x000f68000c1e9900 */
        /* <DEDUP_REMOVED lines=8> */
[----:B---3--:R-:W-:Y:S01]  /*04d0*/  STS.64 [R14], R6 ;  /* 0x000000060e007388 */ /* 0x008fe20000000a00 */
[----:B------:R-:W-:Y:S01]  /*04e0*/  BAR.SYNC.DEFER_BLOCKING 0x0 ;  /* 0x0000000000007b1d */ /* 0x000fe20000010000 */
[----:B--2---:R-:W-:Y:S02]  /*04f0*/  SHF.R.U32.HI R5, RZ, R10, R28 ;  /* 0x0000000aff057219 */ /* 0x004fe4000001161c */
[----:B------:R-:W-:Y:S02]  /*0500*/  LOP3.LUT R28, R28, R15, RZ, 0xc0, !PT ;  /* 0x0000000f1c1c7212 */ /* 0x000fe400078ec0ff */
[----:B------:R-:W-:Y:S02]  /*0510*/  LOP3.LUT R5, R5, 0x1, RZ, 0xc0, !PT ;  /* 0x0000000105057812 */ /* 0x000fe400078ec0ff */
[----:B------:R-:W-:-:S02]  /*0520*/  SHF.R.U32.HI R28, RZ, R16, R28 ;  /* 0x00000010ff1c7219 */ /* 0x000fc4000001161c */
[----:B------:R-:W-:Y:S02]  /*0530*/  IADD3 R5, P0, PT, RZ, -R5, RZ ;  /* 0x80000005ff057210 */ /* 0x000fe40007f1e0ff */
[----:B0-----:R-:W-:Y:S01]  /*0540*/  IADD3 R21, P1, PT, RZ, -R28, RZ ;  /* 0x8000001cff157210 */ /* 0x001fe20007f3e0ff */
[----:B------:R-:W0:Y:S04]  /*0550*/  LDS.64 R8, [R12] ;  /* 0x000000000c087984 */ /* 0x000e280000000a00 */
[----:B------:R-:W-:Y:S01]  /*0560*/  LDS.64 R6, [R12+0x10] ;  /* 0x000010000c067984 */ /* 0x000fe20000000a00 */
[----:B0-----:R-:W-:-:S03]  /*0570*/  LOP3.LUT R29, R4, R8, R5, 0x78, !PT ;  /* 0x00000008041d7212 */ /* 0x001fc600078e7805 */
[----:B------:R-:W0:Y:S01]  /*0580*/  LDS.64 R4, [R12+0x8] ;  /* 0x000008000c047984 */ /* 0x000e220000000a00 */
        /* <DEDUP_REMOVED lines=11> */
[----:B0-----:R-:W-:-:S03]  /*0640*/  LOP3.LUT R29, R29, R4, R8, 0x78, !PT ;  /* 0x000000041d1d7212 */ /* 0x001fc600078e7808 */
[----:B------:R-:W-:Y:S01]  /*0650*/  IMAD.X R8, RZ, RZ, -0x1, P1 ;  /* 0xffffffffff087424 */ /* 0x000fe200008e06ff */
[----:B------:R-:W-:Y:S01]  /*0660*/  LOP3.LUT R27, R21, R4, R27, 0x78, !PT ;  /* 0x00000004151b7212 */ /* 0x000fe200078e781b */
[----:B------:R-:W-:-:S05]  /*0670*/  IMAD.X R4, RZ, RZ, -0x1, P0 ;  /* 0xffffffffff047424 */ /* 0x000fca00000e06ff */
[-C--:B------:R-:W-:Y:S02]  /*0680*/  LOP3.LUT R21, R25, R5.reuse, R4, 0x78, !PT ;  /* 0x0000000519157212 */ /* 0x080fe400078e7804 */
[----:B------:R-:W-:Y:S02]  /*0690*/  LOP3.LUT R25, R9, R5, R8, 0x78, !PT ;  /* 0x0000000509197212 */ /* 0x000fe400078e7808 */
[----:B------:R-:W0:Y:S01]  /*06a0*/  LDS.64 R8, [R12+0x18] ;  /* 0x000018000c087984 */ /* 0x000e220000000a00 */
[----:B-----5:R-:W-:Y:S02]  /*06b0*/  SHF.R.U32.HI R4, RZ, R10, R23 ;  /* 0x0000000aff047219 */ /* 0x020fe40000011617 */
[----:B------:R-:W-:Y:S02]  /*06c0*/  LOP3.LUT R23, R23, R15, RZ, 0xc0, !PT ;  /* 0x0000000f17177212 */ /* 0x000fe400078ec0ff */
[----:B------:R-:W-:Y:S02]  /*06d0*/  LOP3.LUT R4, R4, 0x1, RZ, 0xc0, !PT ;  /* 0x0000000104047812 */ /* 0x000fe400078ec0ff */
[----:B------:R-:W-:-:S02]  /*06e0*/  SHF.R.U32.HI R23, RZ, R16, R23 ;  /* 0x00000010ff177219 */ /* 0x000fc40000011617 */
[----:B------:R-:W-:-:S04]  /*06f0*/  IADD3 R4, P0, PT, RZ, -R4, RZ ;  /* 0x80000004ff047210 */ /* 0x000fc80007f1e0ff */
[----:B------:R-:W-:Y:S01]  /*0700*/  LOP3.LUT R29, R29, R6, R4, 0x78, !PT ;  /* 0x000000061d1d7212 */ /* 0x000fe200078e7804 */
[----:B------:R-:W-:Y:S01]  /*0710*/  IMAD.X R5, RZ, RZ, -0x1, P0 ;  /* 0xffffffffff057424 */ /* 0x000fe200000e06ff */
[----:B------:R-:W-:-:S04]  /*0720*/  IADD3 R23, P0, PT, RZ, -R23, RZ ;  /* 0x80000017ff177210 */ /* 0x000fc80007f1e0ff */
[-C--:B------:R-:W-:Y:S02]  /*0730*/  LOP3.LUT R21, R21, R7.reuse, R5, 0x78, !PT ;  /* 0x0000000715157212 */ /* 0x080fe400078e7805 */
[----:B------:R-:W-:Y:S01]  /*0740*/  LOP3.LUT R27, R27, R6, R23, 0x78, !PT ;  /* 0x000000061b1b7212 */ /* 0x000fe200078e7817 */
[----:B------:R-:W-:Y:S01]  /*0750*/  IMAD.X R6, RZ, RZ, -0x1, P0 ;  /* 0xffffffffff067424 */ /* 0x000fe200000e06ff */
[----:B------:R-:W1:Y:S04]  /*0760*/  LDS.64 R4, [R12+0x20] ;  /* 0x000020000c047984 */ /* 0x000e680000000a00 */
[----:B------:R-:W-:Y:S02]  /*0770*/  LOP3.LUT R25, R25, R7, R6, 0x78, !PT ;  /* 0x0000000719197212 */ /* 0x000fe400078e7806 */
[----:B------:R-:W-:-:S02]  /*0780*/  SHF.R.U32.HI R6, RZ, R10, R22 ;  /* 0x0000000aff067219 */ /* 0x000fc40000011616 */
[----:B------:R-:W-:Y:S02]  /*0790*/  LOP3.LUT R7, R22, R15, RZ, 0xc0, !PT ;  /* 0x0000000f16077212 */ /* 0x000fe400078ec0ff */
[----:B------:R-:W-:Y:S02]  /*07a0*/  LOP3.LUT R20, R6, 0x1, RZ, 0xc0, !PT ;  /* 0x0000000106147812 */ /* 0x000fe400078ec0ff */
[----:B------:R-:W-:Y:S02]  /*07b0*/  SHF.R.U32.HI R22, RZ, R16, R7 ;  /* 0x00000010ff167219 */ /* 0x000fe40000011607 */
[----:B------:R-:W2:Y:S01]  /*07c0*/  LDS.64 R6, [R12+0x28] ;  /* 0x000028000c067984 */ /* 0x000ea20000000a00 */
[----:B------:R-:W-:Y:S02]  /*07d0*/  IADD3 R20, P0, PT, RZ, -R20, RZ ;  /* 0x80000014ff147210 */ /* 0x000fe40007f1e0ff */
[----:B------:R-:W-:Y:S02]  /*07e0*/  IADD3 R22, P1, PT, RZ, -R22, RZ ;  /* 0x80000016ff167210 */ /* 0x000fe40007f3e0ff */
[----:B0-----:R-:W-:-:S02]  /*07f0*/  LOP3.LUT R29, R29, R8, R20, 0x78, !PT ;  /* 0x000000081d1d7212 */ /* 0x001fc400078e7814 */
[----:B------:R-:W-:Y:S01]  /*0800*/  LOP3.LUT R27, R27, R8, R22, 0x78, !PT ;  /* 0x000000081b1b7212 */ /* 0x000fe200078e7816 */
[----:B------:R-:W-:Y:S02]  /*0810*/  IMAD.X R8, RZ, RZ, -0x1, P0 ;  /* 0xffffffffff087424 */ /* 0x000fe400000e06ff */
[----:B------:R-:W-:-:S03]  /*0820*/  IMAD.X R20, RZ, RZ, -0x1, P1 ;  /* 0xffffffffff147424 */ /* 0x000fc600008e06ff */
[-C--:B------:R-:W-:Y:S02]  /*0830*/  LOP3.LUT R21, R21, R9.reuse, R8, 0x78, !PT ;  /* 0x0000000915157212 */ /* 0x080fe400078e7808 */
[----:B------:R-:W-:Y:S02]  /*0840*/  LOP3.LUT R25, R25, R9, R20, 0x78, !PT ;  /* 0x0000000919197212 */ /* 0x000fe400078e7814 */
[----:B------:R-:W0:Y:S01]  /*0850*/  LDS.64 R8, [R12+0x30] ;  /* 0x000030000c087984 */ /* 0x000e220000000a00 */
[----:B------:R-:W-:Y:S02]  /*0860*/  SHF.R.U32.HI R20, RZ, R10, R17 ;  /* 0x0000000aff147219 */ /* 0x000fe40000011611 */
[----:B------:R-:W-:Y:S02]  /*0870*/  LOP3.LUT R17, R17, R15, RZ, 0xc0, !PT ;  /* 0x0000000f11117212 */ /* 0x000fe400078ec0ff */
[----:B------:R-:W-:Y:S02]  /*0880*/  LOP3.LUT R20, R20, 0x1, RZ, 0xc0, !PT ;  /* 0x0000000114147812 */ /* 0x000fe400078ec0ff */
[----:B------:R-:W-:Y:S01]  /*0890*/  SHF.R.U32.HI R17, RZ, R16, R17 ;  /* 0x00000010ff117219 */ /* 0x000fe20000011611 */
[----:B------:R-:W-:Y:S01]  /*08a0*/  BAR.SYNC.DEFER_BLOCKING 0x0 ;  /* 0x0000000000007b1d */ /* 0x000fe20000010000 */
[----:B------:R-:W-:-:S02]  /*08b0*/  IADD3 R22, P0, PT, RZ, -R20, RZ ;  /* 0x80000014ff167210 */ /* 0x000fc40007f1e0ff */
[----:B------:R-:W-:Y:S02]  /*08c0*/  SHF.R.U32.HI R20, RZ, R10, R18 ;  /* 0x0000000aff147219 */ /* 0x000fe40000011612 */
[----:B------:R-:W-:Y:S02]  /*08d0*/  IADD3 R17, P1, PT, RZ, -R17, RZ ;  /* 0x80000011ff117210 */ /* 0x000fe40007f3e0ff */
[----:B------:R-:W-:Y:S02]  /*08e0*/  LOP3.LUT R20, R20, 0x1, RZ, 0xc0, !PT ;  /* 0x0000000114147812 */ /* 0x000fe400078ec0ff */
[-C--:B-1----:R-:W-:Y:S01]  /*08f0*/  LOP3.LUT R27, R27, R4.reuse, R17, 0x78, !PT ;  /* 0x000000041b1b7212 */ /* 0x082fe200078e7811 */
[----:B------:R-:W-:Y:S01]  /*0900*/  IMAD.X R23, RZ, RZ, -0x1, P1 ;  /* 0xffffffffff177424 */ /* 0x000fe200008e06ff */
[----:B------:R-:W-:Y:S01]  /*0910*/  LOP3.LUT R29, R29, R4, R22, 0x78, !PT ;  /* 0x000000041d1d7212 */ /* 0x000fe200078e7816 */
[----:B------:R-:W-:Y:S01]  /*0920*/  IMAD.X R22, RZ, RZ, -0x1, P0 ;  /* 0xffffffffff167424 */ /* 0x000fe200000e06ff */
[----:B------:R-:W-:-:S02]  /*0930*/  LOP3.LUT R17, R18, R15, RZ, 0xc0, !PT ;  /* 0x0000000f12117212 */ /* 0x000fc400078ec0ff */
[----:B------:R-:W-:Y:S02]  /*0940*/  IADD3 R4, P0, PT, RZ, -R20, RZ ;  /* 0x80000014ff047210 */ /* 0x000fe40007f1e0ff */
[----:B------:R-:W-:Y:S02]  /*0950*/  SHF.R.U32.HI R17, RZ, R16, R17 ;  /* 0x00000010ff117219 */ /* 0x000fe40000011611 */
[-C--:B------:R-:W-:Y:S02]  /*0960*/  LOP3.LUT R21, R21, R5.reuse, R22, 0x78, !PT ;  /* 0x0000000515157212 */ /* 0x080fe400078e7816 */
[----:B------:R-:W-:Y:S01]  /*0970*/  LOP3.LUT R25, R25, R5, R23, 0x78, !PT ;  /* 0x0000000519197212 */ /* 0x000fe200078e7817 */
[----:B------:R-:W-:Y:S01]  /*0980*/  IMAD.X R5, RZ, RZ, -0x1, P0 ;  /* 0xffffffffff057424 */ /* 0x000fe200000e06ff */
[----:B------:R-:W-:Y:S02]  /*0990*/  SHF.R.U32.HI R18, RZ, R10, R19 ;  /* 0x0000000aff127219 */ /* 0x000fe40000011613 */
[----:B------:R-:W-:-:S02]  /*09a0*/  IADD3 R17, P0, PT, RZ, -R17, RZ ;  /* 0x80000011ff117210 */ /* 0x000fc40007f1e0ff */
[----:B------:R-:W-:Y:S02]  /*09b0*/  LOP3.LUT R18, R18, 0x1, RZ, 0xc0, !PT ;  /* 0x0000000112127812 */ /* 0x000fe400078ec0ff */
[----:B--2---:R-:W-:Y:S01]  /*09c0*/  LOP3.LUT R29, R29, R6, R4, 0x78, !PT ;  /* 0x000000061d1d7212 */ /* 0x004fe200078e7804 */
[----:B------:R-:W-:Y:S01]  /*09d0*/  IMAD.X R4, RZ, RZ, -0x1, P0 ;  /* 0xffffffffff047424 */ /* 0x000fe200000e06ff */
[----:B------:R-:W-:Y:S02]  /*09e0*/  LOP3.LUT R19, R19, R15, RZ, 0xc0, !PT ;  /* 0x0000000f13137212 */ /* 0x000fe400078ec0ff */
[----:B------:R-:W-:Y:S02]  /*09f0*/  IADD3 R18, P0, PT, RZ, -R18, RZ ;  /* 0x80000012ff127210 */ /* 0x000fe40007f1e0ff */
[----:B------:R-:W-:Y:S02]  /*0a00*/  SHF.R.U32.HI R19, RZ, R16, R19 ;  /* 0x00000010ff137219 */ /* 0x000fe40000011613 */
[----:B------:R-:W-:-:S02]  /*0a10*/  LOP3.LUT R5, R21, R7, R5, 0x78, !PT ;  /* 0x0000000715057212 */ /* 0x000fc400078e7805 */
[----:B------:R-:W-:Y:S01]  /*0a20*/  LOP3.LUT R7, R25, R7, R4, 0x78, !PT ;  /* 0x0000000719077212 */ /* 0x000fe200078e7804 */
[----:B------:R-:W-:Y:S01]  /*0a30*/  IMAD.X R25, RZ, RZ, -0x1, P0 ;  /* 0xffffffffff197424 */ /* 0x000fe200000e06ff */
[----:B------:R-:W-:Y:S02]  /*0a40*/  IADD3 R19, P0, PT, RZ, -R19, RZ ;  /* 0x80000013ff137210 */ /* 0x000fe40007f1e0ff */
[----:B------:R-:W-:Y:S02]  /*0a50*/  LOP3.LUT R27, R27, R6, R17, 0x78, !PT ;  /* 0x000000061b1b7212 */ /* 0x000fe400078e7811 */
[----:B0-----:R-:W-:Y:S01]  /*0a60*/  LOP3.LUT R25, R5, R9, R25, 0x78, !PT ;  /* 0x0000000905197212 */ /* 0x001fe200078e7819 */
[----:B------:R-:W-:Y:S01]  /*0a70*/  IMAD.X R5, RZ, RZ, -0x1, P0 ;  /* 0xffffffffff057424 */ /* 0x000fe200000e06ff */
[-C--:B------:R-:W-:Y:S02]  /*0a80*/  LOP3.LUT R24, R27, R8.reuse, R19, 0x78, !PT ;  /* 0x000000081b187212 */ /* 0x080fe400078e7813 */
[----:B------:R-:W-:-:S02]  /*0a90*/  LOP3.LUT R4, R29, R8, R18, 0x78, !PT ;  /* 0x000000081d047212 */ /* 0x000fc400078e7812 */
[----:B------:R-:W-:Y:S01]  /*0aa0*/  LOP3.LUT R27, R7, R9, R5, 0x78, !PT ;  /* 0x00000009071b7212 */ /* 0x000fe200078e7805 */
[----:B------:R-:W-:Y:S06]  /*0ab0*/  BRA.U UP0, `(.L_x_34) ;  /* 0xfffffff900407547 */ /* 0x000fec000b83ffff */
.L_x_33:
[----:B------:R-:W0:Y:S01]  /*0ac0*/  LDC.64 R6, c[0x0][0x390] ;  /* 0x0000e400ff067b82 */ /* 0x000e220000000a00 */
[C---:B------:R-:W-:Y:S02]  /*0ad0*/  VIADD R5, R0.reuse, UR7 ;  /* 0x0000000700057c36 */ /* 0x040fe40008000000 */
[----:B------:R-:W-:Y:S02]  /*0ae0*/  IMAD.MOV.U32 R26, RZ, RZ, R24 ;  /* 0x000000ffff1a7224 */ /* 0x000fe400078e0018 */
[----:B0-----:R-:W-:-:S04]  /*0af0*/  IMAD.WIDE.U32 R2, R0, 0x8, R6 ;  /* 0x0000000800027825 */ /* 0x001fc800078e0006 */
[----:B------:R-:W-:-:S04]  /*0b00*/  IMAD.WIDE.U32 R6, R5, 0x8, R6 ;  /* 0x0000000805067825 */ /* 0x000fc800078e0006 */
[----:B------:R-:W-:-:S05]  /*0b10*/  IMAD.MOV.U32 R5, RZ, RZ, R25 ;  /* 0x000000ffff057224 */ /* 0x000fca00078e0019 */
[----:B------:R-:W-:Y:S04]  /*0b20*/  STG.E.64 desc[UR8][R2.64], R4 ;  /* 0x0000000402007986 */ /* 0x000fe8000c101b08 */
[----:B------:R-:W-:Y:S01]  /*0b30*/  STG.E.64 desc[UR8][R6.64], R26 ;  /* 0x0000001a06007986 */ /* 0x000fe2000c101b08 */
[----:B------:R-:W-:Y:S05]  /*0b40*/  EXIT ;  /* 0x000000000000794d */ /* 0x000fea0003800000 */
.L_x_35:
        /* <DEDUP_REMOVED lines=11> */
.L_x_73:


//--------------------- .text._Z27gcrs_m_2_w_6_coding_dotprodiiPKlPlPKji --------------------------
	.section	.text._Z27gcrs_m_2_w_6_coding_dotprodiiPKlPlPKji,"ax",@progbits
	.align	128
        .global         _Z27gcrs_m_2_w_6_coding_dotprodiiPKlPlPKji
        .type           _Z27gcrs_m_2_w_6_coding_dotprodiiPKlPlPKji,@function
        .size           _Z27gcrs_m_2_w_6_coding_dotprodiiPKlPlPKji,(.L_x_74 - _Z27gcrs_m_2_w_6_coding_dotprodiiPKlPlPKji)
        .other          _Z27gcrs_m_2_w_6_coding_dotprodiiPKlPlPKji,@"STO_CUDA_ENTRY STV_DEFAULT"
_Z27gcrs_m_2_w_6_coding_dotprodiiPKlPlPKji:
.text._Z27gcrs_m_2_w_6_coding_dotprodiiPKlPlPKji:
        /* <DEDUP_REMOVED lines=45> */
[----:B------:R-:W-:-:S05]  /*02d0*/  PRMT R10, R10, 0x7710, RZ ;  /* 0x000077100a0a7816 */ /* 0x000fca00000000ff */
[----:B------:R-:W-:-:S05]  /*02e0*/  IMAD.IADD R10, R10, 0x1, R15 ;  /* 0x000000010a0a7824 */ /* 0x000fca00078e020f */
[----:B------:R-:W-:-:S04]  /*02f0*/  LOP3.LUT R10, R10, 0xffff, RZ, 0xc0, !PT ;  /* 0x0000ffff0a0a7812 */ /* 0x000fc800078ec0ff */
[----:B------:R-:W-:Y:S01]  /*0300*/  SHF.L.U32 R14, R5, R10, RZ ;  /* 0x0000000a050e7219 */ /* 0x000fe200000006ff */
[C---:B------:R-:W-:Y:S01]  /*0310*/  IMAD.IADD R12, R15.reuse, 0x1, -R10 ;  /* 0x000000010f0c7824 */ /* 0x040fe200078e0a0a */
[----:B------:R-:W-:Y:S01]  /*0320*/  LEA R15, R15, UR4, 0x3 ;  /* 0x000000040f0f7c11 */ /* 0x000fe2000f8e18ff */
[----:B------:R-:W-:-:S03]  /*0330*/  VIADD R16, R10, 0x6 ;  /* 0x000000060a107836 */ /* 0x000fc60000000000 */
[----:B-1----:R-:W-:-:S07]  /*0340*/  LEA R12, R12, UR4, 0x3 ;  /* 0x000000040c0c7c11 */ /* 0x002fce000f8e18ff */
.L_x_37:
        /* <DEDUP_REMOVED lines=23> */
[----:B------:R-:W-:Y:S01]  /*04c0*/  IADD3 R24, P1, PT, RZ, -R24, RZ ;  /* 0x80000018ff187210 */ /* 0x000fe20007f3e0ff */
[----:B------:R-:W0:Y:S04]  /*04d0*/  LDS.64 R6, [R12] ;  /* 0x000000000c067984 */ /* 0x000e280000000a00 */
[----:B------:R-:W1:Y:S01]  /*04e0*/  LDS.64 R8, [R12+0x8] ;  /* 0x000008000c087984 */ /* 0x000e620000000a00 */
[-C--:B0-----:R-:W-:Y:S02]  /*04f0*/  LOP3.LUT R21, R28, R6.reuse, R26, 0x78, !PT ;  /* 0x000000061c157212 */ /* 0x081fe400078e781a */
[----:B------:R-:W-:Y:S01]  /*0500*/  LOP3.LUT R5, R18, R6, R24, 0x78, !PT ;  /* 0x0000000612057212 */ /* 0x000fe200078e7818 */
[----:B------:R-:W-:-:S02]  /*0510*/  IMAD.X R6, RZ, RZ, -0x1, P0 ;  /* 0xffffffffff067424 */ /* 0x000fc400000e06ff */
[----:B------:R-:W-:-:S03]  /*0520*/  IMAD.X R18, RZ, RZ, -0x1, P1 ;  /* 0xffffffffff127424 */ /* 0x000fc600008e06ff */
[-C--:B------:R-:W-:Y:S02]  /*0530*/  LOP3.LUT R4, R29, R7.reuse, R6, 0x78, !PT ;  /* 0x000000071d047212 */ /* 0x080fe400078e7806 */
[----:B------:R-:W-:Y:S02]  /*0540*/  LOP3.LUT R29, R22, R7, R18, 0x78, !PT ;  /* 0x00000007161d7212 */ /* 0x000fe400078e7812 */
[----:B------:R-:W0:Y:S01]  /*0550*/  LDS.64 R6, [R12+0x10] ;  /* 0x000010000c067984 */ /* 0x000e220000000a00 */
[----:B----4-:R-:W-:Y:S02]  /*0560*/  SHF.R.U32.HI R18, RZ, R10, R27 ;  /* 0x0000000aff127219 */ /* 0x010fe4000001161b */
[----:B------:R-:W-:Y:S02]  /*0570*/  LOP3.LUT R27, R27, R14, RZ, 0xc0, !PT ;  /* 0x0000000e1b1b7212 */ /* 0x000fe400078ec0ff */
[----:B------:R-:W-:Y:S02]  /*0580*/  LOP3.LUT R18, R18, 0x1, RZ, 0xc0, !PT ;  /* 0x0000000112127812 */ /* 0x000fe400078ec0ff */
[----:B------:R-:W-:-:S02]  /*0590*/  SHF.R.U32.HI R27, RZ, R16, R27 ;  /* 0x00000010ff1b7219 */ /* 0x000fc4000001161b */
[----:B------:R-:W-:-:S05]  /*05a0*/  IADD3 R18, P0, PT, RZ, -R18, RZ ;  /* 0x80000012ff127210 */ /* 0x000fca0007f1e0ff */
[----:B------:R-:W-:Y:S01]  /*05b0*/  IMAD.X R20, RZ, RZ, -0x1, P0 ;  /* 0xffffffffff147424 */ /* 0x000fe200000e06ff */
[----:B------:R-:W-:Y:S02]  /*05c0*/  IADD3 R22, P0, PT, RZ, -R27, RZ ;  /* 0x8000001bff167210 */ /* 0x000fe40007f1e0ff */
[-C--:B-1----:R-:W-:Y:S02]  /*05d0*/  LOP3.LUT R27, R21, R8.reuse, R18, 0x78, !PT ;  /* 0x00000008151b7212 */ /* 0x082fe400078e7812 */
[-C--:B------:R-:W-:Y:S02]  /*05e0*/  LOP3.LUT R21, R4, R9.reuse, R20, 0x78, !PT ;  /* 0x0000000904157212 */ /* 0x080fe400078e7814 */
[----:B------:R-:W-:Y:S01]  /*05f0*/  LOP3.LUT R18, R5, R8, R22, 0x78, !PT ;  /* 0x0000000805127212 */ /* 0x000fe200078e7816 */
[----:B------:R-:W-:Y:S01]  /*0600*/  IMAD.X R8, RZ, RZ, -0x1, P0 ;  /* 0xffffffffff087424 */ /* 0x000fe200000e06ff */
[----:B------:R-:W1:Y:S04]  /*0610*/  LDS.64 R4, [R12+0x18] ;  /* 0x000018000c047984 */ /* 0x000e680000000a00 */
[----:B------:R-:W-:-:S02]  /*0620*/  LOP3.LUT R29, R29, R9, R8, 0x78, !PT ;  /* 0x000000091d1d7212 */ /* 0x000fc400078e7808 */
[----:B-----5:R-:W-:Y:S02]  /*0630*/  SHF.R.U32.HI R8, RZ, R10, R25 ;  /* 0x0000000aff087219 */ /* 0x020fe40000011619 */
[----:B------:R-:W-:Y:S02]  /*0640*/  LOP3.LUT R25, R25, R14, RZ, 0xc0, !PT ;  /* 0x0000000e19197212 */ /* 0x000fe400078ec0ff */
[----:B------:R-:W-:Y:S02]  /*0650*/  LOP3.LUT R20, R8, 0x1, RZ, 0xc0, !PT ;  /* 0x0000000108147812 */ /* 0x000fe400078ec0ff */
[----:B------:R-:W-:Y:S01]  /*0660*/  SHF.R.U32.HI R25, RZ, R16, R25 ;  /* 0x00000010ff197219 */ /* 0x000fe20000011619 */
[----:B------:R-:W2:Y:S01]  /*0670*/  LDS.64 R8, [R12+0x20] ;  /* 0x000020000c087984 */ /* 0x000ea20000000a00 */
[----:B------:R-:W-:Y:S02]  /*0680*/  IADD3 R20, P0, PT, RZ, -R20, RZ ;  /* 0x80000014ff147210 */ /* 0x000fe40007f1e0ff */
[----:B------:R-:W-:-:S02]  /*0690*/  IADD3 R25, P1, PT, RZ, -R25, RZ ;  /* 0x80000019ff197210 */ /* 0x000fc40007f3e0ff */
[-C--:B0-----:R-:W-:Y:S02]  /*06a0*/  LOP3.LUT R27, R27, R6.reuse, R20, 0x78, !PT ;  /* 0x000000061b1b7212 */ /* 0x081fe400078e7814 */
[----:B------:R-:W-:Y:S01]  /*06b0*/  LOP3.LUT R25, R18, R6, R25, 0x78, !PT ;  /* 0x0000000612197212 */ /* 0x000fe200078e7819 */
[----:B------:R-:W-:Y:S02]  /*06c0*/  IMAD.X R18, RZ, RZ, -0x1, P1 ;  /* 0xffffffffff127424 */ /* 0x000fe400008e06ff */
[----:B------:R-:W-:-:S03]  /*06d0*/  IMAD.X R6, RZ, RZ, -0x1, P0 ;  /* 0xffffffffff067424 */ /* 0x000fc600000e06ff */
[-C--:B------:R-:W-:Y:S02]  /*06e0*/  LOP3.LUT R29, R29, R7.reuse, R18, 0x78, !PT ;  /* 0x000000071d1d7212 */ /* 0x080fe400078e7812 */
[----:B------:R-:W-:Y:S02]  /*06f0*/  SHF.R.U32.HI R18, RZ, R10, R17 ;  /* 0x0000000aff127219 */ /* 0x000fe40000011611 */
[----:B------:R-:W-:Y:S02]  /*0700*/  LOP3.LUT R17, R17, R14, RZ, 0xc0, !PT ;  /* 0x0000000e11117212 */ /* 0x000fe400078ec0ff */
[----:B------:R-:W-:Y:S02]  /*0710*/  LOP3.LUT R21, R21, R7, R6, 0x78, !PT ;  /* 0x0000000715157212 */ /* 0x000fe400078e7806 */
[----:B------:R-:W-:Y:S01]  /*0720*/  LOP3.LUT R18, R18, 0x1, RZ, 0xc0, !PT ;  /* 0x0000000112127812 */ /* 0x000fe200078ec0ff */
[----:B------:R-:W0:Y:S01]  /*0730*/  LDS.64 R6, [R12+0x28] ;  /* 0x000028000c067984 */ /* 0x000e220000000a00 */
        /* <DEDUP_REMOVED lines=29> */
[-C--:B0-----:R-:W-:Y:S01]  /*0910*/  LOP3.LUT R28, R27, R6.reuse, R17, 0x78, !PT ;  /* 0x000000061b1c7212 */ /* 0x081fe200078e7811 */
[----:B------:R-:W-:Y:S01]  /*0920*/  IMAD.X R22, RZ, RZ, -0x1, P0 ;  /* 0xffffffffff167424 */ /* 0x000fe200000e06ff */
[----:B------:R-:W-:Y:S02]  /*0930*/  LOP3.LUT R29, R5, R7, R29, 0x78, !PT ;  /* 0x00000007051d7212 */ /* 0x000fe400078e781d */
[----:B------:R-:W-:-:S02]  /*0940*/  LOP3.LUT R18, R25, R6, R23, 0x78, !PT ;  /* 0x0000000619127212 */ /* 0x000fc400078e7817 */
[----:B------:R-:W-:Y:S01]  /*0950*/  LOP3.LUT R22, R9, R7, R22, 0x78, !PT ;  /* 0x0000000709167212 */ /* 0x000fe200078e7816 */
[----:B------:R-:W-:Y:S06]  /*0960*/  BRA.U UP0, `(.L_x_37) ;  /* 0xfffffff900787547 */ /* 0x000fec000b83ffff */
.L_x_36:
        /* <DEDUP_REMOVED lines=8> */
.L_x_38:
        /* <DEDUP_REMOVED lines=9> */
.L_x_74:


//--------------------- .text._Z27gcrs_m_2_w_5_coding_dotprodiiPKlPlPKji --------------------------
	.section	.text._Z27gcrs_m_2_w_5_coding_dotprodiiPKlPlPKji,"ax",@progbits
	.align	128
        .global         _Z27gcrs_m_2_w_5_coding_dotprodiiPKlPlPKji
        .type           _Z27gcrs_m_2_w_5_coding_dotprodiiPKlPlPKji,@function
        .size           _Z27gcrs_m_2_w_5_coding_dotprodiiPKlPlPKji,(.L_x_75 - _Z27gcrs_m_2_w_5_coding_dotprodiiPKlPlPKji)
        .other          _Z27gcrs_m_2_w_5_coding_dotprodiiPKlPlPKji,@"STO_CUDA_ENTRY STV_DEFAULT"
_Z27gcrs_m_2_w_5_coding_dotprodiiPKlPlPKji:
.text._Z27gcrs_m_2_w_5_coding_dotprodiiPKlPlPKji:
        /* <DEDUP_REMOVED lines=35> */
[----:B------:R-:W-:Y:S02]  /*0230*/  UIADD3 UR5, UPT, UPT, -UR5, URZ, URZ ;  /* 0x000000ff05057290 */ /* 0x000fe4000fffe1ff */
[----:B------:R-:W-:Y:S01]  /*0240*/  SHF.R.U32.HI R2, RZ, 0x10, R2 ;  /* 0x00000010ff027819 */ /* 0x000fe20000011602 */
[----:B------:R-:W1:Y:S03]  /*0250*/  LDCU.64 UR10, c[0x0][0x388] ;  /* 0x00007100ff0a77ac */ /* 0x000e660008000a00 */
        /* <DEDUP_REMOVED lines=13> */
.L_x_40:
        /* <DEDUP_REMOVED lines=21> */
[----:B------:R-:W-:-:S05]  /*0480*/  IADD3 R22, P0, PT, RZ, -R22, RZ ;  /* 0x80000016ff167210 */ /* 0x000fca0007f1e0ff */
[----:B------:R-:W-:Y:S01]  /*0490*/  IMAD.X R24, RZ, RZ, -0x1, P0 ;  /* 0xffffffffff187424 */ /* 0x000fe200000e06ff */
[----:B------:R-:W-:Y:S01]  /*04a0*/  IADD3 R20, P0, PT, RZ, -R20, RZ ;  /* 0x80000014ff147210 */ /* 0x000fe20007f1e0ff */
[----:B------:R-:W0:Y:S04]  /*04b0*/  LDS.64 R8, [R18] ;  /* 0x0000000012087984 */ /* 0x000e280000000a00 */
[----:B------:R-:W1:Y:S04]  /*04c0*/  LDS.64 R6, [R18+0x8] ;  /* 0x0000080012067984 */ /* 0x000e680000000a00 */
[----:B------:R-:W2:Y:S01]  /*04d0*/  LDS.64 R4, [R18+0x10] ;  /* 0x0000100012047984 */ /* 0x000ea20000000a00 */
[----:B0-----:R-:W-:-:S02]  /*04e0*/  LOP3.LUT R11, R29, R9, R24, 0x78, !PT ;  /* 0x000000091d0b7212 */ /* 0x001fc400078e7818 */
[-C--:B------:R-:W-:Y:S02]  /*04f0*/  LOP3.LUT R28, R28, R8.reuse, R22, 0x78, !PT ;  /* 0x000000081c1c7212 */ /* 0x080fe400078e7816 */
[----:B------:R-:W-:Y:S01]  /*0500*/  LOP3.LUT R29, R26, R8, R20, 0x78, !PT ;  /* 0x000000081a1d7212 */ /* 0x000fe200078e7814 */
[----:B------:R-:W-:-:S05]  /*0510*/  IMAD.X R8, RZ, RZ, -0x1, P0 ;  /* 0xffffffffff087424 */ /* 0x000fca00000e06ff */
[----:B------:R-:W-:Y:S02]  /*0520*/  LOP3.LUT R27, R27, R9, R8, 0x78, !PT ;  /* 0x000000091b1b7212 */ /* 0x000fe400078e7808 */
[----:B----4-:R-:W-:Y:S02]  /*0530*/  SHF.R.U32.HI R8, RZ, R12, R25 ;  /* 0x0000000cff087219 */ /* 0x010fe40000011619 */
[----:B------:R-:W-:Y:S02]  /*0540*/  LOP3.LUT R25, R25, R14, RZ, 0xc0, !PT ;  /* 0x0000000e19197212 */ /* 0x000fe400078ec0ff */
[----:B------:R-:W-:Y:S02]  /*0550*/  LOP3.LUT R10, R8, 0x1, RZ, 0xc0, !PT ;  /* 0x00000001080a7812 */ /* 0x000fe400078ec0ff */
[----:B------:R-:W-:Y:S01]  /*0560*/  SHF.R.U32.HI R25, RZ, R16, R25 ;  /* 0x00000010ff197219 */ /* 0x000fe20000011619 */
[----:B------:R-:W0:Y:S01]  /*0570*/  LDS.64 R8, [R18+0x18] ;  /* 0x0000180012087984 */ /* 0x000e220000000a00 */
[----:B------:R-:W-:-:S02]  /*0580*/  IADD3 R10, P0, PT, RZ, -R10, RZ ;  /* 0x8000000aff0a7210 */ /* 0x000fc40007f1e0ff */
[----:B------:R-:W-:Y:S02]  /*0590*/  IADD3 R20, P1, PT, RZ, -R25, RZ ;  /* 0x80000019ff147210 */ /* 0x000fe40007f3e0ff */
[-C--:B-1----:R-:W-:Y:S02]  /*05a0*/  LOP3.LUT R25, R28, R6.reuse, R10, 0x78, !PT ;  /* 0x000000061c197212 */ /* 0x082fe400078e780a */
[----:B------:R-:W-:Y:S01]  /*05b0*/  LOP3.LUT R29, R29, R6, R20, 0x78, !PT ;  /* 0x000000061d1d7212 */ /* 0x000fe200078e7814 */
[----:B------:R-:W-:Y:S02]  /*05c0*/  IMAD.X R10, RZ, RZ, -0x1, P1 ;  /* 0xffffffffff0a7424 */ /* 0x000fe400008e06ff */
[----:B------:R-:W-:-:S03]  /*05d0*/  IMAD.X R6, RZ, RZ, -0x1, P0 ;  /* 0xffffffffff067424 */ /* 0x000fc600000e06ff */
[----:B------:R-:W-:Y:S02]  /*05e0*/  LOP3.LUT R27, R27, R7, R10, 0x78, !PT ;  /* 0x000000071b1b7212 */ /* 0x000fe400078e780a */
[----:B-----5:R-:W-:Y:S02]  /*05f0*/  SHF.R.U32.HI R10, RZ, R12, R19 ;  /* 0x0000000cff0a7219 */ /* 0x020fe40000011613 */
[----:B------:R-:W-:Y:S02]  /*0600*/  LOP3.LUT R19, R19, R14, RZ, 0xc0, !PT ;  /* 0x0000000e13137212 */ /* 0x000fe400078ec0ff */
[----:B------:R-:W-:Y:S02]  /*0610*/  LOP3.LUT R10, R10, 0x1, RZ, 0xc0, !PT ;  /* 0x000000010a0a7812 */ /* 0x000fe400078ec0ff */
[----:B------:R-:W-:Y:S02]  /*0620*/  SHF.R.U32.HI R19, RZ, R16, R19 ;  /* 0x00000010ff137219 */ /* 0x000fe40000011613 */
[----:B------:R-:W-:-:S02]  /*0630*/  IADD3 R20, P0, PT, RZ, -R10, RZ ;  /* 0x8000000aff147210 */ /* 0x000fc40007f1e0ff */
[----:B------:R-:W-:Y:S02]  /*0640*/  LOP3.LUT R11, R11, R7, R6, 0x78, !PT ;  /* 0x000000070b0b7212 */ /* 0x000fe400078e7806 */
[----:B------:R-:W-:Y:S01]  /*0650*/  SHF.R.U32.HI R10, RZ, R12, R21 ;  /* 0x0000000cff0a7219 */ /* 0x000fe20000011615 */
[----:B------:R-:W1:Y:S01]  /*0660*/  LDS.64 R6, [R18+0x20] ;  /* 0x0000200012067984 */ /* 0x000e620000000a00 */
[----:B------:R-:W-:Y:S01]  /*0670*/  BAR.SYNC.DEFER_BLOCKING 0x0 ;  /* 0x0000000000007b1d */ /* 0x000fe20000010000 */
[----:B------:R-:W-:Y:S02]  /*0680*/  IADD3 R19, P1, PT, RZ, -R19, RZ ;  /* 0x80000013ff137210 */ /* 0x000fe40007f3e0ff */
[----:B------:R-:W-:Y:S02]  /*0690*/  LOP3.LUT R10, R10, 0x1, RZ, 0xc0, !PT ;  /* 0x000000010a0a7812 */ /* 0x000fe400078ec0ff */
[-C--:B--2---:R-:W-:Y:S01]  /*06a0*/  LOP3.LUT R25, R25, R4.reuse, R20, 0x78, !PT ;  /* 0x0000000419197212 */ /* 0x084fe200078e7814 */
[----:B------:R-:W-:Y:S01]  /*06b0*/  IMAD.X R20, RZ, RZ, -0x1, P1 ;  /* 0xffffffffff147424 */ /* 0x000fe200008e06ff */
[----:B------:R-:W-:Y:S01]  /*06c0*/  LOP3.LUT R29, R29, R4, R19, 0x78, !PT ;  /* 0x000000041d1d7212 */ /* 0x000fe200078e7813 */
[----:B------:R-:W-:Y:S01]  /*06d0*/  IMAD.X R19, RZ, RZ, -0x1, P0 ;  /* 0xffffffffff137424 */ /* 0x000fe200000e06ff */
[----:B------:R-:W-:-:S02]  /*06e0*/  IADD3 R4, P0, PT, RZ, -R10, RZ ;  /* 0x8000000aff047210 */ /* 0x000fc40007f1e0ff */
[----:B------:R-:W-:Y:S02]  /*06f0*/  LOP3.LUT R21, R21, R14, RZ, 0xc0, !PT ;  /* 0x0000000e15157212 */ /* 0x000fe400078ec0ff */
[-C--:B------:R-:W-:Y:S02]  /*0700*/  LOP3.LUT R11, R11, R5.reuse, R19, 0x78, !PT ;  /* 0x000000050b0b7212 */ /* 0x080fe400078e7813 */
[----:B------:R-:W-:Y:S01]  /*0710*/  LOP3.LUT R27, R27, R5, R20, 0x78, !PT ;  /* 0x000000051b1b7212 */ /* 0x000fe200078e7814 */
[----:B------:R-:W-:Y:S01]  /*0720*/  IMAD.X R5, RZ, RZ, -0x1, P0 ;  /* 0xffffffffff057424 */ /* 0x000fe200000e06ff */
[----:B------:R-:W-:Y:S02]  /*0730*/  SHF.R.U32.HI R21, RZ, R16, R21 ;  /* 0x00000010ff157219 */ /* 0x000fe40000011615 */
[----:B------:R-:W-:Y:S02]  /*0740*/  SHF.R.U32.HI R10, RZ, R12, R23 ;  /* 0x0000000cff0a7219 */ /* 0x000fe40000011617 */
[----:B0-----:R-:W-:-:S02]  /*0750*/  LOP3.LUT R5, R11, R9, R5, 0x78, !PT ;  /* 0x000000090b057212 */ /* 0x001fc400078e7805 */
[----:B------:R-:W-:Y:S02]  /*0760*/  IADD3 R11, P0, PT, RZ, -R21, RZ ;  /* 0x80000015ff0b7210 */ /* 0x000fe40007f1e0ff */
[----:B------:R-:W-:Y:S02]  /*0770*/  LOP3.LUT R10, R10, 0x1, RZ, 0xc0, !PT ;  /* 0x000000010a0a7812 */ /* 0x000fe400078ec0ff */
[----:B------:R-:W-:Y:S01]  /*0780*/  LOP3.LUT R25, R25, R8, R4, 0x78, !PT ;  /* 0x0000000819197212 */ /* 0x000fe200078e7804 */
[----:B------:R-:W-:Y:S01]  /*0790*/  IMAD.X R4, RZ, RZ, -0x1, P0 ;  /* 0xffffffffff047424 */ /* 0x000fe200000e06ff */
[----:B------:R-:W-:Y:S02]  /*07a0*/  LOP3.LUT R23, R23, R14, RZ, 0xc0, !PT ;  /* 0x0000000e17177212 */ /* 0x000fe400078ec0ff */
[----:B------:R-:W-:Y:S02]  /*07b0*/  IADD3 R10, P0, PT, RZ, -R10, RZ ;  /* 0x8000000aff0a7210 */ /* 0x000fe40007f1e0ff */
[----:B------:R-:W-:-:S02]  /*07c0*/  SHF.R.U32.HI R23, RZ, R16, R23 ;  /* 0x00000010ff177219 */ /* 0x000fc40000011617 */
[----:B------:R-:W-:Y:S01]  /*07d0*/  LOP3.LUT R11, R29, R8, R11, 0x78, !PT ;  /* 0x000000081d0b7212 */ /* 0x000fe200078e780b */
[----:B------:R-:W-:Y:S01]  /*07e0*/  IMAD.X R29, RZ, RZ, -0x1, P0 ;  /* 0xffffffffff1d7424 */ /* 0x000fe200000e06ff */
[----:B------:R-:W-:Y:S02]  /*07f0*/  IADD3 R23, P0, PT, RZ, -R23, RZ ;  /* 0x80000017ff177210 */ /* 0x000fe40007f1e0ff */
[----:B------:R-:W-:Y:S02]  /*0800*/  LOP3.LUT R27, R27, R9, R4, 0x78, !PT ;  /* 0x000000091b1b7212 */ /* 0x000fe400078e7804 */
[-C--:B-1----:R-:W-:Y:S01]  /*0810*/  LOP3.LUT R28, R25, R6.reuse, R10, 0x78, !PT ;  /* 0x00000006191c7212 */ /* 0x082fe200078e780a */
[----:B------:R-:W-:Y:S01]  /*0820*/  IMAD.X R4, RZ, RZ, -0x1, P0 ;  /* 0xffffffffff047424 */ /* 0x000fe200000e06ff */
[----:B------:R-:W-:Y:S02]  /*0830*/  LOP3.LUT R29, R5, R7, R29, 0x78, !PT ;  /* 0x00000007051d7212 */ /* 0x000fe400078e781d */
[----:B------:R-:W-:-:S02]  /*0840*/  LOP3.LUT R26, R11, R6, R23, 0x78, !PT ;  /* 0x000000060b1a7212 */ /* 0x000fc400078e7817 */
[----:B------:R-:W-:Y:S01]  /*0850*/  LOP3.LUT R27, R27, R7, R4, 0x78, !PT ;  /* 0x000000071b1b7212 */ /* 0x000fe200078e7804 */
[----:B------:R-:W-:Y:S06]  /*0860*/  BRA.U UP0, `(.L_x_40) ;  /* 0xfffffff900b07547 */ /* 0x000fec000b83ffff */
.L_x_39:
[----:B------:R-:W0:Y:S01]  /*0870*/  LDC.64 R4, c[0x0][0x390] ;  /* 0x0000e400ff047b82 */ /* 0x000e220000000a00 */
[C---:B------:R-:W-:Y:S02]  /*0880*/  VIADD R7, R0.reuse, UR7 ;  /* 0x0000000700077c36 */ /* 0x040fe40008000000 */
[----:B0-----:R-:W-:-:S04]  /*0890*/  IMAD.WIDE.U32 R2, R0, 0x8, R4 ;  /* 0x0000000800027825 */ /* 0x001fc800078e0004 */
[----:B------:R-:W-:Y:S01]  /*08a0*/  IMAD.WIDE.U32 R4, R7, 0x8, R4 ;  /* 0x0000000807047825 */ /* 0x000fe200078e0004 */
[----:B------:R-:W-:Y:S04]  /*08b0*/  STG.E.64 desc[UR8][R2.64], R28 ;  /* 0x0000001c02007986 */ /* 0x000fe8000c101b08 */
[----:B------:R-:W-:Y:S01]  /*08c0*/  STG.E.64 desc[UR8][R4.64], R26 ;  /* 0x0000001a04007986 */ /* 0x000fe2000c101b08 */
[----:B------:R-:W-:Y:S05]  /*08d0*/  EXIT ;  /* 0x000000000000794d */ /* 0x000fea0003800000 */
.L_x_41:
        /* <DEDUP_REMOVED lines=10> */
.L_x_75:


//--------------------- .text._Z27gcrs_m_2_w_4_coding_dotprodiiPKlPlPKji --------------------------
	.section	.text._Z27gcrs_m_2_w_4_coding_dotprodiiPKlPlPKji,"ax",@progbits
	.align	128
        .global         _Z27gcrs_m_2_w_4_coding_dotprodiiPKlPlPKji
        .type           _Z27gcrs_m_2_w_4_coding_dotprodiiPKlPlPKji,@function
        .size           _Z27gcrs_m_2_w_4_coding_dotprodiiPKlPlPKji,(.L_x_76 - _Z27gcrs_m_2_w_4_coding_dotprodiiPKlPlPKji)
        .other          _Z27gcrs_m_2_w_4_coding_dotprodiiPKlPlPKji,@"STO_CUDA_ENTRY STV_DEFAULT"
_Z27gcrs_m_2_w_4_coding_dotprodiiPKlPlPKji:
.text._Z27gcrs_m_2_w_4_coding_dotprodiiPKlPlPKji:
        /* <DEDUP_REMOVED lines=19> */
[----:B------:R-:W0:Y:S01]  /*0130*/  S2UR UR6, SR_CgaCtaId ;  /* 0x00000000000679c3 */ /* 0x000e220000008800 */
[C---:B------:R-:W-:Y:S01]  /*0140*/  LOP3.LUT R12, R15.reuse, 0x3, RZ, 0xc0, !PT ;  /* 0x000000030f0c7812 */ /* 0x040fe200078ec0ff */
[----:B------:R-:W-:Y:S01]  /*0150*/  IMAD.SHL.U32 R15, R15, 0x8, RZ ;  /* 0x000000080f0f7824 */ /* 0x000fe200078e00ff */
[----:B------:R-:W-:Y:S01]  /*0160*/  CS2R R26, SRZ ;  /* 0x00000000001a7805 */ /* 0x000fe2000001ff00 */
[----:B------:R-:W-:Y:S01]  /*0170*/  IMAD.MOV.U32 R5, RZ, RZ, 0x10 ;  /* 0x00000010ff057424 */ /* 0x000fe200078e00ff */
[----:B------:R-:W-:Y:S01]  /*0180*/  LOP3.LUT R16, R12, 0x4, RZ, 0xfc, !PT ;  /* 0x000000040c107812 */ /* 0x000fe200078efcff */
[----:B------:R-:W-:Y:S01]  /*0190*/  IMAD.MOV.U32 R17, RZ, RZ, RZ ;  /* 0x000000ffff117224 */ /* 0x000fe200078e00ff */
[----:B------:R-:W-:Y:S01]  /*01a0*/  LOP3.LUT R18, R15, 0x1fe0, RZ, 0xc0, !PT ;  /* 0x00001fe00f127812 */ /* 0x000fe200078ec0ff */
[----:B------:R-:W1:Y:S01]  /*01b0*/  LDC.64 R2, c[0x0][0x398] ;  /* 0x0000e600ff027b82 */ /* 0x000e620000000a00 */
[----:B------:R-:W-:Y:S01]  /*01c0*/  IMAD.MOV.U32 R20, RZ, RZ, RZ ;  /* 0x000000ffff147224 */ /* 0x000fe200078e00ff */
[----:B------:R-:W-:Y:S01]  /*01d0*/  SHF.L.U32 R14, R5, R12, RZ ;  /* 0x0000000c050e7219 */ /* 0x000fe200000006ff */
[----:B------:R-:W-:Y:S01]  /*01e0*/  IMAD.MOV.U32 R25, RZ, RZ, RZ ;  /* 0x000000ffff197224 */ /* 0x000fe200078e00ff */
[----:B------:R-:W-:Y:S01]  /*01f0*/  UMOV UR4, 0x400 ;  /* 0x0000040000047882 */ /* 0x000fe20000000000 */
[----:B------:R-:W-:Y:S01]  /*0200*/  UIADD3 UR5, UPT, UPT, -UR5, URZ, URZ ;  /* 0x000000ff05057290 */ /* 0x000fe2000fffe1ff */
[----:B------:R-:W2:Y:S01]  /*0210*/  LDCU.64 UR10, c[0x0][0x388] ;  /* 0x00007100ff0a77ac */ /* 0x000ea20008000a00 */
[----:B0-----:R-:W-:-:S12]  /*0220*/  ULEA UR4, UR6, UR4, 0x18 ;  /* 0x0000000406047291 */ /* 0x001fd8000f8ec0ff */
.L_x_43:
        /* <DEDUP_REMOVED lines=9> */
[----:B------:R0:W5:Y:S01]  /*02c0*/  LDG.E.CONSTANT R23, desc[UR8][R10.64+0xc] ;  /* 0x00000c080a177981 */ /* 0x000162000c1e9900 */
[----:B------:R-:W-:Y:S01]  /*02d0*/  UIADD3 UR5, UPT, UPT, UR5, 0x1, URZ ;  /* 0x0000000105057890 */ /* 0x000fe2000fffe0ff */
[----:B------:R-:W-:-:S02]  /*02e0*/  VIADD R13, R13, 0x4 ;  /* 0x000000040d0d7836 */ /* 0x000fc40000000000 */
[----:B------:R-:W-:Y:S01]  /*02f0*/  VIADD R17, R17, UR7 ;  /* 0x0000000711117c36 */ /* 0x000fe20008000000 */
[----:B------:R-:W-:Y:S01]  /*0300*/  UISETP.NE.AND UP0, UPT, UR5, URZ, UPT ;  /* 0x000000ff0500728c */ /* 0x000fe2000bf05270 */
[----:B--2---:R-:W-:Y:S01]  /*0310*/  STS.64 [R15+UR4], R8 ;  /* 0x000000080f007988 */ /* 0x004fe20008000a04 */
[----:B------:R-:W-:Y:S01]  /*0320*/  BAR.SYNC.DEFER_BLOCKING 0x0 ;  /* 0x0000000000007b1d */ /* 0x000fe20000010000 */
[----:B---3--:R-:W-:Y:S02]  /*0330*/  SHF.R.U32.HI R22, RZ, R12, R29 ;  /* 0x0000000cff167219 */ /* 0x008fe4000001161d */
[----:B------:R-:W-:Y:S02]  /*0340*/  LOP3.LUT R29, R29, R14, RZ, 0xc0, !PT ;  /* 0x0000000e1d1d7212 */ /* 0x000fe400078ec0ff */
[----:B------:R-:W-:Y:S02]  /*0350*/  LOP3.LUT R22, R22, 0x1, RZ, 0xc0, !PT ;  /* 0x0000000116167812 */ /* 0x000fe400078ec0ff */
[----:B------:R-:W-:-:S02]  /*0360*/  SHF.R.U32.HI R29, RZ, R16, R29 ;  /* 0x00000010ff1d7219 */ /* 0x000fc4000001161d */
[----:B------:R-:W-:Y:S02]  /*0370*/  IADD3 R22, P0, PT, RZ, -R22, RZ ;  /* 0x80000016ff167210 */ /* 0x000fe40007f1e0ff */
[----:B------:R-:W-:-:S03]  /*0380*/  IADD3 R28, P1, PT, RZ, -R29, RZ ;  /* 0x8000001dff1c7210 */ /* 0x000fc60007f3e0ff */
[----:B------:R-:W-:Y:S02]  /*0390*/  IMAD.X R24, RZ, RZ, -0x1, P0 ;  /* 0xffffffffff187424 */ /* 0x000fe400000e06ff */
[----:B0-----:R-:W-:Y:S01]  /*03a0*/  IMAD.X R10, RZ, RZ, -0x1, P1 ;  /* 0xffffffffff0a7424 */ /* 0x001fe200008e06ff */
[----:B------:R-:W0:Y:S02]  /*03b0*/  LDS.128 R4, [R18+UR4] ;  /* 0x0000000412047984 */ /* 0x000e240008000c00 */
[-C--:B0-----:R-:W-:Y:S02]  /*03c0*/  LOP3.LUT R27, R27, R5.reuse, R24, 0x78, !PT ;  /* 0x000000051b1b7212 */ /* 0x081fe400078e7818 */
[----:B------:R-:W-:Y:S02]  /*03d0*/  LOP3.LUT R5, R25, R5, R10, 0x78, !PT ;  /* 0x0000000519057212 */ /* 0x000fe400078e780a */
[----:B------:R-:W0:Y:S01]  /*03e0*/  LDS.128 R8, [R18+UR4+0x10] ;  /* 0x0000100412087984 */ /* 0x000e220008000c00 */
[----:B------:R-:W-:-:S02]  /*03f0*/  LOP3.LUT R29, R26, R4, R22, 0x78, !PT ;  /* 0x000000041a1d7212 */ /* 0x000fc400078e7816 */
[----:B------:R-:W-:Y:S02]  /*0400*/  LOP3.LUT R20, R20, R4, R28, 0x78, !PT ;  /* 0x0000000414147212 */ /* 0x000fe400078e781c */
[----:B----4-:R-:W-:Y:S02]  /*0410*/  SHF.R.U32.HI R4, RZ, R12, R19 ;  /* 0x0000000cff047219 */ /* 0x010fe40000011613 */
[----:B------:R-:W-:Y:S02]  /*0420*/  LOP3.LUT R19, R19, R14, RZ, 0xc0, !PT ;  /* 0x0000000e13137212 */ /* 0x000fe400078ec0ff */
[----:B------:R-:W-:Y:S02]  /*0430*/  LOP3.LUT R4, R4, 0x1, RZ, 0xc0, !PT ;  /* 0x0000000104047812 */ /* 0x000fe400078ec0ff */
[----:B------:R-:W-:Y:S01]  /*0440*/  SHF.R.U32.HI R19, RZ, R16, R19 ;  /* 0x00000010ff137219 */ /* 0x000fe20000011613 */
[----:B------:R-:W-:Y:S01]  /*0450*/  BAR.SYNC.DEFER_BLOCKING 0x0 ;  /* 0x0000000000007b1d */ /* 0x000fe20000010000 */
[----:B------:R-:W-:-:S02]  /*0460*/  IADD3 R22, P0, PT, RZ, -R4, RZ ;  /* 0x80000004ff167210 */ /* 0x000fc40007f1e0ff */
[----:B-----5:R-:W-:Y:S02]  /*0470*/  SHF.R.U32.HI R4, RZ, R12, R21 ;  /* 0x0000000cff047219 */ /* 0x020fe40000011615 */
        /* <DEDUP_REMOVED lines=26> */
[-C--:B------:R-:W-:Y:S02]  /*0620*/  LOP3.LUT R26, R29, R10.reuse, R6, 0x78, !PT ;  /* 0x0000000a1d1a7212 */ /* 0x080fe400078e7806 */
[-C--:B------:R-:W-:Y:S02]  /*0630*/  LOP3.LUT R27, R27, R11.reuse, R4, 0x78, !PT ;  /* 0x0000000b1b1b7212 */ /* 0x080fe400078e7804 */
[----:B------:R-:W-:Y:S02]  /*0640*/  LOP3.LUT R20, R19, R10, R23, 0x78, !PT ;  /* 0x0000000a13147212 */ /* 0x000fe400078e7817 */
[----:B------:R-:W-:Y:S01]  /*0650*/  LOP3.LUT R25, R5, R11, R25, 0x78, !PT ;  /* 0x0000000b05197212 */ /* 0x000fe200078e7819 */
[----:B------:R-:W-:Y:S06]  /*0660*/  BRA.U UP0, `(.L_x_43) ;  /* 0xfffffff900f07547 */ /* 0x000fec000b83ffff */
.L_x_42:
        /* <DEDUP_REMOVED lines=8> */
.L_x_44:
        /* <DEDUP_REMOVED lines=9> */
.L_x_76:


//--------------------- .text._Z27gcrs_m_1_w_8_coding_dotprodiiPKlPlPKji --------------------------
	.section	.text._Z27gcrs_m_1_w_8_coding_dotprodiiPKlPlPKji,"ax",@progbits
	.align	128
        .global         _Z27gcrs_m_1_w_8_coding_dotprodiiPKlPlPKji
        .type           _Z27gcrs_m_1_w_8_coding_dotprodiiPKlPlPKji,@function
        .size           _Z27gcrs_m_1_w_8_coding_dotprodiiPKlPlPKji,(.L_x_77 - _Z27gcrs_m_1_w_8_coding_dotprodiiPKlPlPKji)
        .other          _Z27gcrs_m_1_w_8_coding_dotprodiiPKlPlPKji,@"STO_CUDA_ENTRY STV_DEFAULT"
_Z27gcrs_m_1_w_8_coding_dotprodiiPKlPlPKji:
.text._Z27gcrs_m_1_w_8_coding_dotprodiiPKlPlPKji:
        /* <DEDUP_REMOVED lines=14> */
[----:B------:R-:W1:Y:S01]  /*00e0*/  LDCU.64 UR8, c[0x0][0x358] ;  /* 0x00006b00ff0877ac */ /* 0x000e620008000a00 */
[----:B0-----:R-:W-:-:S09]  /*00f0*/  UISETP.GE.AND UP0, UPT, UR5, 0x1, UPT ;  /* 0x000000010500788c */ /* 0x001fd2000bf06270 */
[----:B-1----:R-:W-:Y:S05]  /*0100*/  BRA.U !UP0, `(.L_x_45) ;  /* 0x0000000508547547 */ /* 0x002fea000b800000 */
[----:B------:R-:W0:Y:S01]  /*0110*/  S2UR UR6, SR_CgaCtaId ;  /* 0x00000000000679c3 */ /* 0x000e220000008800 */
[C---:B------:R-:W-:Y:S01]  /*0120*/  IMAD.SHL.U32 R18, R7.reuse, 0x8, RZ ;  /* 0x0000000807127824 */ /* 0x040fe200078e00ff */
[----:B------:R-:W-:Y:S02]  /*0130*/  LOP3.LUT R16, R7, 0x7, RZ, 0xc0, !PT ;  /* 0x0000000707107812 */ /* 0x000fe400078ec0ff */
[----:B------:R-:W-:Y:S01]  /*0140*/  CS2R R4, SRZ ;  /* 0x0000000000047805 */ /* 0x000fe2000001ff00 */
[----:B------:R-:W-:Y:S01]  /*0150*/  IMAD.MOV.U32 R17, RZ, RZ, RZ ;  /* 0x000000ffff117224 */ /* 0x000fe200078e00ff */
[----:B------:R-:W-:Y:S01]  /*0160*/  UMOV UR4, 0x400 ;  /* 0x0000040000047882 */ /* 0x000fe20000000000 */
[----:B------:R-:W-:Y:S01]  /*0170*/  LOP3.LUT R20, R18, 0x1fc0, RZ, 0xc0, !PT ;  /* 0x00001fc012147812 */ /* 0x000fe200078ec0ff */
[----:B------:R-:W1:Y:S01]  /*0180*/  LDCU.64 UR10, c[0x0][0x388] ;  /* 0x00007100ff0a77ac */ /* 0x000e620008000a00 */
[----:B------:R-:W2:Y:S01]  /*0190*/  LDC.64 R2, c[0x0][0x398] ;  /* 0x0000e600ff027b82 */ /* 0x000ea20000000a00 */
[----:B------:R-:W-:-:S02]  /*01a0*/  UIADD3 UR5, UPT, UPT, -UR5, URZ, URZ ;  /* 0x000000ff05057290 */ /* 0x000fc4000fffe1ff */
[----:B0-----:R-:W-:-:S12]  /*01b0*/  ULEA UR4, UR6, UR4, 0x18 ;  /* 0x0000000406047291 */ /* 0x001fd8000f8ec0ff */
.L_x_46:
[----:B------:R-:W-:-:S04]  /*01c0*/  IADD3 R6, P0, PT, R0, R17, RZ ;  /* 0x0000001100067210 */ /* 0x000fc80007f1e0ff */
[----:B------:R-:W-:Y:S02]  /*01d0*/  LEA.HI.X.SX32 R7, R17, RZ, 0x1, P0 ;  /* 0x000000ff11077211 */ /* 0x000fe400000f0eff */
[----:B-1----:R-:W-:-:S04]  /*01e0*/  LEA R12, P0, R6, UR10, 0x3 ;  /* 0x0000000a060c7c11 */ /* 0x002fc8000f8018ff */
        /* <DEDUP_REMOVED lines=15> */
[----:B---3--:R1:W-:Y:S01]  /*02e0*/  STS.64 [R18+UR4], R12 ;  /* 0x0000000c12007988 */ /* 0x0083e20008000a04 */
[----:B------:R-:W-:Y:S01]  /*02f0*/  BAR.SYNC.DEFER_BLOCKING 0x0 ;  /* 0x0000000000007b1d */ /* 0x000fe20000010000 */
[----:B--2---:R-:W-:-:S04]  /*0300*/  SHF.R.U32.HI R7, RZ, R16, R7 ;  /* 0x00000010ff077219 */ /* 0x004fc80000011607 */
[----:B------:R-:W-:Y:S02]  /*0310*/  LOP3.LUT R7, R7, 0x1, RZ, 0xc0, !PT ;  /* 0x0000000107077812 */ /* 0x000fe400078ec0ff */
[-C--:B----4-:R-:W-:Y:S02]  /*0320*/  SHF.R.U32.HI R24, RZ, R16.reuse, R24 ;  /* 0x00000010ff187219 */ /* 0x090fe40000011618 */
[----:B------:R-:W-:Y:S02]  /*0330*/  IADD3 R7, P0, PT, RZ, -R7, RZ ;  /* 0x80000007ff077210 */ /* 0x000fe40007f1e0ff */
[----:B------:R-:W-:Y:S02]  /*0340*/  LOP3.LUT R24, R24, 0x1, RZ, 0xc0, !PT ;  /* 0x0000000118187812 */ /* 0x000fe400078ec0ff */
[----:B-----5:R-:W-:Y:S01]  /*0350*/  SHF.R.U32.HI R22, RZ, R16, R22 ;  /* 0x00000010ff167219 */ /* 0x020fe20000011616 */
[----:B------:R-:W-:Y:S01]  /*0360*/  IMAD.X R6, RZ, RZ, -0x1, P0 ;  /* 0xffffffffff067424 */ /* 0x000fe200000e06ff */
[----:B-1----:R-:W-:-:S02]  /*0370*/  IADD3 R13, P0, PT, RZ, -R24, RZ ;  /* 0x80000018ff0d7210 */ /* 0x002fc40007f1e0ff */
[----:B------:R-:W-:Y:S02]  /*0380*/  LOP3.LUT R22, R22, 0x1, RZ, 0xc0, !PT ;  /* 0x0000000116167812 */ /* 0x000fe400078ec0ff */
[----:B------:R-:W-:Y:S01]  /*0390*/  SHF.R.U32.HI R21, RZ, R16, R21 ;  /* 0x00000010ff157219 */ /* 0x000fe20000011615 */
[----:B0-----:R-:W-:Y:S01]  /*03a0*/  IMAD.X R15, RZ, RZ, -0x1, P0 ;  /* 0xffffffffff0f7424 */ /* 0x001fe200000e06ff */
[----:B------:R-:W-:Y:S01]  /*03b0*/  IADD3 R22, P0, PT, RZ, -R22, RZ ;  /* 0x80000016ff167210 */ /* 0x000fe20007f1e0ff */
[----:B------:R-:W0:Y:S01]  /*03c0*/  LDS.128 R8, [R20+UR4] ;  /* 0x0000000414087984 */ /* 0x000e220008000c00 */
[----:B------:R-:W-:-:S03]  /*03d0*/  LOP3.LUT R21, R21, 0x1, RZ, 0xc0, !PT ;  /* 0x0000000115157812 */ /* 0x000fc600078ec0ff */
[----:B------:R-:W-:Y:S01]  /*03e0*/  IMAD.X R12, RZ, RZ, -0x1, P0 ;  /* 0xffffffffff0c7424 */ /* 0x000fe200000e06ff */
[-C--:B------:R-:W-:Y:S02]  /*03f0*/  SHF.R.U32.HI R23, RZ, R16.reuse, R23 ;  /* 0x00000010ff177219 */ /* 0x080fe40000011617 */
[----:B------:R-:W-:Y:S02]  /*0400*/  IADD3 R21, P0, PT, RZ, -R21, RZ ;  /* 0x80000015ff157210 */ /* 0x000fe40007f1e0ff */
[----:B------:R-:W-:Y:S02]  /*0410*/  LOP3.LUT R23, R23, 0x1, RZ, 0xc0, !PT ;  /* 0x0000000117177812 */ /* 0x000fe400078ec0ff */
[-C--:B------:R-:W-:Y:S02]  /*0420*/  SHF.R.U32.HI R25, RZ, R16.reuse, R25 ;  /* 0x00000010ff197219 */ /* 0x080fe40000011619 */
[----:B------:R-:W-:Y:S02]  /*0430*/  SHF.R.U32.HI R27, RZ, R16, R27 ;  /* 0x00000010ff1b7219 */ /* 0x000fe4000001161b */
[----:B------:R-:W-:-:S02]  /*0440*/  LOP3.LUT R25, R25, 0x1, RZ, 0xc0, !PT ;  /* 0x0000000119197812 */ /* 0x000fc400078ec0ff */
[----:B------:R-:W-:Y:S02]  /*0450*/  LOP3.LUT R27, R27, 0x1, RZ, 0xc0, !PT ;  /* 0x000000011b1b7812 */ /* 0x000fe400078ec0ff */
[----:B------:R-:W-:-:S04]  /*0460*/  SHF.R.U32.HI R29, RZ, R16, R29 ;  /* 0x00000010ff1d7219 */ /* 0x000fc8000001161d */
[----:B------:R-:W-:Y:S02]  /*0470*/  LOP3.LUT R29, R29, 0x1, RZ, 0xc0, !PT ;  /* 0x000000011d1d7812 */ /* 0x000fe400078ec0ff */
[----:B0-----:R-:W-:Y:S02]  /*0480*/  LOP3.LUT R8, R4, R8, R7, 0x78, !PT ;  /* 0x0000000804087212 */ /* 0x001fe400078e7807 */
[----:B------:R-:W-:Y:S02]  /*0490*/  LOP3.LUT R9, R5, R9, R6, 0x78, !PT ;  /* 0x0000000905097212 */ /* 0x000fe400078e7806 */
[----:B------:R-:W0:Y:S01]  /*04a0*/  LDS.128 R4, [R20+UR4+0x10] ;  /* 0x0000100414047984 */ /* 0x000e220008000c00 */
[----:B------:R-:W-:Y:S02]  /*04b0*/  LOP3.LUT R13, R8, R10, R13, 0x78, !PT ;  /* 0x0000000a080d7212 */ /* 0x000fe400078e780d */
[----:B------:R-:W-:Y:S02]  /*04c0*/  LOP3.LUT R15, R9, R11, R15, 0x78, !PT ;  /* 0x0000000b090f7212 */ /* 0x000fe400078e780f */
[----:B------:R-:W1:Y:S01]  /*04d0*/  LDS.128 R8, [R20+UR4+0x20] ;  /* 0x0000200414087984 */ /* 0x000e620008000c00 */
[----:B0-----:R-:W-:-:S02]  /*04e0*/  LOP3.LUT R4, R13, R4, R22, 0x78, !PT ;  /* 0x000000040d047212 */ /* 0x001fc400078e7816 */
[----:B------:R-:W-:Y:S02]  /*04f0*/  LOP3.LUT R5, R15, R5, R12, 0x78, !PT ;  /* 0x000000050f057212 */ /* 0x000fe400078e780c */
[----:B------:R-:W0:Y:S01]  /*0500*/  LDS.128 R12, [R20+UR4+0x30] ;  /* 0x00003004140c7984 */ /* 0x000e220008000c00 */
[----:B------:R-:W-:Y:S01]  /*0510*/  LOP3.LUT R21, R4, R6, R21, 0x78, !PT ;  /* 0x0000000604157212 */ /* 0x000fe200078e7815 */
[----:B------:R-:W-:Y:S01]  /*0520*/  IMAD.X R6, RZ, RZ, -0x1, P0 ;  /* 0xffffffffff067424 */ /* 0x000fe200000e06ff */
[----:B------:R-:W-:Y:S01]  /*0530*/  BAR.SYNC.DEFER_BLOCKING 0x0 ;  /* 0x0000000000007b1d */ /* 0x000fe20000010000 */
[----:B------:R-:W-:-:S03]  /*0540*/  IADD3 R4, P0, PT, RZ, -R23, RZ ;  /* 0x80000017ff047210 */ /* 0x000fc60007f1e0ff */
[----:B------:R-:W-:Y:S02]  /*0550*/  LOP3.LUT R7, R5, R7, R6, 0x78, !PT ;  /* 0x0000000705077212 */ /* 0x000fe400078e7806 */
[----:B-1----:R-:W-:Y:S01]  /*0560*/  LOP3.LUT R5, R21, R8, R4, 0x78, !PT ;  /* 0x0000000815057212 */ /* 0x002fe200078e7804 */
[----:B------:R-:W-:Y:S01]  /*0570*/  IMAD.X R6, RZ, RZ, -0x1, P0 ;  /* 0xffffffffff067424 */ /* 0x000fe200000e06ff */
[----:B------:R-:W-:-:S04]  /*0580*/  IADD3 R25, P0, PT, RZ, -R25, RZ ;  /* 0x80000019ff197210 */ /* 0x000fc80007f1e0ff */
[----:B------:R-:W-:Y:S01]  /*0590*/  LOP3.LUT R9, R7, R9, R6, 0x78, !PT ;  /* 0x0000000907097212 */ /* 0x000fe200078e7806 */
[----:B------:R-:W-:Y:S01]  /*05a0*/  IMAD.X R4, RZ, RZ, -0x1, P0 ;  /* 0xffffffffff047424 */ /* 0x000fe200000e06ff */
[----:B------:R-:W-:Y:S02]  /*05b0*/  IADD3 R27, P0, PT, RZ, -R27, RZ ;  /* 0x8000001bff1b7210 */ /* 0x000fe40007f1e0ff */
[----:B------:R-:W-:Y:S02]  /*05c0*/  LOP3.LUT R5, R5, R10, R25, 0x78, !PT ;  /* 0x0000000a05057212 */ /* 0x000fe400078e7819 */
[----:B------:R-:W-:Y:S01]  /*05d0*/  LOP3.LUT R11, R9, R11, R4, 0x78, !PT ;  /* 0x0000000b090b7212 */ /* 0x000fe200078e7804 */
[----:B------:R-:W-:Y:S01]  /*05e0*/  IMAD.X R4, RZ, RZ, -0x1, P0 ;  /* 0xffffffffff047424 */ /* 0x000fe200000e06ff */
[----:B------:R-:W-:-:S05]  /*05f0*/  IADD3 R29, P0, PT, RZ, -R29, RZ ;  /* 0x8000001dff1d7210 */ /* 0x000fca0007f1e0ff */
[----:B------:R-:W-:Y:S01]  /*0600*/  IMAD.X R6, RZ, RZ, -0x1, P0 ;  /* 0xffffffffff067424 */ /* 0x000fe200000e06ff */
[----:B0-----:R-:W-:Y:S02]  /*0610*/  LOP3.LUT R5, R5, R12, R27, 0x78, !PT ;  /* 0x0000000c05057212 */ /* 0x001fe400078e781b */
[----:B------:R-:W-:Y:S02]  /*0620*/  LOP3.LUT R13, R11, R13, R4, 0x78, !PT ;  /* 0x0000000d0b0d7212 */ /* 0x000fe400078e7804 */
[----:B------:R-:W-:Y:S02]  /*0630*/  LOP3.LUT R4, R5, R14, R29, 0x78, !PT ;  /* 0x0000000e05047212 */ /* 0x000fe400078e781d */
[----:B------:R-:W-:Y:S01]  /*0640*/  LOP3.LUT R5, R13, R15, R6, 0x78, !PT ;  /* 0x0000000f0d057212 */ /* 0x000fe200078e7806 */
[----:B------:R-:W-:Y:S06]  /*0650*/  BRA.U UP0, `(.L_x_46) ;  /* 0xfffffff900d87547 */ /* 0x000fec000b83ffff */
.L_x_45:
[----:B------:R-:W0:Y:S02]  /*0660*/  LDC.64 R2, c[0x0][0x390] ;  /* 0x0000e400ff027b82 */ /* 0x000e240000000a00 */
[----:B0-----:R-:W-:-:S05]  /*0670*/  IMAD.WIDE.U32 R2, R0, 0x8, R2 ;  /* 0x0000000800027825 */ /* 0x001fca00078e0002 */
[----:B------:R-:W-:Y:S01]  /*0680*/  STG.E.64 desc[UR8][R2.64], R4 ;  /* 0x0000000402007986 */ /* 0x000fe2000c101b08 */
[----:B------:R-:W-:Y:S05]  /*0690*/  EXIT ;  /* 0x000000000000794d */ /* 0x000fea0003800000 */
.L_x_47:
        /* <DEDUP_REMOVED lines=14> */
.L_x_77:


//--------------------- .text._Z27gcrs_m_1_w_7_coding_dotprodiiPKlPlPKji --------------------------
	.section	.text._Z27gcrs_m_1_w_7_coding_dotprodiiPKlPlPKji,"ax",@progbits
	.align	128
        .global         _Z27gcrs_m_1_w_7_coding_dotprodiiPKlPlPKji
        .type           _Z27gcrs_m_1_w_7_coding_dotprodiiPKlPlPKji,@function
        .size           _Z27gcrs_m_1_w_7_coding_dotprodiiPKlPlPKji,(.L_x_78 - _Z27gcrs_m_1_w_7_coding_dotprodiiPKlPlPKji)
        .other          _Z27gcrs_m_1_w_7_coding_dotprodiiPKlPlPKji,@"STO_CUDA_ENTRY STV_DEFAULT"
_Z27gcrs_m_1_w_7_coding_dotprodiiPKlPlPKji:
.text._Z27gcrs_m_1_w_7_coding_dotprodiiPKlPlPKji:
        /* <DEDUP_REMOVED lines=29> */
[----:B------:R-:W1:Y:S01]  /*01d0*/  LDC.64 R4, c[0x0][0x390] ;  /* 0x0000e400ff047b82 */ /* 0x000e620000000a00 */
[----:B------:R-:W-:Y:S02]  /*01e0*/  IMAD.MOV.U32 R20, RZ, RZ, RZ ;  /* 0x000000ffff147224 */ /* 0x000fe400078e00ff */
[----:B------:R-:W-:Y:S01]  /*01f0*/  IMAD.MOV.U32 R29, RZ, RZ, RZ ;  /* 0x000000ffff1d7224 */ /* 0x000fe200078e00ff */
[----:B------:R-:W2:Y:S01]  /*0200*/  LDCU.64 UR8, c[0x0][0x358] ;  /* 0x00006b00ff0877ac */ /* 0x000ea20008000a00 */
[----:B0-----:R-:W-:Y:S01]  /*0210*/  UISETP.GE.AND UP0, UPT, UR6, 0x1, UPT ;  /* 0x000000010600788c */ /* 0x001fe2000bf06270 */
[----:B-1----:R-:W-:-:S08]  /*0220*/  IMAD.WIDE.U32 R4, R0, 0x8, R4 ;  /* 0x0000000800047825 */ /* 0x002fd000078e0004 */
[----:B--2---:R-:W-:Y:S05]  /*0230*/  BRA.U !UP0, `(.L_x_48) ;  /* 0x00000005086c7547 */ /* 0x004fea000b800000 */
[----:B------:R-:W-:Y:S01]  /*0240*/  LOP3.LUT R2, R7, 0xffff, RZ, 0xc0, !PT ;  /* 0x0000ffff07027812 */ /* 0x000fe200078ec0ff */
[----:B------:R-:W0:Y:S01]  /*0250*/  S2UR UR5, SR_CgaCtaId ;  /* 0x00000000000579c3 */ /* 0x000e220000008800 */
[----:B------:R-:W-:Y:S01]  /*0260*/  UMOV UR4, 0x400 ;  /* 0x0000040000047882 */ /* 0x000fe20000000000 */
[----:B------:R-:W-:Y:S01]  /*0270*/  IMAD.MOV.U32 R20, RZ, RZ, RZ ;  /* 0x000000ffff147224 */ /* 0x000fe200078e00ff */
[----:B------:R-:W1:Y:S01]  /*0280*/  LDCU.64 UR10, c[0x0][0x388] ;  /* 0x00007100ff0a77ac */ /* 0x000e620008000a00 */
[----:B------:R-:W-:Y:S02]  /*0290*/  IMAD R2, R2, 0x2493, RZ ;  /* 0x0000249302027824 */ /* 0x000fe400078e02ff */
[----:B------:R-:W-:Y:S02]  /*02a0*/  IMAD.MOV.U32 R29, RZ, RZ, RZ ;  /* 0x000000ffff1d7224 */ /* 0x000fe400078e00ff */
[----:B------:R-:W-:Y:S01]  /*02b0*/  IMAD.MOV.U32 R15, RZ, RZ, RZ ;  /* 0x000000ffff0f7224 */ /* 0x000fe200078e00ff */
[----:B------:R-:W-:-:S04]  /*02c0*/  SHF.R.U32.HI R2, RZ, 0x10, R2 ;  /* 0x00000010ff027819 */ /* 0x000fc80000011602 */
[----:B------:R-:W-:-:S05]  /*02d0*/  PRMT R2, R2, 0x9910, RZ ;  /* 0x0000991002027816 */ /* 0x000fca00000000ff */
[----:B------:R-:W-:-:S04]  /*02e0*/  IMAD R2, R2, 0x7, RZ ;  /* 0x0000000702027824 */ /* 0x000fc800078e02ff */
[----:B------:R-:W-:Y:S02]  /*02f0*/  IMAD.MOV R14, RZ, RZ, -R2 ;  /* 0x000000ffff0e7224 */ /* 0x000fe400078e0a02 */
[----:B------:R-:W2:Y:S01]  /*0300*/  LDC.64 R2, c[0x0][0x398] ;  /* 0x0000e600ff027b82 */ /* 0x000ea20000000a00 */
[----:B0-----:R-:W-:Y:S02]  /*0310*/  ULEA UR4, UR5, UR4, 0x18 ;  /* 0x0000000405047291 */ /* 0x001fe4000f8ec0ff */
[----:B------:R-:W-:Y:S01]  /*0320*/  PRMT R14, R14, 0x7710, RZ ;  /* 0x000077100e0e7816 */ /* 0x000fe200000000ff */
[----:B------:R-:W-:-:S03]  /*0330*/  UIADD3 UR5, UPT, UPT, -UR6, URZ, URZ ;  /* 0x000000ff06057290 */ /* 0x000fc6000fffe1ff */
[----:B------:R-:W-:Y:S01]  /*0340*/  LEA R18, R7, UR4, 0x3 ;  /* 0x0000000407127c11 */ /* 0x000fe2000f8e18ff */
[----:B------:R-:W-:-:S05]  /*0350*/  IMAD.IADD R14, R14, 0x1, R7 ;  /* 0x000000010e0e7824 */ /* 0x000fca00078e0207 */
[----:B------:R-:W-:-:S05]  /*0360*/  LOP3.LUT R14, R14, 0xffff, RZ, 0xc0, !PT ;  /* 0x0000ffff0e0e7812 */ /* 0x000fca00078ec0ff */
[----:B------:R-:W-:-:S05]  /*0370*/  IMAD.IADD R16, R7, 0x1, -R14 ;  /* 0x0000000107107824 */ /* 0x000fca00078e0a0e */
[----:B-1----:R-:W-:-:S07]  /*0380*/  LEA R16, R16, UR4, 0x3 ;  /* 0x0000000410107c11 */ /* 0x002fce000f8e18ff */
.L_x_49:
        /* <DEDUP_REMOVED lines=12> */
[----:B------:R-:W5:Y:S01]  /*0450*/  LDG.E.CONSTANT R25, desc[UR8][R26.64+0x18] ;  /* 0x000018081a197981 */ /* 0x000f62000c1e9900 */
[----:B------:R-:W-:Y:S01]  /*0460*/  UIADD3 UR5, UPT, UPT, UR5, 0x1, URZ ;  /* 0x0000000105057890 */ /* 0x000fe2000fffe0ff */
[----:B------:R-:W-:-:S02]  /*0470*/  VIADD R17, R17, 0x7 ;  /* 0x0000000711117836 */ /* 0x000fc40000000000 */
[----:B------:R-:W-:Y:S01]  /*0480*/  VIADD R15, R15, UR7 ;  /* 0x000000070f0f7c36 */ /* 0x000fe20008000000 */
[----:B------:R-:W-:Y:S01]  /*0490*/  UISETP.NE.AND UP0, UPT, UR5, URZ, UPT ;  /* 0x000000ff0500728c */ /* 0x000fe2000bf05270 */
[----:B---3--:R-:W-:Y:S01]  /*04a0*/  STS.64 [R18], R12 ;  /* 0x0000000c12007388 */ /* 0x008fe20000000a00 */
[----:B------:R-:W-:Y:S01]  /*04b0*/  BAR.SYNC.DEFER_BLOCKING 0x0 ;  /* 0x0000000000007b1d */ /* 0x000fe20000010000 */
[----:B--2---:R-:W-:-:S04]  /*04c0*/  SHF.R.U32.HI R28, RZ, R14, R28 ;  /* 0x0000000eff1c7219 */ /* 0x004fc8000001161c */
[----:B------:R-:W-:Y:S02]  /*04d0*/  LOP3.LUT R28, R28, 0x1, RZ, 0xc0, !PT ;  /* 0x000000011c1c7812 */ /* 0x000fe400078ec0ff */
[----:B----4-:R-:W-:Y:S02]  /*04e0*/  SHF.R.U32.HI R24, RZ, R14, R24 ;  /* 0x0000000eff187219 */ /* 0x010fe40000011618 */
[----:B------:R-:W-:Y:S02]  /*04f0*/  IADD3 R28, P0, PT, RZ, -R28, RZ ;  /* 0x8000001cff1c7210 */ /* 0x000fe40007f1e0ff */
[----:B------:R-:W-:Y:S02]  /*0500*/  LOP3.LUT R24, R24, 0x1, RZ, 0xc0, !PT ;  /* 0x0000000118187812 */ /* 0x000fe400078ec0ff */
[-C--:B-----5:R-:W-:Y:S02]  /*0510*/  SHF.R.U32.HI R22, RZ, R14.reuse, R22 ;  /* 0x0000000eff167219 */ /* 0x0a0fe40000011616 */
[----:B------:R-:W-:-:S02]  /*0520*/  SHF.R.U32.HI R19, RZ, R14, R19 ;  /* 0x0000000eff137219 */ /* 0x000fc40000011613 */
[----:B------:R-:W-:Y:S02]  /*0530*/  LOP3.LUT R22, R22, 0x1, RZ, 0xc0, !PT ;  /* 0x0000000116167812 */ /* 0x000fe400078ec0ff */
[----:B------:R-:W-:Y:S02]  /*0540*/  LOP3.LUT R19, R19, 0x1, RZ, 0xc0, !PT ;  /* 0x0000000113137812 */ /* 0x000fe400078ec0ff */
[-C--:B------:R-:W-:Y:S01]  /*0550*/  SHF.R.U32.HI R21, RZ, R14.reuse, R21 ;  /* 0x0000000eff157219 */ /* 0x080fe20000011615 */
[----:B------:R-:W0:Y:S01]  /*0560*/  LDS.64 R8, [R16] ;  /* 0x0000000010087984 */ /* 0x000e220000000a00 */
[----:B------:R-:W-:Y:S02]  /*0570*/  SHF.R.U32.HI R23, RZ, R14, R23 ;  /* 0x0000000eff177219 */ /* 0x000fe40000011617 */
[----:B------:R-:W-:Y:S01]  /*0580*/  LOP3.LUT R21, R21, 0x1, RZ, 0xc0, !PT ;  /* 0x0000000115157812 */ /* 0x000fe200078ec0ff */
[----:B------:R-:W1:Y:S01]  /*0590*/  LDS.64 R10, [R16+0x8] ;  /* 0x00000800100a7984 */ /* 0x000e620000000a00 */
[----:B------:R-:W-:-:S02]  /*05a0*/  LOP3.LUT R23, R23, 0x1, RZ, 0xc0, !PT ;  /* 0x0000000117177812 */ /* 0x000fc400078ec0ff */
[----:B------:R-:W-:Y:S01]  /*05b0*/  SHF.R.U32.HI R25, RZ, R14, R25 ;  /* 0x0000000eff197219 */ /* 0x000fe20000011619 */
[----:B------:R-:W2:Y:S03]  /*05c0*/  LDS.64 R6, [R16+0x10] ;  /* 0x0000100010067984 */ /* 0x000ea60000000a00 */
[----:B------:R-:W-:Y:S02]  /*05d0*/  LOP3.LUT R25, R25, 0x1, RZ, 0xc0, !PT ;  /* 0x0000000119197812 */ /* 0x000fe400078ec0ff */
[----:B0-----:R-:W-:Y:S01]  /*05e0*/  LOP3.LUT R20, R20, R8, R28, 0x78, !PT ;  /* 0x0000000814147212 */ /* 0x001fe200078e781c */
[----:B------:R-:W-:Y:S01]  /*05f0*/  IMAD.X R8, RZ, RZ, -0x1, P0 ;  /* 0xffffffffff087424 */ /* 0x000fe200000e06ff */
[----:B------:R-:W-:-:S04]  /*0600*/  IADD3 R27, P0, PT, RZ, -R24, RZ ;  /* 0x80000018ff1b7210 */ /* 0x000fc80007f1e0ff */
[----:B------:R-:W-:Y:S01]  /*0610*/  LOP3.LUT R29, R29, R9, R8, 0x78, !PT ;  /* 0x000000091d1d7212 */ /* 0x000fe200078e7808 */
[----:B------:R-:W-:Y:S01]  /*0620*/  IMAD.X R12, RZ, RZ, -0x1, P0 ;  /* 0xffffffffff0c7424 */ /* 0x000fe200000e06ff */
[----:B------:R-:W0:Y:S01]  /*0630*/  LDS.64 R8, [R16+0x18] ;  /* 0x0000180010087984 */ /* 0x000e220000000a00 */
[----:B-1----:R-:W-:Y:S02]  /*0640*/  LOP3.LUT R27, R20, R10, R27, 0x78, !PT ;  /* 0x0000000a141b7212 */ /* 0x002fe400078e781b */
[----:B------:R-:W-:Y:S02]  /*0650*/  IADD3 R22, P0, PT, RZ, -R22, RZ ;  /* 0x80000016ff167210 */ /* 0x000fe40007f1e0ff */
[----:B------:R-:W-:Y:S02]  /*0660*/  LOP3.LUT R29, R29, R11, R12, 0x78, !PT ;  /* 0x0000000b1d1d7212 */ /* 0x000fe400078e780c */
[----:B------:R-:W1:Y:S01]  /*0670*/  LDS.64 R10, [R16+0x20] ;  /* 0x00002000100a7984 */ /* 0x000e620000000a00 */
[----:B--2---:R-:W-:Y:S01]  /*0680*/  LOP3.LUT R27, R27, R6, R22, 0x78, !PT ;  /* 0x000000061b1b7212 */ /* 0x004fe200078e7816 */
[----:B------:R-:W-:Y:S01]  /*0690*/  IMAD.X R6, RZ, RZ, -0x1, P0 ;  /* 0xffffffffff067424 */ /* 0x000fe200000e06ff */
[----:B------:R-:W-:Y:S01]  /*06a0*/  IADD3 R19, P0, PT, RZ, -R19, RZ ;  /* 0x80000013ff137210 */ /* 0x000fe20007f1e0ff */
[----:B------:R-:W2:Y:S03]  /*06b0*/  LDS.64 R12, [R16+0x28] ;  /* 0x00002800100c7984 */ /* 0x000ea60000000a00 */
[----:B------:R-:W-:Y:S01]  /*06c0*/  LOP3.LUT R29, R29, R7, R6, 0x78, !PT ;  /* 0x000000071d1d7212 */ /* 0x000fe200078e7806 */
[----:B------:R-:W-:Y:S01]  /*06d0*/  IMAD.X R20, RZ, RZ, -0x1, P0 ;  /* 0xffffffffff147424 */ /* 0x000fe200000e06ff */
[----:B------:R-:W3:Y:S04]  /*06e0*/  LDS.64 R6, [R16+0x30] ;  /* 0x0000300010067984 */ /* 0x000ee80000000a00 */
[----:B0-----:R-:W-:Y:S01]  /*06f0*/  LOP3.LUT R29, R29, R9, R20, 0x78, !PT ;  /* 0x000000091d1d7212 */ /* 0x001fe200078e7814 */
[----:B------:R-:W-:Y:S01]  /*0700*/  BAR.SYNC.DEFER_BLOCKING 0x0 ;  /* 0x0000000000007b1d */ /* 0x000fe20000010000 */
[----:B------:R-:W-:-:S02]  /*0710*/  IADD3 R9, P0, PT, RZ, -R21, RZ ;  /* 0x80000015ff097210 */ /* 0x000fc40007f1e0ff */
[----:B------:R-:W-:-:S03]  /*0720*/  LOP3.LUT R27, R27, R8, R19, 0x78, !PT ;  /* 0x000000081b1b7212 */ /* 0x000fc600078e7813 */
[----:B------:R-:W-:Y:S01]  /*0730*/  IMAD.X R8, RZ, RZ, -0x1, P0 ;  /* 0xffffffffff087424 */ /* 0x000fe200000e06ff */
[----:B------:R-:W-:Y:S02]  /*0740*/  IADD3 R23, P0, PT, RZ, -R23, RZ ;  /* 0x80000017ff177210 */ /* 0x000fe40007f1e0ff */
[----:B-1----:R-:W-:Y:S02]  /*0750*/  LOP3.LUT R9, R27, R10, R9, 0x78, !PT ;  /* 0x0000000a1b097212 */ /* 0x002fe400078e7809 */
[----:B------:R-:W-:Y:S01]  /*0760*/  LOP3.LUT R11, R29, R11, R8, 0x78, !PT ;  /* 0x0000000b1d0b7212 */ /* 0x000fe200078e7808 */
[----:B------:R-:W-:Y:S01]  /*0770*/  IMAD.X R8, RZ, RZ, -0x1, P0 ;  /* 0xffffffffff087424 */ /* 0x000fe200000e06ff */
[----:B------:R-:W-:Y:S02]  /*0780*/  IADD3 R25, P0, PT, RZ, -R25, RZ ;  /* 0x80000019ff197210 */ /* 0x000fe40007f1e0ff */
[----:B--2---:R-:W-:Y:S02]  /*0790*/  LOP3.LUT R9, R9, R12, R23, 0x78, !PT ;  /* 0x0000000c09097212 */ /* 0x004fe400078e7817 */
[----:B------:R-:W-:Y:S01]  /*07a0*/  LOP3.LUT R13, R11, R13, R8, 0x78, !PT ;  /* 0x0000000d0b0d7212 */ /* 0x000fe200078e7808 */
[----:B------:R-:W-:Y:S01]  /*07b0*/  IMAD.X R29, RZ, RZ, -0x1, P0 ;  /* 0xffffffffff1d7424 */ /* 0x000fe200000e06ff */
[----:B---3--:R-:W-:-:S04]  /*07c0*/  LOP3.LUT R20, R9, R6, R25, 0x78, !PT ;  /* 0x0000000609147212 */ /* 0x008fc800078e7819 */
[----:B------:R-:W-:Y:S01]  /*07d0*/  LOP3.LUT R29, R13, R7, R29, 0x78, !PT ;  /* 0x000000070d1d7212 */ /* 0x000fe200078e781d */
[----:B------:R-:W-:Y:S06]  /*07e0*/  BRA.U UP0, `(.L_x_49) ;  /* 0xfffffff900e87547 */ /* 0x000fec000b83ffff */
.L_x_48:
[----:B------:R-:W-:-:S05]  /*07f0*/  IMAD.MOV.U32 R21, RZ, RZ, R29 ;  /* 0x000000ffff157224 */ /* 0x000fca00078e001d */
[----:B------:R-:W-:Y:S01]  /*0800*/  STG.E.64 desc[UR8][R4.64], R20 ;  /* 0x0000001404007986 */ /* 0x000fe2000c101b08 */
[----:B------:R-:W-:Y:S05]  /*0810*/  EXIT ;  /* 0x000000000000794d */ /* 0x000fea0003800000 */
.L_x_50:
        /* <DEDUP_REMOVED lines=14> */
.L_x_78:


//--------------------- .text._Z27gcrs_m_1_w_6_coding_dotprodiiPKlPlPKji --------------------------
	.section	.text._Z27gcrs_m_1_w_6_coding_dotprodiiPKlPlPKji,"ax",@progbits
	.align	128
        .global         _Z27gcrs_m_1_w_6_coding_dotprodiiPKlPlPKji
        .type           _Z27gcrs_m_1_w_6_coding_dotprodiiPKlPlPKji,@function
        .size           _Z27gcrs_m_1_w_6_coding_dotprodiiPKlPlPKji,(.L_x_79 - _Z27gcrs_m_1_w_6_coding_dotprodiiPKlPlPKji)
        .other          _Z27gcrs_m_1_w_6_coding_dotprodiiPKlPlPKji,@"STO_CUDA_ENTRY STV_DEFAULT"
_Z27gcrs_m_1_w_6_coding_dotprodiiPKlPlPKji:
.text._Z27gcrs_m_1_w_6_coding_dotprodiiPKlPlPKji:
        /* <DEDUP_REMOVED lines=50> */
.L_x_52:
        /* <DEDUP_REMOVED lines=25> */
[----:B------:R-:W-:-:S02]  /*04b0*/  IADD3 R22, P0, PT, RZ, -R22, RZ ;  /* 0x80000016ff167210 */ /* 0x000fc40007f1e0ff */
[----:B------:R-:W-:Y:S02]  /*04c0*/  LOP3.LUT R21, R21, 0x1, RZ, 0xc0, !PT ;  /* 0x0000000115157812 */ /* 0x000fe400078ec0ff */
[-C--:B------:R-:W-:Y:S02]  /*04d0*/  SHF.R.U32.HI R19, RZ, R14.reuse, R19 ;  /* 0x0000000eff137219 */ /* 0x080fe40000011613 */
[-C--:B------:R-:W-:Y:S01]  /*04e0*/  SHF.R.U32.HI R23, RZ, R14.reuse, R23 ;  /* 0x0000000eff177219 */ /* 0x080fe20000011617 */
[----:B------:R-:W0:Y:S01]  /*04f0*/  LDS.64 R8, [R16] ;  /* 0x0000000010087984 */ /* 0x000e220000000a00 */
[----:B------:R-:W-:Y:S02]  /*0500*/  LOP3.LUT R19, R19, 0x1, RZ, 0xc0, !PT ;  /* 0x0000000113137812 */ /* 0x000fe400078ec0ff */
[----:B------:R-:W-:Y:S01]  /*0510*/  LOP3.LUT R23, R23, 0x1, RZ, 0xc0, !PT ;  /* 0x0000000117177812 */ /* 0x000fe200078ec0ff */
[----:B------:R-:W1:Y:S01]  /*0520*/  LDS.64 R12, [R16+0x8] ;  /* 0x00000800100c7984 */ /* 0x000e620000000a00 */
[----:B------:R-:W-:-:S03]  /*0530*/  SHF.R.U32.HI R27, RZ, R14, R27 ;  /* 0x0000000eff1b7219 */ /* 0x000fc6000001161b */
[----:B------:R-:W2:Y:S01]  /*0540*/  LDS.64 R6, [R16+0x10] ;  /* 0x0000100010067984 */ /* 0x000ea20000000a00 */
[----:B------:R-:W-:-:S03]  /*0550*/  LOP3.LUT R27, R27, 0x1, RZ, 0xc0, !PT ;  /* 0x000000011b1b7812 */ /* 0x000fc600078ec0ff */
[----:B------:R-:W-:Y:S01]  /*0560*/  LDS.64 R10, [R16+0x20] ;  /* 0x00002000100a7984 */ /* 0x000fe20000000a00 */
[----:B0-----:R-:W-:Y:S02]  /*0570*/  LOP3.LUT R25, R20, R8, R26, 0x78, !PT ;  /* 0x0000000814197212 */ /* 0x001fe400078e781a */
[----:B------:R-:W-:Y:S02]  /*0580*/  LOP3.LUT R29, R29, R9, R28, 0x78, !PT ;  /* 0x000000091d1d7212 */ /* 0x000fe400078e781c */
[----:B------:R-:W0:Y:S01]  /*0590*/  LDS.64 R8, [R16+0x18] ;  /* 0x0000180010087984 */ /* 0x000e220000000a00 */
[----:B-1----:R-:W-:Y:S01]  /*05a0*/  LOP3.LUT R25, R25, R12, R22, 0x78, !PT ;  /* 0x0000000c19197212 */ /* 0x002fe200078e7816 */
[----:B------:R-:W-:Y:S01]  /*05b0*/  IMAD.X R12, RZ, RZ, -0x1, P0 ;  /* 0xffffffffff0c7424 */ /* 0x000fe200000e06ff */
[----:B------:R-:W-:-:S04]  /*05c0*/  IADD3 R21, P0, PT, RZ, -R21, RZ ;  /* 0x80000015ff157210 */ /* 0x000fc80007f1e0ff */
[----:B------:R-:W-:Y:S01]  /*05d0*/  LOP3.LUT R29, R29, R13, R12, 0x78, !PT ;  /* 0x0000000d1d1d7212 */ /* 0x000fe200078e780c */
[----:B------:R-:W-:Y:S01]  /*05e0*/  IMAD.X R20, RZ, RZ, -0x1, P0 ;  /* 0xffffffffff147424 */ /* 0x000fe200000e06ff */
[----:B------:R-:W1:Y:S01]  /*05f0*/  LDS.64 R12, [R16+0x28] ;  /* 0x00002800100c7984 */ /* 0x000e620000000a00 */
[----:B--2---:R-:W-:-:S03]  /*0600*/  LOP3.LUT R25, R25, R6, R21, 0x78, !PT ;  /* 0x0000000619197212 */ /* 0x004fc600078e7815 */
[----:B------:R-:W-:Y:S01]  /*0610*/  LOP3.LUT R29, R29, R7, R20, 0x78, !PT ;  /* 0x000000071d1d7212 */ /* 0x000fe200078e7814 */
[----:B------:R-:W-:Y:S01]  /*0620*/  BAR.SYNC.DEFER_BLOCKING 0x0 ;  /* 0x0000000000007b1d */ /* 0x000fe20000010000 */
[----:B------:R-:W-:-:S05]  /*0630*/  IADD3 R7, P0, PT, RZ, -R19, RZ ;  /* 0x80000013ff077210 */ /* 0x000fca0007f1e0ff */
[----:B------:R-:W-:Y:S01]  /*0640*/  IMAD.X R6, RZ, RZ, -0x1, P0 ;  /* 0xffffffffff067424 */ /* 0x000fe200000e06ff */
[----:B------:R-:W-:-:S04]  /*0650*/  IADD3 R23, P0, PT, RZ, -R23, RZ ;  /* 0x80000017ff177210 */ /* 0x000fc80007f1e0ff */
[----:B0-----:R-:W-:Y:S01]  /*0660*/  LOP3.LUT R9, R29, R9, R6, 0x78, !PT ;  /* 0x000000091d097212 */ /* 0x001fe200078e7806 */
[----:B------:R-:W-:Y:S01]  /*0670*/  IMAD.X R6, RZ, RZ, -0x1, P0 ;  /* 0xffffffffff067424 */ /* 0x000fe200000e06ff */
[----:B------:R-:W-:Y:S02]  /*0680*/  IADD3 R27, P0, PT, RZ, -R27, RZ ;  /* 0x8000001bff1b7210 */ /* 0x000fe40007f1e0ff */
[----:B------:R-:W-:Y:S02]  /*0690*/  LOP3.LUT R7, R25, R8, R7, 0x78, !PT ;  /* 0x0000000819077212 */ /* 0x000fe400078e7807 */
[----:B------:R-:W-:Y:S01]  /*06a0*/  LOP3.LUT R11, R9, R11, R6, 0x78, !PT ;  /* 0x0000000b090b7212 */ /* 0x000fe200078e7806 */
[----:B------:R-:W-:Y:S01]  /*06b0*/  IMAD.X R29, RZ, RZ, -0x1, P0 ;  /* 0xffffffffff1d7424 */ /* 0x000fe200000e06ff */
[----:B------:R-:W-:-:S04]  /*06c0*/  LOP3.LUT R7, R7, R10, R23, 0x78, !PT ;  /* 0x0000000a07077212 */ /* 0x000fc800078e7817 */
[----:B-1----:R-:W-:Y:S02]  /*06d0*/  LOP3.LUT R20, R7, R12, R27, 0x78, !PT ;  /* 0x0000000c07147212 */ /* 0x002fe400078e781b */
[----:B------:R-:W-:Y:S01]  /*06e0*/  LOP3.LUT R29, R11, R13, R29, 0x78, !PT ;  /* 0x0000000d0b1d7212 */ /* 0x000fe200078e781d */
[----:B------:R-:W-:Y:S06]  /*06f0*/  BRA.U UP0, `(.L_x_52) ;  /* 0xfffffffd00087547 */ /* 0x000fec000b83ffff */
.L_x_51:
[----:B------:R-:W-:-:S05]  /*0700*/  IMAD.MOV.U32 R21, RZ, RZ, R29 ;  /* 0x000000ffff157224 */ /* 0x000fca00078e001d */
[----:B------:R-:W-:Y:S01]  /*0710*/  STG.E.64 desc[UR8][R2.64], R20 ;  /* 0x0000001402007986 */ /* 0x000fe2000c101b08 */
[----:B------:R-:W-:Y:S05]  /*0720*/  EXIT ;  /* 0x000000000000794d */ /* 0x000fea0003800000 */
.L_x_53:
        /* <DEDUP_REMOVED lines=13> */
.L_x_79:


//--------------------- .text._Z27gcrs_m_1_w_5_coding_dotprodiiPKlPlPKji --------------------------
	.section	.text._Z27gcrs_m_1_w_5_coding_dotprodiiPKlPlPKji,"ax",@progbits
	.align	128
        .global         _Z27gcrs_m_1_w_5_coding_dotprodiiPKlPlPKji
        .type           _Z27gcrs_m_1_w_5_coding_dotprodiiPKlPlPKji,@function
        .size           _Z27gcrs_m_1_w_5_coding_dotprodiiPKlPlPKji,(.L_x_80 - _Z27gcrs_m_1_w_5_coding_dotprodiiPKlPlPKji)
        .other          _Z27gcrs_m_1_w_5_coding_dotprodiiPKlPlPKji,@"STO_CUDA_ENTRY STV_DEFAULT"
_Z27gcrs_m_1_w_5_coding_dotprodiiPKlPlPKji:
.text._Z27gcrs_m_1_w_5_coding_dotprodiiPKlPlPKji:
[----:B------:R-:W-:Y:S01]  /*0000*/  LDC R1, c[0x0][0x37c] ;  /* 0x0000df00ff017b82 */ /* 0x000fe20000000800 */
[----:B------:R-:W0:Y:S01]  /*0010*/  LDCU UR5, c[0x0][0x360] ;  /* 0x00006c00ff0577ac */ /* 0x000e220008000800 */
[----:B------:R-:W1:Y:S06]  /*0020*/  S2R R3, SR_CTAID.X ;  /* 0x0000000000037919 */ /* 0x000e6c0000002500 */
[----:B------:R-:W2:Y:S01]  /*0030*/  LDC R0, c[0x0][0x3a0] ;  /* 0x0000e800ff007b82 */ /* 0x000ea20000000800 */
        /* <DEDUP_REMOVED lines=13> */
[----:B--2---:R-:W-:-:S04]  /*0110*/  ISETP.GE.U32.AND P0, PT, R3, R0, PT ;  /* 0x000000000300720c */ /* 0x004fc80003f06070 */
[----:B------:R-:W-:Y:S01]  /*0120*/  ISETP.GE.U32.OR P0, PT, R6, UR4, P0 ;  /* 0x0000000406007c0c */ /* 0x000fe20008706470 */
[----:B0-----:R-:W-:-:S12]  /*0130*/  IMAD.U32 R4, RZ, RZ, UR5 ;  /* 0x00000005ff047e24 */ /* 0x001fd8000f8e00ff */
[----:B------:R-:W-:Y:S05]  /*0140*/  @P0 EXIT ;  /* 0x000000000000094d */ /* 0x000fea0003800000 */
[----:B------:R-:W0:Y:S01]  /*0150*/  LDCU UR7, c[0x0][0x380] ;  /* 0x00007000ff0777ac */ /* 0x000e220008000800 */
[----:B------:R-:W-:Y:S02]  /*0160*/  IMAD.MOV.U32 R24, RZ, RZ, RZ ;  /* 0x000000ffff187224 */ /* 0x000fe400078e00ff */
[----:B------:R-:W-:Y:S01]  /*0170*/  IMAD.MOV.U32 R27, RZ, RZ, RZ ;  /* 0x000000ffff1b7224 */ /* 0x000fe200078e00ff */
[----:B------:R-:W1:Y:S01]  /*0180*/  LDCU.64 UR10, c[0x0][0x358] ;  /* 0x00006b00ff0a77ac */ /* 0x000e620008000a00 */
[----:B0-----:R-:W-:-:S09]  /*0190*/  UISETP.GE.AND UP0, UPT, UR7, 0x1, UPT ;  /* 0x000000010700788c */ /* 0x001fd2000bf06270 */
[----:B-1----:R-:W-:Y:S05]  /*01a0*/  BRA.U !UP0, `(.L_x_54) ;  /* 0x0000000908e87547 */ /* 0x002fea000b800000 */
[----:B------:R-:W-:Y:S01]  /*01b0*/  LOP3.LUT R2, R6, 0xffff, RZ, 0xc0, !PT ;  /* 0x0000ffff06027812 */ /* 0x000fe200078ec0ff */
[----:B------:R-:W0:Y:S01]  /*01c0*/  S2UR UR6, SR_CgaCtaId ;  /* 0x00000000000679c3 */ /* 0x000e220000008800 */
[----:B------:R-:W-:Y:S01]  /*01d0*/  UISETP.NE.AND UP1, UPT, UR7, 0x1, UPT ;  /* 0x000000010700788c */ /* 0x000fe2000bf25270 */
[----:B------:R-:W-:Y:S01]  /*01e0*/  IMAD.MOV.U32 R24, RZ, RZ, RZ ;  /* 0x000000ffff187224 */ /* 0x000fe200078e00ff */
[----:B------:R-:W-:Y:S01]  /*01f0*/  UMOV UR5, 0x400 ;  /* 0x0000040000057882 */ /* 0x000fe20000000000 */
[----:B------:R-:W-:Y:S01]  /*0200*/  IMAD R2, R2, 0x3334, RZ ;  /* 0x0000333402027824 */ /* 0x000fe200078e02ff */
[----:B------:R-:W-:Y:S01]  /*0210*/  ULOP3.LUT UR8, UR7, 0x1, URZ, 0xc0, !UPT ;  /* 0x0000000107087892 */ /* 0x000fe2000f8ec0ff */
[----:B------:R-:W-:Y:S01]  /*0220*/  IMAD.MOV.U32 R27, RZ, RZ, RZ ;  /* 0x000000ffff1b7224 */ /* 0x000fe200078e00ff */
[----:B------:R-:W-:Y:S02]  /*0230*/  UMOV UR4, URZ ;  /* 0x000000ff00047c82 */ /* 0x000fe40008000000 */
[----:B------:R-:W-:Y:S01]  /*0240*/  SHF.R.U32.HI R2, RZ, 0x10, R2 ;  /* 0x00000010ff027819 */ /* 0x000fe20000011602 */
[----:B------:R-:W-:-:S03]  /*0250*/  UISETP.NE.U32.AND UP0, UPT, UR8, 0x1, UPT ;  /* 0x000000010800788c */ /* 0x000fc6000bf05070 */
[----:B------:R-:W-:-:S05]  /*0260*/  PRMT R2, R2, 0x9910, RZ ;  /* 0x0000991002027816 */ /* 0x000fca00000000ff */
[----:B------:R-:W-:-:S04]  /*0270*/  IMAD R2, R2, 0x5, RZ ;  /* 0x0000000502027824 */ /* 0x000fc800078e02ff */
[----:B------:R-:W-:Y:S01]  /*0280*/  IMAD.MOV R2, RZ, RZ, -R2 ;  /* 0x000000ffff027224 */ /* 0x000fe200078e0a02 */
[----:B0-----:R-:W-:-:S04]  /*0290*/  ULEA UR5, UR6, UR5, 0x18 ;  /* 0x0000000506057291 */ /* 0x001fc8000f8ec0ff */
[----:B------:R-:W-:-:S05]  /*02a0*/  PRMT R5, R2, 0x7710, RZ ;  /* 0x0000771002057816 */ /* 0x000fca00000000ff */
[----:B------:R-:W-:-:S05]  /*02b0*/  IMAD.IADD R5, R5, 0x1, R6 ;  /* 0x0000000105057824 */ /* 0x000fca00078e0206 */
[----:B------:R-:W-:-:S05]  /*02c0*/  LOP3.LUT R5, R5, 0xffff, RZ, 0xc0, !PT ;  /* 0x0000ffff05057812 */ /* 0x000fca00078ec0ff */
[C---:B------:R-:W-:Y:S01]  /*02d0*/  IMAD.IADD R7, R6.reuse, 0x1, -R5 ;  /* 0x0000000106077824 */ /* 0x040fe200078e0a05 */
[----:B------:R-:W-:-:S04]  /*02e0*/  LEA R6, R6, UR5, 0x3 ;  /* 0x0000000506067c11 */ /* 0x000fc8000f8e18ff */
[----:B------:R-:W-:Y:S01]  /*02f0*/  LEA R7, R7, UR5, 0x3 ;  /* 0x0000000507077c11 */ /* 0x000fe2000f8e18ff */
[----:B------:R-:W-:Y:S06]  /*0300*/  BRA.U !UP1, `(.L_x_55) ;  /* 0x0000000509bc7547 */ /* 0x000fec000b800000 */
[----:B------:R-:W0:Y:S01]  /*0310*/  LDC R8, c[0x0][0x3a0] ;  /* 0x0000e800ff087b82 */ /* 0x000e220000000800 */
[----:B------:R-:W-:Y:S01]  /*0320*/  ULOP3.LUT UR4, UR7, 0x7ffffffe, URZ, 0xc0, !UPT ;  /* 0x7ffffffe07047892 */ /* 0x000fe2000f8ec0ff */
[----:B------:R-:W-:Y:S01]  /*0330*/  IMAD.MOV.U32 R24, RZ, RZ, RZ ;  /* 0x000000ffff187224 */ /* 0x000fe200078e00ff */
[----:B------:R-:W1:Y:S01]  /*0340*/  LDCU.64 UR8, c[0x0][0x388] ;  /* 0x00007100ff0877ac */ /* 0x000e620008000a00 */
[----:B------:R-:W-:Y:S02]  /*0350*/  IMAD.MOV.U32 R27, RZ, RZ, RZ ;  /* 0x000000ffff1b7224 */ /* 0x000fe400078e00ff */
[----:B------:R-:W-:Y:S01]  /*0360*/  IMAD.MOV.U32 R2, RZ, RZ, RZ ;  /* 0x000000ffff027224 */ /* 0x000fe200078e00ff */
[----:B------:R-:W-:Y:S01]  /*0370*/  UIADD3 UR5, UPT, UPT, -UR4, URZ, URZ ;  /* 0x000000ff04057290 */ /* 0x000fe2000fffe1ff */
[----:B------:R-:W2:Y:S11]  /*0380*/  LDC.64 R12, c[0x0][0x398] ;  /* 0x0000e600ff0c7b82 */ /* 0x000eb60000000a00 */
.L_x_56:
        /* <DEDUP_REMOVED lines=8> */
[----:B------:R-:W5:Y:S01]  /*0410*/  LDG.E.CONSTANT R20, desc[UR10][R16.64+0x8] ;  /* 0x0000080a10147981 */ /* 0x000f62000c1e9900 */
[----:B0-----:R-:W-:-:S03]  /*0420*/  IADD3 R9, P0, PT, R3, R8, RZ ;  /* 0x0000000803097210 */ /* 0x001fc60007f1e0ff */
[----:B------:R-:W5:Y:S01]  /*0430*/  LDG.E.CONSTANT R11, desc[UR10][R16.64+0x10] ;  /* 0x0000100a100b7981 */ /* 0x000f62000c1e9900 */
[----:B------:R-:W-:Y:S02]  /*0440*/  LEA.HI.X.SX32 R14, R8, RZ, 0x1, P0 ;  /* 0x000000ff080e7211 */ /* 0x000fe400000f0eff */
[C---:B------:R-:W-:Y:S01]  /*0450*/  LEA R18, P0, R9.reuse, UR8, 0x3 ;  /* 0x0000000809127c11 */ /* 0x040fe2000f8018ff */
[----:B------:R-:W5:Y:S03]  /*0460*/  LDG.E.CONSTANT R28, desc[UR10][R16.64+0x14] ;  /* 0x0000140a101c7981 */ /* 0x000f66000c1e9900 */
[----:B------:R-:W-:Y:S02]  /*0470*/  LEA.HI.X R19, R9, UR9, R14, 0x3, P0 ;  /* 0x0000000909137c11 */ /* 0x000fe400080f1c0e */
[----:B------:R-:W5:Y:S04]  /*0480*/  LDG.E.CONSTANT R9, desc[UR10][R16.64+0xc] ;  /* 0x00000c0a10097981 */ /* 0x000f68000c1e9900 */
[----:B------:R-:W5:Y:S04]  /*0490*/  LDG.E.64.CONSTANT R18, desc[UR10][R18.64] ;  /* 0x0000000a12127981 */ /* 0x000f68000c1e9b00 */
[----:B---3--:R0:W-:Y:S01]  /*04a0*/  STS.64 [R6], R22 ;  /* 0x0000001606007388 */ /* 0x0081e20000000a00 */
[----:B------:R-:W-:Y:S01]  /*04b0*/  BAR.SYNC.DEFER_BLOCKING 0x0 ;  /* 0x0000000000007b1d */ /* 0x000fe20000010000 */
[----:B--2---:R-:W-:-:S05]  /*04c0*/  SHF.R.U32.HI R10, RZ, R5, R10 ;  /* 0x00000005ff0a7219 */ /* 0x004fca000001160a */
[----:B0-----:R-:W2:Y:S04]  /*04d0*/  LDG.E.CONSTANT R22, desc[UR10][R16.64+0x1c] ;  /* 0x00001c0a10167981 */ /* 0x001ea8000c1e9900 */
[----:B------:R-:W0:Y:S01]  /*04e0*/  LDS.64 R14, [R7] ;  /* 0x00000000070e7984 */ /* 0x000e220000000a00 */
[----:B------:R-:W-:-:S04]  /*04f0*/  LOP3.LUT R10, R10, 0x1, RZ, 0xc0, !PT ;  /* 0x000000010a0a7812 */ /* 0x000fc800078ec0ff */
[----:B------:R-:W-:Y:S02]  /*0500*/  IADD3 R25, P0, PT, RZ, -R10, RZ ;  /* 0x8000000aff197210 */ /* 0x000fe40007f1e0ff */
[----:B------:R-:W3:Y:S03]  /*0510*/  LDG.E.CONSTANT R10, desc[UR10][R16.64+0x18] ;  /* 0x0000180a100a7981 */ /* 0x000ee6000c1e9900 */
[----:B------:R-:W-:Y:S01]  /*0520*/  IMAD.X R26, RZ, RZ, -0x1, P0 ;  /* 0xffffffffff1a7424 */ /* 0x000fe200000e06ff */
[----:B0-----:R-:W-:Y:S02]  /*0530*/  LOP3.LUT R25, R24, R14, R25, 0x78, !PT ;  /* 0x0000000e18197212 */ /* 0x001fe400078e7819 */
[----:B------:R-:W3:Y:S02]  /*0540*/  LDG.E.CONSTANT R24, desc[UR10][R16.64+0x20] ;  /* 0x0000200a10187981 */ /* 0x000ee4000c1e9900 */
[----:B------:R-:W-:-:S02]  /*0550*/  LOP3.LUT R27, R27, R15, R26, 0x78, !PT ;  /* 0x0000000f1b1b7212 */ /* 0x000fc400078e781a */
[----:B------:R0:W3:Y:S04]  /*0560*/  LDG.E.CONSTANT R26, desc[UR10][R16.64+0x24] ;  /* 0x0000240a101a7981 */ /* 0x0000e8000c1e9900 */
[----:B------:R-:W1:Y:S01]  /*0570*/  LDS.64 R14, [R7+0x8] ;  /* 0x00000800070e7984 */ /* 0x000e620000000a00 */
[----:B----4-:R-:W-:-:S04]  /*0580*/  SHF.R.U32.HI R21, RZ, R5, R21 ;  /* 0x00000005ff157219 */ /* 0x010fc80000011615 */
[----:B------:R-:W-:-:S04]  /*0590*/  LOP3.LUT R21, R21, 0x1, RZ, 0xc0, !PT ;  /* 0x0000000115157812 */ /* 0x000fc800078ec0ff */
[----:B------:R-:W-:Y:S02]  /*05a0*/  IADD3 R21, P0, PT, RZ, -R21, RZ ;  /* 0x80000015ff157210 */ /* 0x000fe40007f1e0ff */
[----:B-----5:R-:W-:Y:S02]  /*05b0*/  SHF.R.U32.HI R20, RZ, R5, R20 ;  /* 0x00000005ff147219 */ /* 0x020fe40000011614 */
[----:B-1----:R-:W-:Y:S01]  /*05c0*/  LOP3.LUT R23, R25, R14, R21, 0x78, !PT ;  /* 0x0000000e19177212 */ /* 0x002fe200078e7815 */
[----:B------:R-:W-:-:S05]  /*05d0*/  IMAD.X R14, RZ, RZ, -0x1, P0 ;  /* 0xffffffffff0e7424 */ /* 0x000fca00000e06ff */
[----:B------:R-:W-:Y:S02]  /*05e0*/  LOP3.LUT R25, R27, R15, R14, 0x78, !PT ;  /* 0x0000000f1b197212 */ /* 0x000fe400078e780e */
[----:B------:R-:W1:Y:S01]  /*05f0*/  LDS.64 R14, [R7+0x10] ;  /* 0x00001000070e7984 */ /* 0x000e620000000a00 */
[----:B------:R-:W-:-:S04]  /*0600*/  LOP3.LUT R20, R20, 0x1, RZ, 0xc0, !PT ;  /* 0x0000000114147812 */ /* 0x000fc800078ec0ff */
[----:B------:R-:W-:-:S05]  /*0610*/  IADD3 R20, P0, PT, RZ, -R20, RZ ;  /* 0x80000014ff147210 */ /* 0x000fca0007f1e0ff */
[----:B0-----:R-:W-:Y:S01]  /*0620*/  IMAD.X R16, RZ, RZ, -0x1, P0 ;  /* 0xffffffffff107424 */ /* 0x001fe200000e06ff */
[----:B-1----:R-:W-:-:S04]  /*0630*/  LOP3.LUT R23, R23, R14, R20, 0x78, !PT ;  /* 0x0000000e17177212 */ /* 0x002fc800078e7814 */
[----:B------:R-:W-:Y:S02]  /*0640*/  LOP3.LUT R25, R25, R15, R16, 0x78, !PT ;  /* 0x0000000f19197212 */ /* 0x000fe400078e7810 */
[----:B------:R-:W0:Y:S04]  /*0650*/  LDS.64 R16, [R7+0x18] ;  /* 0x0000180007107984 */ /* 0x000e280000000a00 */
[----:B------:R-:W1:Y:S01]  /*0660*/  LDS.64 R14, [R7+0x20] ;  /* 0x00002000070e7984 */ /* 0x000e620000000a00 */
[----:B------:R-:W-:Y:S06]  /*0670*/  BAR.SYNC.DEFER_BLOCKING 0x0 ;  /* 0x0000000000007b1d */ /* 0x000fec0000010000 */
[----:B------:R-:W-:Y:S02]  /*0680*/  STS.64 [R6], R18 ;  /* 0x0000001206007388 */ /* 0x000fe40000000a00 */
[----:B------:R-:W-:Y:S01]  /*0690*/  BAR.SYNC.DEFER_BLOCKING 0x0 ;  /* 0x0000000000007b1d */ /* 0x000fe20000010000 */
[----:B------:R-:W-:-:S02]  /*06a0*/  SHF.R.U32.HI R9, RZ, R5, R9 ;  /* 0x00000005ff097219 */ /* 0x000fc40000011609 */
[----:B------:R-:W-:Y:S02]  /*06b0*/  SHF.R.U32.HI R11, RZ, R5, R11 ;  /* 0x00000005ff0b7219 */ /* 0x000fe4000001160b */
[----:B------:R-:W-:Y:S01]  /*06c0*/  LOP3.LUT R9, R9, 0x1, RZ, 0xc0, !PT ;  /* 0x0000000109097812 */ /* 0x000fe200078ec0ff */
[----:B------:R-:W4:Y:S03]  /*06d0*/  LDS.64 R20, [R7] ;  /* 0x0000000007147984 */ /* 0x000f260000000a00 */
[----:B------:R-:W-:Y:S02]  /*06e0*/  IADD3 R9, P0, PT, RZ, -R9, RZ ;  /* 0x80000009ff097210 */ /* 0x000fe40007f1e0ff */
[----:B------:R-:W-:Y:S01]  /*06f0*/  LOP3.LUT R11, R11, 0x1, RZ, 0xc0, !PT ;  /* 0x000000010b0b7812 */ /* 0x000fe200078ec0ff */
[----:B------:R-:W5:Y:S01]  /*0700*/  LDS.64 R18, [R7+0x8] ;  /* 0x0000080007127984 */ /* 0x000f620000000a00 */
[----:B0-----:R-:W-:Y:S01]  /*0710*/  LOP3.LUT R23, R23, R16, R9, 0x78, !PT ;  /* 0x0000001017177212 */ /* 0x001fe200078e7809 */
[----:B------:R-:W-:Y:S01]  /*0720*/  IMAD.X R16, RZ, RZ, -0x1, P0 ;  /* 0xffffffffff107424 */ /* 0x000fe200000e06ff */
[----:B------:R-:W-:-:S02]  /*0730*/  SHF.R.U32.HI R28, RZ, R5, R28 ;  /* 0x00000005ff1c7219 */ /* 0x000fc4000001161c */
[----:B------:R-:W-:Y:S02]  /*0740*/  IADD3 R9, P0, PT, RZ, -R11, RZ ;  /* 0x8000000bff097210 */ /* 0x000fe40007f1e0ff */
[----:B------:R-:W-:Y:S02]  /*0750*/  LOP3.LUT R28, R28, 0x1, RZ, 0xc0, !PT ;  /* 0x000000011c1c7812 */ /* 0x000fe400078ec0ff */
[----:B-1----:R-:W-:Y:S01]  /*0760*/  LOP3.LUT R9, R23, R14, R9, 0x78, !PT ;  /* 0x0000000e17097212 */ /* 0x002fe200078e7809 */
[----:B------:R-:W-:Y:S01]  /*0770*/  IMAD.X R14, RZ, RZ, -0x1, P0 ;  /* 0xffffffffff0e7424 */ /* 0x000fe200000e06ff */
[----:B------:R-:W-:Y:S02]  /*0780*/  LOP3.LUT R25, R25, R17, R16, 0x78, !PT ;  /* 0x0000001119197212 */ /* 0x000fe400078e7810 */
[----:B------:R-:W-:Y:S01]  /*0790*/  IADD3 R28, P0, PT, RZ, -R28, RZ ;  /* 0x8000001cff1c7210 */ /* 0x000fe20007f1e0ff */
[----:B------:R-:W0:Y:S01]  /*07a0*/  LDS.64 R16, [R7+0x10] ;  /* 0x0000100007107984 */ /* 0x000e220000000a00 */
[----:B------:R-:W-:-:S03]  /*07b0*/  LOP3.LUT R11, R25, R15, R14, 0x78, !PT ;  /* 0x0000000f190b7212 */ /* 0x000fc600078e780e */
[----:B------:R-:W-:Y:S01]  /*07c0*/  IMAD.X R23, RZ, RZ, -0x1, P0 ;  /* 0xffffffffff177424 */ /* 0x000fe200000e06ff */
[----:B------:R-:W1:Y:S01]  /*07d0*/  LDS.64 R14, [R7+0x18] ;  /* 0x00001800070e7984 */ /* 0x000e620000000a00 */
[----:B----4-:R-:W-:-:S03]  /*07e0*/  LOP3.LUT R9, R9, R20, R28, 0x78, !PT ;  /* 0x0000001409097212 */ /* 0x010fc600078e781c */
[----:B------:R-:W-:Y:S02]  /*07f0*/  LOP3.LUT R11, R11, R21, R23, 0x78, !PT ;  /* 0x000000150b0b7212 */ /* 0x000fe400078e7817 */
[----:B------:R-:W4:Y:S01]  /*0800*/  LDS.64 R20, [R7+0x20] ;  /* 0x0000200007147984 */ /* 0x000f220000000a00 */
[----:B------:R-:W-:-:S04]  /*0810*/  UIADD3 UR5, UPT, UPT, UR5, 0x2, URZ ;  /* 0x0000000205057890 */ /* 0x000fc8000fffe0ff */
[----:B------:R-:W-:Y:S01]  /*0820*/  UISETP.NE.AND UP1, UPT, UR5, URZ, UPT ;  /* 0x000000ff0500728c */ /* 0x000fe2000bf25270 */
[----:B------:R-:W-:Y:S02]  /*0830*/  VIADD R4, R4, 0xa ;  /* 0x0000000a04047836 */ /* 0x000fe40000000000 */
[C---:B------:R-:W-:Y:S02]  /*0840*/  IMAD R2, R0.reuse, 0x2, R2 ;  /* 0x0000000200027824 */ /* 0x040fe400078e0202 */
[----:B------:R-:W-:Y:S01]  /*0850*/  IMAD R8, R0, 0x2, R8 ;  /* 0x0000000200087824 */ /* 0x000fe200078e0208 */
[----:B--2---:R-:W-:-:S04]  /*0860*/  SHF.R.U32.HI R22, RZ, R5, R22 ;  /* 0x00000005ff167219 */ /* 0x004fc80000011616 */
[----:B------:R-:W-:Y:S02]  /*0870*/  LOP3.LUT R22, R22, 0x1, RZ, 0xc0, !PT ;  /* 0x0000000116167812 */ /* 0x000fe400078ec0ff */
[----:B---3--:R-:W-:-:S04]  /*0880*/  SHF.R.U32.HI R10, RZ, R5, R10 ;  /* 0x00000005ff0a7219 */ /* 0x008fc8000001160a */
[----:B------:R-:W-:Y:S01]  /*0890*/  LOP3.LUT R10, R10, 0x1, RZ, 0xc0, !PT ;  /* 0x000000010a0a7812 */ /* 0x000fe200078ec0ff */
[----:B------:R-:W-:Y:S03]  /*08a0*/  BAR.SYNC.DEFER_BLOCKING 0x0 ;  /* 0x0000000000007b1d */ /* 0x000fe60000010000 */
[----:B------:R-:W-:-:S05]  /*08b0*/  IADD3 R10, P0, PT, RZ, -R10, RZ ;  /* 0x8000000aff0a7210 */ /* 0x000fca0007f1e0ff */
[----:B------:R-:W-:Y:S01]  /*08c0*/  IMAD.X R23, RZ, RZ, -0x1, P0 ;  /* 0xffffffffff177424 */ /* 0x000fe200000e06ff */
[----:B------:R-:W-:Y:S02]  /*08d0*/  IADD3 R22, P0, PT, RZ, -R22, RZ ;  /* 0x80000016ff167210 */ /* 0x000fe40007f1e0ff */
[----:B-----5:R-:W-:Y:S02]  /*08e0*/  LOP3.LUT R9, R9, R18, R10, 0x78, !PT ;  /* 0x0000001209097212 */ /* 0x020fe400078e780a */
[----:B------:R-:W-:Y:S01]  /*08f0*/  LOP3.LUT R11, R11, R19, R23, 0x78, !PT ;  /* 0x000000130b0b7212 */ /* 0x000fe200078e7817 */
[----:B------:R-:W-:Y:S01]  /*0900*/  IMAD.X R10, RZ, RZ, -0x1, P0 ;  /* 0xffffffffff0a7424 */ /* 0x000fe200000e06ff */
[----:B0-----:R-:W-:Y:S02]  /*0910*/  LOP3.LUT R9, R9, R16, R22, 0x78, !PT ;  /* 0x0000001009097212 */ /* 0x001fe400078e7816 */
[----:B------:R-:W-:-:S04]  /*0920*/  SHF.R.U32.HI R24, RZ, R5, R24 ;  /* 0x00000005ff187219 */ /* 0x000fc80000011618 */
[----:B------:R-:W-:Y:S02]  /*0930*/  LOP3.LUT R24, R24, 0x1, RZ, 0xc0, !PT ;  /* 0x0000000118187812 */ /* 0x000fe400078ec0ff */
[----:B------:R-:W-:Y:S02]  /*0940*/  SHF.R.U32.HI R26, RZ, R5, R26 ;  /* 0x00000005ff1a7219 */ /* 0x000fe4000001161a */
[----:B------:R-:W-:Y:S02]  /*0950*/  IADD3 R24, P1, PT, RZ, -R24, RZ ;  /* 0x80000018ff187210 */ /* 0x000fe40007f3e0ff */
[----:B------:R-:W-:Y:S02]  /*0960*/  LOP3.LUT R26, R26, 0x1, RZ, 0xc0, !PT ;  /* 0x000000011a1a7812 */ /* 0x000fe400078ec0ff */
[----:B------:R-:W-:Y:S01]  /*0970*/  LOP3.LUT R17, R11, R17, R10, 0x78, !PT ;  /* 0x000000110b117212 */ /* 0x000fe200078e780a */
[----:B------:R-:W-:Y:S01]  /*0980*/  IMAD.X R10, RZ, RZ, -0x1, P1 ;  /* 0xffffffffff0a7424 */ /* 0x000fe200008e06ff */
[----:B------:R-:W-:-:S02]  /*0990*/  IADD3 R26, P0, PT, RZ, -R26, RZ ;  /* 0x8000001aff1a7210 */ /* 0x000fc40007f1e0ff */
[----:B-1----:R-:W-:Y:S02]  /*09a0*/  LOP3.LUT R9, R9, R14, R24, 0x78, !PT ;  /* 0x0000000e09097212 */ /* 0x002fe400078e7818 */
[----:B------:R-:W-:Y:S01]  /*09b0*/  LOP3.LUT R15, R17, R15, R10, 0x78, !PT ;  /* 0x0000000f110f7212 */ /* 0x000fe200078e780a */
[----:B------:R-:W-:Y:S01]  /*09c0*/  IMAD.X R27, RZ, RZ, -0x1, P0 ;  /* 0xffffffffff1b7424 */ /* 0x000fe200000e06ff */
[----:B----4-:R-:W-:-:S04]  /*09d0*/  LOP3.LUT R24, R9, R20, R26, 0x78, !PT ;  /* 0x0000001409187212 */ /* 0x010fc800078e781a */
[----:B------:R-:W-:Y:S01]  /*09e0*/  LOP3.LUT R27, R15, R21, R27, 0x78, !PT ;  /* 0x000000150f1b7212 */ /* 0x000fe200078e781b */
[----:B------:R-:W-:Y:S06]  /*09f0*/  BRA.U UP1, `(.L_x_56) ;  /* 0xfffffff901647547 */ /* 0x000fec000b83ffff */
.L_x_55:
[----:B------:R-:W-:Y:S05]  /*0a00*/  BRA.U UP0, `(.L_x_54) ;  /* 0x0000000100d07547 */ /* 0x000fea000b800000 */
[----:B------:R-:W0:Y:S01]  /*0a10*/  LDCU.64 UR6, c[0x0][0x388] ;  /* 0x00007100ff0677ac */ /* 0x000e220008000a00 */
[----:B------:R-:W-:Y:S01]  /*0a20*/  IMAD R0, R0, UR4, RZ ;  /* 0x0000000400007c24 */ /* 0x000fe2000f8e02ff */
[----:B------:R-:W1:Y:S04]  /*0a30*/  LDC.64 R20, c[0x0][0x398] ;  /* 0x0000e600ff147b82 */ /* 0x000e680000000a00 */
[----:B------:R-:W-:-:S04]  /*0a40*/  IADD3 R2, P0, PT, R3, R0, RZ ;  /* 0x0000000003027210 */ /* 0x000fc80007f1e0ff */
[----:B------:R-:W-:Y:S02]  /*0a50*/  LEA.HI.X.SX32 R9, R0, RZ, 0x1, P0 ;  /* 0x000000ff00097211 */ /* 0x000fe400000f0eff */
[----:B0-----:R-:W-:-:S04]  /*0a60*/  LEA R18, P0, R2, UR6, 0x3 ;  /* 0x0000000602127c11 */ /* 0x001fc8000f8018ff */
[----:B------:R-:W-:-:S06]  /*0a70*/  LEA.HI.X R19, R2, UR7, R9, 0x3, P0 ;  /* 0x0000000702137c11 */ /* 0x000fcc00080f1c09 */
[----:B------:R-:W2:Y:S01]  /*0a80*/  LDG.E.64.CONSTANT R18, desc[UR10][R18.64] ;  /* 0x0000000a12127981 */ /* 0x000ea2000c1e9b00 */
[----:B-1----:R-:W-:-:S05]  /*0a90*/  IMAD.WIDE R20, R4, 0x4, R20 ;  /* 0x0000000404147825 */ /* 0x002fca00078e0214 */
[----:B------:R-:W3:Y:S04]  /*0aa0*/  LDG.E.CONSTANT R22, desc[UR10][R20.64] ;  /* 0x0000000a14167981 */ /* 0x000ee8000c1e9900 */
[----:B------:R-:W4:Y:S04]  /*0ab0*/  LDG.E.CONSTANT R26, desc[UR10][R20.64+0x4] ;  /* 0x0000040a141a7981 */ /* 0x000f28000c1e9900 */
[----:B------:R-:W5:Y:S04]  /*0ac0*/  LDG.E.CONSTANT R4, desc[UR10][R20.64+0x8] ;  /* 0x0000080a14047981 */ /* 0x000f68000c1e9900 */
[----:B------:R-:W5:Y:S04]  /*0ad0*/  LDG.E.CONSTANT R0, desc[UR10][R20.64+0xc] ;  /* 0x00000c0a14007981 */ /* 0x000f68000c1e9900 */
[----:B------:R0:W5:Y:S04]  /*0ae0*/  LDG.E.CONSTANT R2, desc[UR10][R20.64+0x10] ;  /* 0x0000100a14027981 */ /* 0x000168000c1e9900 */
[----:B--2---:R-:W-:Y:S01]  /*0af0*/  STS.64 [R6], R18 ;  /* 0x0000001206007388 */ /* 0x004fe20000000a00 */
[----:B------:R-:W-:Y:S01]  /*0b00*/  BAR.SYNC.DEFER_BLOCKING 0x0 ;  /* 0x0000000000007b1d */ /* 0x000fe20000010000 */
[----:B---3--:R-:W-:-:S04]  /*0b10*/  SHF.R.U32.HI R22, RZ, R5, R22 ;  /* 0x00000005ff167219 */ /* 0x008fc80000011616 */
[----:B------:R-:W-:Y:S02]  /*0b20*/  LOP3.LUT R22, R22, 0x1, RZ, 0xc0, !PT ;  /* 0x0000000116167812 */ /* 0x000fe400078ec0ff */
[-C--:B----4-:R-:W-:Y:S02]  /*0b30*/  SHF.R.U32.HI R26, RZ, R5.reuse, R26 ;  /* 0x00000005ff1a7219 */ /* 0x090fe4000001161a */
[----:B0-----:R-:W-:Y:S02]  /*0b40*/  IADD3 R21, P0, PT, RZ, -R22, RZ ;  /* 0x80000016ff157210 */ /* 0x001fe40007f1e0ff */
[----:B------:R-:W-:Y:S02]  /*0b50*/  LOP3.LUT R26, R26, 0x1, RZ, 0xc0, !PT ;  /* 0x000000011a1a7812 */ /* 0x000fe400078ec0ff */
[-C--:B-----5:R-:W-:Y:S02]  /*0b60*/  SHF.R.U32.HI R4, RZ, R5.reuse, R4 ;  /* 0x00000005ff047219 */ /* 0x0a0fe40000011604 */
[----:B------:R-:W-:-:S02]  /*0b70*/  SHF.R.U32.HI R0, RZ, R5, R0 ;  /* 0x00000005ff007219 */ /* 0x000fc40000011600 */
[----:B------:R-:W-:Y:S02]  /*0b80*/  LOP3.LUT R4, R4, 0x1, RZ, 0xc0, !PT ;  /* 0x0000000104047812 */ /* 0x000fe400078ec0ff */
[----:B------:R-:W-:Y:S02]  /*0b90*/  LOP3.LUT R0, R0, 0x1, RZ, 0xc0, !PT ;  /* 0x0000000100007812 */ /* 0x000fe400078ec0ff */
[----:B------:R-:W-:Y:S01]  /*0ba0*/  SHF.R.U32.HI R2, RZ, R5, R2 ;  /* 0x00000005ff027219 */ /* 0x000fe20000011602 */
[----:B------:R-:W0:Y:S03]  /*0bb0*/  LDS.64 R14, [R7] ;  /* 0x00000000070e7984 */ /* 0x000e260000000a00 */
[----:B------:R-:W-:Y:S01]  /*0bc0*/  LOP3.LUT R2, R2, 0x1, RZ, 0xc0, !PT ;  /* 0x0000000102027812 */ /* 0x000fe200078ec0ff */
[----:B------:R-:W1:Y:S04]  /*0bd0*/  LDS.64 R12, [R7+0x8] ;  /* 0x00000800070c7984 */ /* 0x000e680000000a00 */
[----:B------:R-:W2:Y:S04]  /*0be0*/  LDS.64 R10, [R7+0x10] ;  /* 0x00001000070a7984 */ /* 0x000ea80000000a00 */
[----:B------:R-:W3:Y:S04]  /*0bf0*/  LDS.64 R8, [R7+0x18] ;  /* 0x0000180007087984 */ /* 0x000ee80000000a00 */
[----:B------:R1:W4:Y:S01]  /*0c00*/  LDS.64 R16, [R7+0x20] ;  /* 0x0000200007107984 */ /* 0x0003220000000a00 */
[----:B0-----:R-:W-:Y:S01]  /*0c10*/  LOP3.LUT R19, R24, R14, R21, 0x78, !PT ;  /* 0x0000000e18137212 */ /* 0x001fe200078e7815 */
        /* <DEDUP_REMOVED lines=10> */
[----:B--2---:R-:W-:Y:S02]  /*0cc0*/  LOP3.LUT R5, R7, R10, R4, 0x78, !PT ;  /* 0x0000000a07057212 */ /* 0x004fe400078e7804 */
[----:B------:R-:W-:Y:S01]  /*0cd0*/  LOP3.LUT R11, R13, R11, R6, 0x78, !PT ;  /* 0x0000000b0d0b7212 */ /* 0x000fe200078e7806 */
[----:B------:R-:W-:Y:S01]  /*0ce0*/  IMAD.X R4, RZ, RZ, -0x1, P0 ;  /* 0xffffffffff047424 */ /* 0x000fe200000e06ff */
[----:B------:R-:W-:Y:S02]  /*0cf0*/  IADD3 R2, P0, PT, RZ, -R2, RZ ;  /* 0x80000002ff027210 */ /* 0x000fe40007f1e0ff */
[----:B---3--:R-:W-:-:S02]  /*0d00*/  LOP3.LUT R5, R5, R8, R0, 0x78, !PT ;  /* 0x0000000805057212 */ /* 0x008fc400078e7800 */
[----:B------:R-:W-:Y:S01]  /*0d10*/  LOP3.LUT R9, R11, R9, R4, 0x78, !PT ;  /* 0x000000090b097212 */ /* 0x000fe200078e7804 */
[----:B------:R-:W-:Y:S01]  /*0d20*/  IMAD.X R27, RZ, RZ, -0x1, P0 ;  /* 0xffffffffff1b7424 */ /* 0x000fe200000e06ff */
[----:B----4-:R-:W-:-:S04]  /*0d30*/  LOP3.LUT R24, R5, R16, R2, 0x78, !PT ;  /* 0x0000001005187212 */ /* 0x010fc800078e7802 */
[----:B------:R-:W-:-:S07]  /*0d40*/  LOP3.LUT R27, R9, R17, R27, 0x78, !PT ;  /* 0x00000011091b7212 */ /* 0x000fce00078e781b */
.L_x_54:
[----:B------:R-:W0:Y:S01]  /*0d50*/  LDC.64 R4, c[0x0][0x390] ;  /* 0x0000e400ff047b82 */ /* 0x000e220000000a00 */
[----:B------:R-:W-:Y:S02]  /*0d60*/  IMAD.MOV.U32 R25, RZ, RZ, R27 ;  /* 0x000000ffff197224 */ /* 0x000fe400078e001b */
[----:B0-----:R-:W-:-:S05]  /*0d70*/  IMAD.WIDE.U32 R2, R3, 0x8, R4 ;  /* 0x0000000803027825 */ /* 0x001fca00078e0004 */
[----:B------:R-:W-:Y:S01]  /*0d80*/  STG.E.64 desc[UR10][R2.64], R24 ;  /* 0x0000001802007986 */ /* 0x000fe2000c101b0a */
[----:B------:R-:W-:Y:S05]  /*0d90*/  EXIT ;  /* 0x000000000000794d */ /* 0x000fea0003800000 */
.L_x_57:
        /* <DEDUP_REMOVED lines=14> */
.L_x_80:


//--------------------- .text._Z27gcrs_m_1_w_4_coding_dotprodiiPKlPlPKji --------------------------
	.section	.text._Z27gcrs_m_1_w_4_coding_dotprodiiPKlPlPKji,"ax",@progbits
	.align	128
        .global         _Z27gcrs_m_1_w_4_coding_dotprodiiPKlPlPKji
        .type           _Z27gcrs_m_1_w_4_coding_dotprodiiPKlPlPKji,@function
        .size           _Z27gcrs_m_1_w_4_coding_dotprodiiPKlPlPKji,(.L_x_81 - _Z27gcrs_m_1_w_4_coding_dotprodiiPKlPlPKji)
        .other          _Z27gcrs_m_1_w_4_coding_dotprodiiPKlPlPKji,@"STO_CUDA_ENTRY STV_DEFAULT"
_Z27gcrs_m_1_w_4_coding_dotprodiiPKlPlPKji:
.text._Z27gcrs_m_1_w_4_coding_dotprodiiPKlPlPKji:
[----:B------:R-:W-:Y:S01]  /*0000*/  LDC R1, c[0x0][0x37c] ;  /* 0x0000df00ff017b82 */ /* 0x000fe20000000800 */
[----:B------:R-:W0:Y:S01]  /*0010*/  S2R R3, SR_CTAID.X ;  /* 0x0000000000037919 */ /* 0x000e220000002500 */
[----:B------:R-:W1:Y:S06]  /*0020*/  LDCU UR4, c[0x0][0x360] ;  /* 0x00006c00ff0477ac */ /* 0x000e6c0008000800 */
[----:B------:R-:W2:Y:S01]  /*0030*/  LDC R0, c[0x0][0x3a0] ;  /* 0x0000e800ff007b82 */ /* 0x000ea20000000800 */
[----:B------:R-:W0:Y:S01]  /*0040*/  S2R R16, SR_TID.X ;  /* 0x0000000000107919 */ /* 0x000e220000002100 */
[----:B------:R-:W3:Y:S01]  /*0050*/  LDCU UR5, c[0x0][0x384] ;  /* 0x00007080ff0577ac */ /* 0x000ee20008000800 */
[----:B-1----:R-:W-:Y:S01]  /*0060*/  ULOP3.LUT UR4, UR4, 0x7fc, URZ, 0xc0, !UPT ;  /* 0x000007fc04047892 */ /* 0x002fe2000f8ec0ff */
[----:B---3--:R-:W-:-:S05]  /*0070*/  IMAD.U32 R4, RZ, RZ, UR5 ;  /* 0x00000005ff047e24 */ /* 0x008fca000f8e00ff */
[----:B0-----:R-:W-:-:S05]  /*0080*/  IMAD R3, R3, UR4, R16 ;  /* 0x0000000403037c24 */ /* 0x001fca000f8e0210 */
[----:B--2---:R-:W-:-:S04]  /*0090*/  ISETP.GE.U32.AND P0, PT, R3, R0, PT ;  /* 0x000000000300720c */ /* 0x004fc80003f06070 */
[----:B------:R-:W-:-:S13]  /*00a0*/  ISETP.GE.U32.OR P0, PT, R16, UR4, P0 ;  /* 0x0000000410007c0c */ /* 0x000fda0008706470 */
[----:B------:R-:W-:Y:S05]  /*00b0*/  @P0 EXIT ;  /* 0x000000000000094d */ /* 0x000fea0003800000 */
[----:B------:R-:W0:Y:S01]  /*00c0*/  LDCU UR7, c[0x0][0x380] ;  /* 0x00007000ff0777ac */ /* 0x000e220008000800 */
[----:B------:R-:W-:Y:S02]  /*00d0*/  IMAD.MOV.U32 R23, RZ, RZ, RZ ;  /* 0x000000ffff177224 */ /* 0x000fe400078e00ff */
[----:B------:R-:W-:Y:S01]  /*00e0*/  IMAD.MOV.U32 R15, RZ, RZ, RZ ;  /* 0x000000ffff0f7224 */ /* 0x000fe200078e00ff */
[----:B------:R-:W1:Y:S01]  /*00f0*/  LDCU.64 UR10, c[0x0][0x358] ;  /* 0x00006b00ff0a77ac */ /* 0x000e620008000a00 */
[----:B0-----:R-:W-:-:S09]  /*0100*/  UISETP.GE.AND UP0, UPT, UR7, 0x1, UPT ;  /* 0x000000010700788c */ /* 0x001fd2000bf06270 */
[----:B-1----:R-:W-:Y:S05]  /*0110*/  BRA.U !UP0, `(.L_x_58) ;  /* 0x00000009084c7547 */ /* 0x002fea000b800000 */
[----:B------:R-:W0:Y:S01]  /*0120*/  S2UR UR6, SR_CgaCtaId ;  /* 0x00000000000679c3 */ /* 0x000e220000008800 */
[----:B------:R-:W-:Y:S01]  /*0130*/  UISETP.NE.AND UP1, UPT, UR7, 0x1, UPT ;  /* 0x000000010700788c */ /* 0x000fe2000bf25270 */
[C---:B------:R-:W-:Y:S01]  /*0140*/  LOP3.LUT R5, R16.reuse, 0x3, RZ, 0xc0, !PT ;  /* 0x0000000310057812 */ /* 0x040fe200078ec0ff */
[----:B------:R-:W-:Y:S01]  /*0150*/  IMAD.SHL.U32 R16, R16, 0x8, RZ ;  /* 0x0000000810107824 */ /* 0x000fe200078e00ff */
[----:B------:R-:W-:Y:S01]  /*0160*/  ULOP3.LUT UR8, UR7, 0x1, URZ, 0xc0, !UPT ;  /* 0x0000000107087892 */ /* 0x000fe2000f8ec0ff */
[----:B------:R-:W-:Y:S01]  /*0170*/  IMAD.MOV.U32 R23, RZ, RZ, RZ ;  /* 0x000000ffff177224 */ /* 0x000fe200078e00ff */
[----:B------:R-:W-:Y:S01]  /*0180*/  UMOV UR5, 0x400 ;  /* 0x0000040000057882 */ /* 0x000fe20000000000 */
[----:B------:R-:W-:Y:S01]  /*0190*/  IMAD.MOV.U32 R15, RZ, RZ, RZ ;  /* 0x000000ffff0f7224 */ /* 0x000fe200078e00ff */
[----:B------:R-:W-:Y:S01]  /*01a0*/  LOP3.LUT R17, R16, 0x1fe0, RZ, 0xc0, !PT ;  /* 0x00001fe010117812 */ /* 0x000fe200078ec0ff */
[----:B------:R-:W-:Y:S01]  /*01b0*/  UMOV UR4, URZ ;  /* 0x000000ff00047c82 */ /* 0x000fe20008000000 */
[----:B------:R-:W-:-:S02]  /*01c0*/  UISETP.NE.U32.AND UP0, UPT, UR8, 0x1, UPT ;  /* 0x000000010800788c */ /* 0x000fc4000bf05070 */
[----:B0-----:R-:W-:Y:S01]  /*01d0*/  ULEA UR5, UR6, UR5, 0x18 ;  /* 0x0000000506057291 */ /* 0x001fe2000f8ec0ff */
[----:B------:R-:W-:Y:S11]  /*01e0*/  BRA.U !UP1, `(.L_x_59) ;  /* 0x00000005096c7547 */ /* 0x000ff6000b800000 */
        /* <DEDUP_REMOVED lines=8> */
.L_x_60:
[----:B------:R-:W-:-:S04]  /*0270*/  IADD3 R8, P0, PT, R3, R2, RZ ;  /* 0x0000000203087210 */ /* 0x000fc80007f1e0ff */
[----:B------:R-:W-:Y:S02]  /*0280*/  LEA.HI.X.SX32 R9, R2, RZ, 0x1, P0 ;  /* 0x000000ff02097211 */ /* 0x000fe400000f0eff */
[----:B-1----:R-:W-:-:S04]  /*0290*/  LEA R12, P0, R8, UR8, 0x3 ;  /* 0x00000008080c7c11 */ /* 0x002fc8000f8018ff */
[----:B------:R-:W-:-:S06]  /*02a0*/  LEA.HI.X R13, R8, UR9, R9, 0x3, P0 ;  /* 0x00000009080d7c11 */ /* 0x000fcc00080f1c09 */
[----:B------:R-:W3:Y:S01]  /*02b0*/  LDG.E.64.CONSTANT R12, desc[UR10][R12.64] ;  /* 0x0000000a0c0c7981 */ /* 0x000ee2000c1e9b00 */
[----:B--2---:R-:W-:-:S05]  /*02c0*/  IMAD.WIDE R26, R4, 0x4, R6 ;  /* 0x00000004041a7825 */ /* 0x004fca00078e0206 */
[----:B------:R-:W2:Y:S04]  /*02d0*/  LDG.E.CONSTANT R20, desc[UR10][R26.64] ;  /* 0x0000000a1a147981 */ /* 0x000ea8000c1e9900 */
[----:B------:R-:W4:Y:S01]  /*02e0*/  LDG.E.CONSTANT R14, desc[UR10][R26.64+0x4] ;  /* 0x0000040a1a0e7981 */ /* 0x000f22000c1e9900 */
[----:B0-----:R-:W-:-:S03]  /*02f0*/  IADD3 R8, P0, PT, R3, R18, RZ ;  /* 0x0000001203087210 */ /* 0x001fc60007f1e0ff */
[----:B------:R-:W5:Y:S01]  /*0300*/  LDG.E.CONSTANT R19, desc[UR10][R26.64+0x8] ;  /* 0x0000080a1a137981 */ /* 0x000f62000c1e9900 */
[----:B------:R-:W-:Y:S02]  /*0310*/  LEA.HI.X.SX32 R9, R18, RZ, 0x1, P0 ;  /* 0x000000ff12097211 */ /* 0x000fe400000f0eff */
[C---:B------:R-:W-:Y:S01]  /*0320*/  LEA R28, P0, R8.reuse, UR8, 0x3 ;  /* 0x00000008081c7c11 */ /* 0x040fe2000f8018ff */
[----:B------:R-:W5:Y:S03]  /*0330*/  LDG.E.CONSTANT R21, desc[UR10][R26.64+0xc] ;  /* 0x00000c0a1a157981 */ /* 0x000f66000c1e9900 */
[----:B------:R-:W-:-:S06]  /*0340*/  LEA.HI.X R29, R8, UR9, R9, 0x3, P0 ;  /* 0x00000009081d7c11 */ /* 0x000fcc00080f1c09 */
[----:B------:R-:W5:Y:S04]  /*0350*/  LDG.E.64.CONSTANT R28, desc[UR10][R28.64] ;  /* 0x0000000a1c1c7981 */ /* 0x000f68000c1e9b00 */
[----:B---3--:R-:W-:Y:S01]  /*0360*/  STS.64 [R16+UR5], R12 ;  /* 0x0000000c10007988 */ /* 0x008fe20008000a05 */
[----:B------:R-:W-:Y:S06]  /*0370*/  BAR.SYNC.DEFER_BLOCKING 0x0 ;  /* 0x0000000000007b1d */ /* 0x000fec0000010000 */
[----:B------:R-:W0:Y:S01]  /*0380*/  LDS.128 R8, [R17+UR5] ;  /* 0x0000000511087984 */ /* 0x000e220008000c00 */
[----:B--2---:R-:W-:-:S04]  /*0390*/  SHF.R.U32.HI R20, RZ, R5, R20 ;  /* 0x00000005ff147219 */ /* 0x004fc80000011614 */
[----:B------:R-:W-:-:S04]  /*03a0*/  LOP3.LUT R20, R20, 0x1, RZ, 0xc0, !PT ;  /* 0x0000000114147812 */ /* 0x000fc800078ec0ff */
[----:B------:R-:W-:Y:S02]  /*03b0*/  IADD3 R22, P0, PT, RZ, -R20, RZ ;  /* 0x80000014ff167210 */ /* 0x000fe40007f1e0ff */
[----:B------:R-:W2:Y:S03]  /*03c0*/  LDG.E.CONSTANT R20, desc[UR10][R26.64+0x10] ;  /* 0x0000100a1a147981 */ /* 0x000ea6000c1e9900 */
[----:B------:R-:W-:Y:S01]  /*03d0*/  IMAD.X R24, RZ, RZ, -0x1, P0 ;  /* 0xffffffffff187424 */ /* 0x000fe200000e06ff */
[----:B0-----:R-:W-:Y:S02]  /*03e0*/  LOP3.LUT R23, R23, R8, R22, 0x78, !PT ;  /* 0x0000000817177212 */ /* 0x001fe400078e7816 */
[----:B------:R-:W3:Y:S02]  /*03f0*/  LDG.E.CONSTANT R22, desc[UR10][R26.64+0x14] ;  /* 0x0000140a1a167981 */ /* 0x000ee4000c1e9900 */
[----:B------:R-:W-:-:S02]  /*0400*/  LOP3.LUT R9, R15, R9, R24, 0x78, !PT ;  /* 0x000000090f097212 */ /* 0x000fc400078e7818 */
[----:B------:R-:W3:Y:S04]  /*0410*/  LDG.E.CONSTANT R24, desc[UR10][R26.64+0x18] ;  /* 0x0000180a1a187981 */ /* 0x000ee8000c1e9900 */
[----:B------:R-:W3:Y:S01]  /*0420*/  LDG.E.CONSTANT R26, desc[UR10][R26.64+0x1c] ;  /* 0x00001c0a1a1a7981 */ /* 0x000ee2000c1e9900 */
[----:B----4-:R-:W-:-:S04]  /*0430*/  SHF.R.U32.HI R14, RZ, R5, R14 ;  /* 0x00000005ff0e7219 */ /* 0x010fc8000001160e */
[----:B------:R-:W-:-:S04]  /*0440*/  LOP3.LUT R14, R14, 0x1, RZ, 0xc0, !PT ;  /* 0x000000010e0e7812 */ /* 0x000fc800078ec0ff */
[----:B------:R-:W-:-:S04]  /*0450*/  IADD3 R14, P0, PT, RZ, -R14, RZ ;  /* 0x8000000eff0e7210 */ /* 0x000fc80007f1e0ff */
[----:B------:R-:W-:Y:S02]  /*0460*/  LOP3.LUT R23, R23, R10, R14, 0x78, !PT ;  /* 0x0000000a17177212 */ /* 0x000fe400078e780e */
[----:B------:R-:W0:Y:S01]  /*0470*/  LDS.128 R12, [R17+UR5+0x10] ;  /* 0x00001005110c7984 */ /* 0x000e220008000c00 */
[----:B------:R-:W-:Y:S01]  /*0480*/  BAR.SYNC.DEFER_BLOCKING 0x0 ;  /* 0x0000000000007b1d */ /* 0x000fe20000010000 */
[----:B-----5:R-:W-:Y:S01]  /*0490*/  SHF.R.U32.HI R19, RZ, R5, R19 ;  /* 0x00000005ff137219 */ /* 0x020fe20000011613 */
[----:B------:R-:W-:-:S03]  /*04a0*/  IMAD.X R8, RZ, RZ, -0x1, P0 ;  /* 0xffffffffff087424 */ /* 0x000fc600000e06ff */
[----:B------:R-:W-:-:S04]  /*04b0*/  LOP3.LUT R19, R19, 0x1, RZ, 0xc0, !PT ;  /* 0x0000000113137812 */ /* 0x000fc800078ec0ff */
[----:B------:R-:W-:Y:S01]  /*04c0*/  IADD3 R19, P0, PT, RZ, -R19, RZ ;  /* 0x80000013ff137210 */ /* 0x000fe20007f1e0ff */
[----:B------:R-:W-:Y:S01]  /*04d0*/  STS.64 [R16+UR5], R28 ;  /* 0x0000001c10007988 */ /* 0x000fe20008000a05 */
[----:B------:R-:W-:-:S03]  /*04e0*/  LOP3.LUT R9, R9, R11, R8, 0x78, !PT ;  /* 0x0000000b09097212 */ /* 0x000fc600078e7808 */
[----:B------:R-:W-:Y:S01]  /*04f0*/  IMAD.X R8, RZ, RZ, -0x1, P0 ;  /* 0xffffffffff087424 */ /* 0x000fe200000e06ff */
[----:B------:R-:W-:-:S04]  /*0500*/  SHF.R.U32.HI R21, RZ, R5, R21 ;  /* 0x00000005ff157219 */ /* 0x000fc80000011615 */
[----:B------:R-:W-:Y:S02]  /*0510*/  LOP3.LUT R21, R21, 0x1, RZ, 0xc0, !PT ;  /* 0x0000000115157812 */ /* 0x000fe400078ec0ff */
[----:B0-----:R-:W-:Y:S01]  /*0520*/  LOP3.LUT R13, R9, R13, R8, 0x78, !PT ;  /* 0x0000000d090d7212 */ /* 0x001fe200078e7808 */
[----:B------:R-:W-:Y:S01]  /*0530*/  BAR.SYNC.DEFER_BLOCKING 0x0 ;  /* 0x0000000000007b1d */ /* 0x000fe20000010000 */
[----:B------:R-:W-:Y:S02]  /*0540*/  IADD3 R21, P0, PT, RZ, -R21, RZ ;  /* 0x80000015ff157210 */ /* 0x000fe40007f1e0ff */
[----:B------:R-:W-:-:S03]  /*0550*/  LOP3.LUT R19, R23, R12, R19, 0x78, !PT ;  /* 0x0000000c17137212 */ /* 0x000fc600078e7813 */
[----:B------:R-:W-:Y:S01]  /*0560*/  IMAD.X R12, RZ, RZ, -0x1, P0 ;  /* 0xffffffffff0c7424 */ /* 0x000fe200000e06ff */
[----:B------:R-:W-:-:S04]  /*0570*/  LOP3.LUT R19, R19, R14, R21, 0x78, !PT ;  /* 0x0000000e13137212 */ /* 0x000fc800078e7815 */
[----:B------:R-:W-:Y:S01]  /*0580*/  LOP3.LUT R21, R13, R15, R12, 0x78, !PT ;  /* 0x0000000f0d157212 */ /* 0x000fe200078e780c */
[----:B------:R-:W0:Y:S04]  /*0590*/  LDS.128 R8, [R17+UR5] ;  /* 0x0000000511087984 */ /* 0x000e280008000c00 */
[----:B------:R-:W1:Y:S01]  /*05a0*/  LDS.128 R12, [R17+UR5+0x10] ;  /* 0x00001005110c7984 */ /* 0x000e620008000c00 */
[----:B------:R-:W-:-:S04]  /*05b0*/  UIADD3 UR6, UPT, UPT, UR6, 0x2, URZ ;  /* 0x0000000206067890 */ /* 0x000fc8000fffe0ff */
[----:B------:R-:W-:Y:S01]  /*05c0*/  UISETP.NE.AND UP1, UPT, UR6, URZ, UPT ;  /* 0x000000ff0600728c */ /* 0x000fe2000bf25270 */
[----:B------:R-:W-:Y:S02]  /*05d0*/  VIADD R4, R4, 0x8 ;  /* 0x0000000804047836 */ /* 0x000fe40000000000 */
[C---:B------:R-:W-:Y:S02]  /*05e0*/  IMAD R2, R0.reuse, 0x2, R2 ;  /* 0x0000000200027824 */ /* 0x040fe400078e0202 */
[----:B------:R-:W-:Y:S01]  /*05f0*/  IMAD R18, R0, 0x2, R18 ;  /* 0x0000000200127824 */ /* 0x000fe200078e0212 */
[----:B--2---:R-:W-:-:S04]  /*0600*/  SHF.R.U32.HI R20, RZ, R5, R20 ;  /* 0x00000005ff147219 */ /* 0x004fc80000011614 */
[----:B------:R-:W-:Y:S01]  /*0610*/  LOP3.LUT R20, R20, 0x1, RZ, 0xc0, !PT ;  /* 0x0000000114147812 */ /* 0x000fe200078ec0ff */
[----:B------:R-:W-:Y:S03]  /*0620*/  BAR.SYNC.DEFER_BLOCKING 0x0 ;  /* 0x0000000000007b1d */ /* 0x000fe60000010000 */
[----:B------:R-:W-:-:S05]  /*0630*/  IADD3 R20, P0, PT, RZ, -R20, RZ ;  /* 0x80000014ff147210 */ /* 0x000fca0007f1e0ff */
[----:B------:R-:W-:Y:S01]  /*0640*/  IMAD.X R23, RZ, RZ, -0x1, P0 ;  /* 0xffffffffff177424 */ /* 0x000fe200000e06ff */
[----:B0-----:R-:W-:-:S04]  /*0650*/  LOP3.LUT R19, R19, R8, R20, 0x78, !PT ;  /* 0x0000000813137212 */ /* 0x001fc800078e7814 */
[----:B------:R-:W-:Y:S02]  /*0660*/  LOP3.LUT R21, R21, R9, R23, 0x78, !PT ;  /* 0x0000000915157212 */ /* 0x000fe400078e7817 */
[----:B---3--:R-:W-:-:S04]  /*0670*/  SHF.R.U32.HI R22, RZ, R5, R22 ;  /* 0x00000005ff167219 */ /* 0x008fc80000011616 */
[----:B------:R-:W-:Y:S02]  /*0680*/  LOP3.LUT R22, R22, 0x1, RZ, 0xc0, !PT ;  /* 0x0000000116167812 */ /* 0x000fe400078ec0ff */
[----:B------:R-:W-:Y:S02]  /*0690*/  SHF.R.U32.HI R24, RZ, R5, R24 ;  /* 0x00000005ff187219 */ /* 0x000fe40000011618 */
[----:B------:R-:W-:Y:S02]  /*06a0*/  IADD3 R22, P0, PT, RZ, -R22, RZ ;  /* 0x80000016ff167210 */ /* 0x000fe40007f1e0ff */
[----:B------:R-:W-:-:S03]  /*06b0*/  LOP3.LUT R24, R24, 0x1, RZ, 0xc0, !PT ;  /* 0x0000000118187812 */ /* 0x000fc600078ec0ff */
[----:B------:R-:W-:Y:S01]  /*06c0*/  IMAD.X R8, RZ, RZ, -0x1, P0 ;  /* 0xffffffffff087424 */ /* 0x000fe200000e06ff */
[----:B------:R-:W-:Y:S02]  /*06d0*/  SHF.R.U32.HI R26, RZ, R5, R26 ;  /* 0x00000005ff1a7219 */ /* 0x000fe4000001161a */
[----:B------:R-:W-:Y:S02]  /*06e0*/  IADD3 R23, P1, PT, RZ, -R24, RZ ;  /* 0x80000018ff177210 */ /* 0x000fe40007f3e0ff */
[----:B------:R-:W-:Y:S02]  /*06f0*/  LOP3.LUT R26, R26, 0x1, RZ, 0xc0, !PT ;  /* 0x000000011a1a7812 */ /* 0x000fe400078ec0ff */
[----:B------:R-:W-:Y:S01]  /*0700*/  LOP3.LUT R11, R21, R11, R8, 0x78, !PT ;  /* 0x0000000b150b7212 */ /* 0x000fe200078e7808 */
[----:B------:R-:W-:Y:S01]  /*0710*/  IMAD.X R8, RZ, RZ, -0x1, P1 ;  /* 0xffffffffff087424 */ /* 0x000fe200008e06ff */
[----:B------:R-:W-:Y:S02]  /*0720*/  IADD3 R26, P0, PT, RZ, -R26, RZ ;  /* 0x8000001aff1a7210 */ /* 0x000fe40007f1e0ff */
[----:B------:R-:W-:-:S02]  /*0730*/  LOP3.LUT R19, R19, R10, R22, 0x78, !PT ;  /* 0x0000000a13137212 */ /* 0x000fc400078e7816 */
[----:B-1----:R-:W-:Y:S01]  /*0740*/  LOP3.LUT R13, R11, R13, R8, 0x78, !PT ;  /* 0x0000000d0b0d7212 */ /* 0x002fe200078e7808 */
[----:B------:R-:W-:Y:S01]  /*0750*/  IMAD.X R8, RZ, RZ, -0x1, P0 ;  /* 0xffffffffff087424 */ /* 0x000fe200000e06ff */
[----:B------:R-:W-:-:S04]  /*0760*/  LOP3.LUT R23, R19, R12, R23, 0x78, !PT ;  /* 0x0000000c13177212 */ /* 0x000fc800078e7817 */
[----:B------:R-:W-:Y:S02]  /*0770*/  LOP3.LUT R23, R23, R14, R26, 0x78, !PT ;  /* 0x0000000e17177212 */ /* 0x000fe400078e781a */
[----:B------:R-:W-:Y:S01]  /*0780*/  LOP3.LUT R15, R13, R15, R8, 0x78, !PT ;  /* 0x0000000f0d0f7212 */ /* 0x000fe200078e7808 */
[----:B------:R-:W-:Y:S06]  /*0790*/  BRA.U UP1, `(.L_x_60) ;  /* 0xfffffff901b47547 */ /* 0x000fec000b83ffff */
.L_x_59:
        /* <DEDUP_REMOVED lines=14> */
[----:B--2---:R-:W-:Y:S01]  /*0880*/  STS.64 [R16+UR5], R6 ;  /* 0x0000000610007988 */ /* 0x004fe20008000a05 */
[----:B------:R-:W-:Y:S01]  /*0890*/  BAR.SYNC.DEFER_BLOCKING 0x0 ;  /* 0x0000000000007b1d */ /* 0x000fe20000010000 */
[----:B---3--:R-:W-:-:S04]  /*08a0*/  SHF.R.U32.HI R2, RZ, R5, R2 ;  /* 0x00000005ff027219 */ /* 0x008fc80000011602 */
[----:B------:R-:W-:Y:S02]  /*08b0*/  LOP3.LUT R2, R2, 0x1, RZ, 0xc0, !PT ;  /* 0x0000000102027812 */ /* 0x000fe400078ec0ff */
[-C--:B----4-:R-:W-:Y:S02]  /*08c0*/  SHF.R.U32.HI R4, RZ, R5.reuse, R4 ;  /* 0x00000005ff047219 */ /* 0x090fe40000011604 */
[----:B------:R-:W-:Y:S02]  /*08d0*/  IADD3 R2, P0, PT, RZ, -R2, RZ ;  /* 0x80000002ff027210 */ /* 0x000fe40007f1e0ff */
[----:B------:R-:W-:Y:S02]  /*08e0*/  LOP3.LUT R4, R4, 0x1, RZ, 0xc0, !PT ;  /* 0x0000000104047812 */ /* 0x000fe400078ec0ff */
[-C--:B-----5:R-:W-:Y:S02]  /*08f0*/  SHF.R.U32.HI R14, RZ, R5.reuse, R14 ;  /* 0x00000005ff0e7219 */ /* 0x0a0fe4000001160e */
[----:B------:R-:W-:-:S02]  /*0900*/  SHF.R.U32.HI R0, RZ, R5, R0 ;  /* 0x00000005ff007219 */ /* 0x000fc40000011600 */
[----:B------:R-:W-:Y:S02]  /*0910*/  LOP3.LUT R14, R14, 0x1, RZ, 0xc0, !PT ;  /* 0x000000010e0e7812 */ /* 0x000fe400078ec0ff */
[----:B------:R-:W-:Y:S01]  /*0920*/  LOP3.LUT R0, R0, 0x1, RZ, 0xc0, !PT ;  /* 0x0000000100007812 */ /* 0x000fe200078ec0ff */
[----:B------:R-:W0:Y:S04]  /*0930*/  LDS.128 R8, [R17+UR5] ;  /* 0x0000000511087984 */ /* 0x000e280008000c00 */
[----:B------:R-:W1:Y:S01]  /*0940*/  LDS.128 R24, [R17+UR5+0x10] ;  /* 0x0000100511187984 */ /* 0x000e620008000c00 */
[----:B0-----:R-:W-:Y:S01]  /*0950*/  LOP3.LUT R23, R23, R8, R2, 0x78, !PT ;  /* 0x0000000817177212 */ /* 0x001fe200078e7802 */
[----:B------:R-:W-:Y:S01]  /*0960*/  IMAD.X R8, RZ, RZ, -0x1, P0 ;  /* 0xffffffffff087424 */ /* 0x000fe200000e06ff */
[----:B------:R-:W-:Y:S01]  /*0970*/  BAR.SYNC.DEFER_BLOCKING 0x0 ;  /* 0x0000000000007b1d */ /* 0x000fe20000010000 */
[----:B------:R-:W-:-:S03]  /*0980*/  IADD3 R4, P0, PT, RZ, -R4, RZ ;  /* 0x80000004ff047210 */ /* 0x000fc60007f1e0ff */
[----:B------:R-:W-:Y:S02]  /*0990*/  LOP3.LUT R15, R15, R9, R8, 0x78, !PT ;  /* 0x000000090f0f7212 */ /* 0x000fe400078e7808 */
[----:B------:R-:W-:Y:S01]  /*09a0*/  IMAD.X R2, RZ, RZ, -0x1, P0 ;  /* 0xffffffffff027424 */ /* 0x000fe200000e06ff */
[----:B------:R-:W-:Y:S02]  /*09b0*/  IADD3 R14, P0, PT, RZ, -R14, RZ ;  /* 0x8000000eff0e7210 */ /* 0x000fe40007f1e0ff */
[----:B------:R-:W-:Y:S02]  /*09c0*/  LOP3.LUT R23, R23, R10, R4, 0x78, !PT ;  /* 0x0000000a17177212 */ /* 0x000fe400078e7804 */
[----:B------:R-:W-:Y:S01]  /*09d0*/  LOP3.LUT R15, R15, R11, R2, 0x78, !PT ;  /* 0x0000000b0f0f7212 */ /* 0x000fe200078e7802 */
[----:B------:R-:W-:Y:S01]  /*09e0*/  IMAD.X R2, RZ, RZ, -0x1, P0 ;  /* 0xffffffffff027424 */ /* 0x000fe200000e06ff */
[----:B------:R-:W-:Y:S02]  /*09f0*/  IADD3 R0, P0, PT, RZ, -R0, RZ ;  /* 0x80000000ff007210 */ /* 0x000fe40007f1e0ff */
[----:B-1----:R-:W-:-:S02]  /*0a00*/  LOP3.LUT R23, R23, R24, R14, 0x78, !PT ;  /* 0x0000001817177212 */ /* 0x002fc400078e780e */
[----:B------:R-:W-:Y:S01]  /*0a10*/  LOP3.LUT R15, R15, R25, R2, 0x78, !PT ;  /* 0x000000190f0f7212 */ /* 0x000fe200078e7802 */
[----:B------:R-:W-:Y:S01]  /*0a20*/  IMAD.X R2, RZ, RZ, -0x1, P0 ;  /* 0xffffffffff027424 */ /* 0x000fe200000e06ff */
[----:B------:R-:W-:-:S04]  /*0a30*/  LOP3.LUT R23, R23, R26, R0, 0x78, !PT ;  /* 0x0000001a17177212 */ /* 0x000fc800078e7800 */
[----:B------:R-:W-:-:S07]  /*0a40*/  LOP3.LUT R15, R15, R27, R2, 0x78, !PT ;  /* 0x0000001b0f0f7212 */ /* 0x000fce00078e7802 */
.L_x_58:
[----:B------:R-:W0:Y:S01]  /*0a50*/  LDC.64 R4, c[0x0][0x390] ;  /* 0x0000e400ff047b82 */ /* 0x000e220000000a00 */
[----:B------:R-:W-:Y:S02]  /*0a60*/  IMAD.MOV.U32 R14, RZ, RZ, R23 ;  /* 0x000000ffff0e7224 */ /* 0x000fe400078e0017 */
[----:B0-----:R-:W-:-:S05]  /*0a70*/  IMAD.WIDE.U32 R2, R3, 0x8, R4 ;  /* 0x0000000803027825 */ /* 0x001fca00078e0004 */
[----:B------:R-:W-:Y:S01]  /*0a80*/  STG.E.64 desc[UR10][R2.64], R14 ;  /* 0x0000000e02007986 */ /* 0x000fe2000c101b0a */
[----:B------:R-:W-:Y:S05]  /*0a90*/  EXIT ;  /* 0x000000000000794d */ /* 0x000fea0003800000 */
.L_x_61:
        /* <DEDUP_REMOVED lines=14> */
.L_x_81:


//--------------------- .nv.shared._Z27gcrs_m_4_w_8_coding_dotprodiiPKlPlPKji --------------------------
	.section	.nv.shared._Z27gcrs_m_4_w_8_coding_dotprodiiPKlPlPKji,"aw",@nobits
	.sectionflags	@""
	.align	16
	.zero		1024


//--------------------- .nv.shared.reserved.0     --------------------------
	.section	.nv.shared.reserved.0,"aw",@nobits
	.weak		__nv_reservedSMEM_offset_0_alias
	.size		__nv_reservedSMEM_offset_0_alias, 0, 64
	.other		__nv_reservedSMEM_offset_0_alias,@"STO_CUDA_RESERVED_SHARED STV_DEFAULT"
__nv_reservedSMEM_offset_0_alias:
	.zero		0
	.zero		64


//--------------------- .nv.shared._Z27gcrs_m_4_w_7_coding_dotprodiiPKlPlPKji --------------------------
	.section	.nv.shared._Z27gcrs_m_4_w_7_coding_dotprodiiPKlPlPKji,"aw",@nobits
	.sectionflags	@""
	.align	16
	.zero		1024


//--------------------- .nv.shared._Z27gcrs_m_4_w_6_coding_dotprodiiPKlPlPKji --------------------------
	.section	.nv.shared._Z27gcrs_m_4_w_6_coding_dotprodiiPKlPlPKji,"aw",@nobits
	.sectionflags	@""
	.align	16
	.zero		1024


//--------------------- .nv.shared._Z27gcrs_m_4_w_5_coding_dotprodiiPKlPlPKji --------------------------
	.section	.nv.shared._Z27gcrs_m_4_w_5_coding_dotprodiiPKlPlPKji,"aw",@nobits
	.sectionflags	@""
	.align	16
	.zero		1024


//--------------------- .nv.shared._Z27gcrs_m_4_w_4_coding_dotprodiiPKlPlPKji --------------------------
	.section	.nv.shared._Z27gcrs_m_4_w_4_coding_dotprodiiPKlPlPKji,"aw",@nobits
	.sectionflags	@""
	.align	16
	.zero		1024


//--------------------- .nv.shared._Z27gcrs_m_3_w_8_coding_dotprodiiPKlPlPKji --------------------------
	.section	.nv.shared._Z27gcrs_m_3_w_8_coding_dotprodiiPKlPlPKji,"aw",@nobits
	.sectionflags	@""
	.align	16
	.zero		1024


//--------------------- .nv.shared._Z27gcrs_m_3_w_7_coding_dotprodiiPKlPlPKji --------------------------
	.section	.nv.shared._Z27gcrs_m_3_w_7_coding_dotprodiiPKlPlPKji,"aw",@nobits
	.sectionflags	@""
	.align	16
	.zero		1024


//--------------------- .nv.shared._Z27gcrs_m_3_w_6_coding_dotprodiiPKlPlPKji --------------------------
	.section	.nv.shared._Z27gcrs_m_3_w_6_coding_dotprodiiPKlPlPKji,"aw",@nobits
	.sectionflags	@""
	.align	16
	.zero		1024


//--------------------- .nv.shared._Z27gcrs_m_3_w_5_coding_dotprodiiPKlPlPKji --------------------------
	.section	.nv.shared._Z27gcrs_m_3_w_5_coding_dotprodiiPKlPlPKji,"aw",@nobits
	.sectionflags	@""
	.align	16
	.zero		1024


//--------------------- .nv.shared._Z27gcrs_m_3_w_4_coding_dotprodiiPKlPlPKji --------------------------
	.section	.nv.shared._Z27gcrs_m_3_w_4_coding_dotprodiiPKlPlPKji,"aw",@nobits
	.sectionflags	@""
	.align	16
	.zero		1024


//--------------------- .nv.shared._Z27gcrs_m_2_w_8_coding_dotprodiiPKlPlPKji --------------------------
	.section	.nv.shared._Z27gcrs_m_2_w_8_coding_dotprodiiPKlPlPKji,"aw",@nobits
	.sectionflags	@""
	.align	16
	.zero		1024


//--------------------- .nv.shared._Z27gcrs_m_2_w_7_coding_dotprodiiPKlPlPKji --------------------------
	.section	.nv.shared._Z27gcrs_m_2_w_7_coding_dotprodiiPKlPlPKji,"aw",@nobits
	.sectionflags	@""
	.align	16
	.zero		1024


//--------------------- .nv.shared._Z27gcrs_m_2_w_6_coding_dotprodiiPKlPlPKji --------------------------
	.section	.nv.shared._Z27gcrs_m_2_w_6_coding_dotprodiiPKlPlPKji,"aw",@nobits
	.sectionflags	@""
	.align	16
	.zero		1024


//--------------------- .nv.shared._Z27gcrs_m_2_w_5_coding_dotprodiiPKlPlPKji --------------------------
	.section	.nv.shared._Z27gcrs_m_2_w_5_coding_dotprodiiPKlPlPKji,"aw",@nobits
	.sectionflags	@""
	.align	16
	.zero		1024


//--------------------- .nv.shared._Z27gcrs_m_2_w_4_coding_dotprodiiPKlPlPKji --------------------------
	.section	.nv.shared._Z27gcrs_m_2_w_4_coding_dotprodiiPKlPlPKji,"aw",@nobits
	.sectionflags	@""
	.align	16
	.zero		1024


//--------------------- .nv.shared._Z27gcrs_m_1_w_8_coding_dotprodiiPKlPlPKji --------------------------
	.section	.nv.shared._Z27gcrs_m_1_w_8_coding_dotprodiiPKlPlPKji,"aw",@nobits
	.sectionflags	@""
	.align	16
	.zero		1024


//--------------------- .nv.shared._Z27gcrs_m_1_w_7_coding_dotprodiiPKlPlPKji --------------------------
	.section	.nv.shared._Z27gcrs_m_1_w_7_coding_dotprodiiPKlPlPKji,"aw",@nobits
	.sectionflags	@""
	.align	16
	.zero		1024


//--------------------- .nv.shared._Z27gcrs_m_1_w_6_coding_dotprodiiPKlPlPKji --------------------------
	.section	.nv.shared._Z27gcrs_m_1_w_6_coding_dotprodiiPKlPlPKji,"aw",@nobits
	.sectionflags	@""
	.align	16
	.zero		1024


//--------------------- .nv.shared._Z27gcrs_m_1_w_5_coding_dotprodiiPKlPlPKji --------------------------
	.section	.nv.shared._Z27gcrs_m_1_w_5_coding_dotprodiiPKlPlPKji,"aw",@nobits
	.sectionflags	@""
	.align	16
	.zero		1024


//--------------------- .nv.shared._Z27gcrs_m_1_w_4_coding_dotprodiiPKlPlPKji --------------------------
	.section	.nv.shared._Z27gcrs_m_1_w_4_coding_dotprodiiPKlPlPKji,"aw",@nobits
	.sectionflags	@""
	.align	16
	.zero		1024


//--------------------- .nv.constant0._Z27gcrs_m_4_w_8_coding_dotprodiiPKlPlPKji --------------------------
	.section	.nv.constant0._Z27gcrs_m_4_w_8_coding_dotprodiiPKlPlPKji,"a",@progbits
	.sectionflags	@""
	.align	4
.nv.constant0._Z27gcrs_m_4_w_8_coding_dotprodiiPKlPlPKji:
	.zero		932


//--------------------- .nv.constant0._Z27gcrs_m_4_w_7_coding_dotprodiiPKlPlPKji --------------------------
	.section	.nv.constant0._Z27gcrs_m_4_w_7_coding_dotprodiiPKlPlPKji,"a",@progbits
	.sectionflags	@""
	.align	4
.nv.constant0._Z27gcrs_m_4_w_7_coding_dotprodiiPKlPlPKji:
	.zero		932


//--------------------- .nv.constant0._Z27gcrs_m_4_w_6_coding_dotprodiiPKlPlPKji --------------------------
	.section	.nv.constant0._Z27gcrs_m_4_w_6_coding_dotprodiiPKlPlPKji,"a",@progbits
	.sectionflags	@""
	.align	4
.nv.constant0._Z27gcrs_m_4_w_6_coding_dotprodiiPKlPlPKji:
	.zero		932


//--------------------- .nv.constant0._Z27gcrs_m_4_w_5_coding_dotprodiiPKlPlPKji --------------------------
	.section	.nv.constant0._Z27gcrs_m_4_w_5_coding_dotprodiiPKlPlPKji,"a",@progbits
	.sectionflags	@""
	.align	4
.nv.constant0._Z27gcrs_m_4_w_5_coding_dotprodiiPKlPlPKji:
	.zero		932


//--------------------- .nv.constant0._Z27gcrs_m_4_w_4_coding_dotprodiiPKlPlPKji --------------------------
	.section	.nv.constant0._Z27gcrs_m_4_w_4_coding_dotprodiiPKlPlPKji,"a",@progbits
	.sectionflags	@""
	.align	4
.nv.constant0._Z27gcrs_m_4_w_4_coding_dotprodiiPKlPlPKji:
	.zero		932


//--------------------- .nv.constant0._Z27gcrs_m_3_w_8_coding_dotprodiiPKlPlPKji --------------------------
	.section	.nv.constant0._Z27gcrs_m_3_w_8_coding_dotprodiiPKlPlPKji,"a",@progbits
	.sectionflags	@""
	.align	4
.nv.constant0._Z27gcrs_m_3_w_8_coding_dotprodiiPKlPlPKji:
	.zero		932


//--------------------- .nv.constant0._Z27gcrs_m_3_w_7_coding_dotprodiiPKlPlPKji --------------------------
	.section	.nv.constant0._Z27gcrs_m_3_w_7_coding_dotprodiiPKlPlPKji,"a",@progbits
	.sectionflags	@""
	.align	4
.nv.constant0._Z27gcrs_m_3_w_7_coding_dotprodiiPKlPlPKji:
	.zero		932


//--------------------- .nv.constant0._Z27gcrs_m_3_w_6_coding_dotprodiiPKlPlPKji --------------------------
	.section	.nv.constant0._Z27gcrs_m_3_w_6_coding_dotprodiiPKlPlPKji,"a",@progbits
	.sectionflags	@""
	.align	4
.nv.constant0._Z27gcrs_m_3_w_6_coding_dotprodiiPKlPlPKji:
	.zero		932


//--------------------- .nv.constant0._Z27gcrs_m_3_w_5_coding_dotprodiiPKlPlPKji --------------------------
	.section	.nv.constant0._Z27gcrs_m_3_w_5_coding_dotprodiiPKlPlPKji,"a",@progbits
	.sectionflags	@""
	.align	4
.nv.constant0._Z27gcrs_m_3_w_5_coding_dotprodiiPKlPlPKji:
	.zero		932


//--------------------- .nv.constant0._Z27gcrs_m_3_w_4_coding_dotprodiiPKlPlPKji --------------------------
	.section	.nv.constant0._Z27gcrs_m_3_w_4_coding_dotprodiiPKlPlPKji,"a",@progbits
	.sectionflags	@""
	.align	4
.nv.constant0._Z27gcrs_m_3_w_4_coding_dotprodiiPKlPlPKji:
	.zero		932


//--------------------- .nv.constant0._Z27gcrs_m_2_w_8_coding_dotprodiiPKlPlPKji --------------------------
	.section	.nv.constant0._Z27gcrs_m_2_w_8_coding_dotprodiiPKlPlPKji,"a",@progbits
	.sectionflags	@""
	.align	4
.nv.constant0._Z27gcrs_m_2_w_8_coding_dotprodiiPKlPlPKji:
	.zero		932


//--------------------- .nv.constant0._Z27gcrs_m_2_w_7_coding_dotprodiiPKlPlPKji --------------------------
	.section	.nv.constant0._Z27gcrs_m_2_w_7_coding_dotprodiiPKlPlPKji,"a",@progbits
	.sectionflags	@""
	.align	4
.nv.constant0._Z27gcrs_m_2_w_7_coding_dotprodiiPKlPlPKji:
	.zero		932


//--------------------- .nv.constant0._Z27gcrs_m_2_w_6_coding_dotprodiiPKlPlPKji --------------------------
	.section	.nv.constant0._Z27gcrs_m_2_w_6_coding_dotprodiiPKlPlPKji,"a",@progbits
	.sectionflags	@""
	.align	4
.nv.constant0._Z27gcrs_m_2_w_6_coding_dotprodiiPKlPlPKji:
	.zero		932


//--------------------- .nv.constant0._Z27gcrs_m_2_w_5_coding_dotprodiiPKlPlPKji --------------------------
	.section	.nv.constant0._Z27gcrs_m_2_w_5_coding_dotprodiiPKlPlPKji,"a",@progbits
	.sectionflags	@""
	.align	4
.nv.constant0._Z27gcrs_m_2_w_5_coding_dotprodiiPKlPlPKji:
	.zero		932


//--------------------- .nv.constant0._Z27gcrs_m_2_w_4_coding_dotprodiiPKlPlPKji --------------------------
	.section	.nv.constant0._Z27gcrs_m_2_w_4_coding_dotprodiiPKlPlPKji,"a",@progbits
	.sectionflags	@""
	.align	4
.nv.constant0._Z27gcrs_m_2_w_4_coding_dotprodiiPKlPlPKji:
	.zero		932


//--------------------- .nv.constant0._Z27gcrs_m_1_w_8_coding_dotprodiiPKlPlPKji --------------------------
	.section	.nv.constant0._Z27gcrs_m_1_w_8_coding_dotprodiiPKlPlPKji,"a",@progbits
	.sectionflags	@""
	.align	4
.nv.constant0._Z27gcrs_m_1_w_8_coding_dotprodiiPKlPlPKji:
	.zero		932


//--------------------- .nv.constant0._Z27gcrs_m_1_w_7_coding_dotprodiiPKlPlPKji --------------------------
	.section	.nv.constant0._Z27gcrs_m_1_w_7_coding_dotprodiiPKlPlPKji,"a",@progbits
	.sectionflags	@""
	.align	4
.nv.constant0._Z27gcrs_m_1_w_7_coding_dotprodiiPKlPlPKji:
	.zero		932


//--------------------- .nv.constant0._Z27gcrs_m_1_w_6_coding_dotprodiiPKlPlPKji --------------------------
	.section	.nv.constant0._Z27gcrs_m_1_w_6_coding_dotprodiiPKlPlPKji,"a",@progbits
	.sectionflags	@""
	.align	4
.nv.constant0._Z27gcrs_m_1_w_6_coding_dotprodiiPKlPlPKji:
	.zero		932


//--------------------- .nv.constant0._Z27gcrs_m_1_w_5_coding_dotprodiiPKlPlPKji --------------------------
	.section	.nv.constant0._Z27gcrs_m_1_w_5_coding_dotprodiiPKlPlPKji,"a",@progbits
	.sectionflags	@""
	.align	4
.nv.constant0._Z27gcrs_m_1_w_5_coding_dotprodiiPKlPlPKji:
	.zero		932


//--------------------- .nv.constant0._Z27gcrs_m_1_w_4_coding_dotprodiiPKlPlPKji --------------------------
	.section	.nv.constant0._Z27gcrs_m_1_w_4_coding_dotprodiiPKlPlPKji,"a",@progbits
	.sectionflags	@""
	.align	4
.nv.constant0._Z27gcrs_m_1_w_4_coding_dotprodiiPKlPlPKji:
	.zero		932


//--------------------- SYMBOLS --------------------------

	.type		.nv.reservedSmem.offset0,@object
	.size		.nv.reservedSmem.offset0,0x4
	.type		.nv.reservedSmem.cap,@object
	.size		.nv.reservedSmem.cap,0x4
